//
// Generated by NVIDIA NVVM Compiler
//
// Compiler Build ID: CL-36424714
// Cuda compilation tools, release 13.0, V13.0.88
// Based on NVVM 20.0.0
//

.version 9.0
.target sm_100
.address_size 64

	// .globl	_Z4downPdiiiii
.global .align 1 .b8 _ZN34_INTERNAL_ab625011_4_k_cu_b0770ca14cuda3std3__45__cpo5beginE[1];
.global .align 1 .b8 _ZN34_INTERNAL_ab625011_4_k_cu_b0770ca14cuda3std3__45__cpo3endE[1];
.global .align 1 .b8 _ZN34_INTERNAL_ab625011_4_k_cu_b0770ca14cuda3std3__45__cpo6cbeginE[1];
.global .align 1 .b8 _ZN34_INTERNAL_ab625011_4_k_cu_b0770ca14cuda3std3__45__cpo4cendE[1];
.global .align 1 .b8 _ZN34_INTERNAL_ab625011_4_k_cu_b0770ca14cuda3std3__45__cpo6rbeginE[1];
.global .align 1 .b8 _ZN34_INTERNAL_ab625011_4_k_cu_b0770ca14cuda3std3__45__cpo4rendE[1];
.global .align 1 .b8 _ZN34_INTERNAL_ab625011_4_k_cu_b0770ca14cuda3std3__45__cpo7crbeginE[1];
.global .align 1 .b8 _ZN34_INTERNAL_ab625011_4_k_cu_b0770ca14cuda3std3__45__cpo5crendE[1];
.global .align 1 .b8 _ZN34_INTERNAL_ab625011_4_k_cu_b0770ca14cuda3std3__436_GLOBAL__N__ab625011_4_k_cu_b0770ca16ignoreE[1];
.global .align 1 .b8 _ZN34_INTERNAL_ab625011_4_k_cu_b0770ca14cuda3std3__419piecewise_constructE[1];
.global .align 1 .b8 _ZN34_INTERNAL_ab625011_4_k_cu_b0770ca14cuda3std3__48in_placeE[1];
.global .align 1 .b8 _ZN34_INTERNAL_ab625011_4_k_cu_b0770ca14cuda3std3__420unreachable_sentinelE[1];
.global .align 1 .b8 _ZN34_INTERNAL_ab625011_4_k_cu_b0770ca14cuda3std3__47nulloptE[1];
.global .align 1 .b8 _ZN34_INTERNAL_ab625011_4_k_cu_b0770ca14cuda3std3__48unexpectE[1];
.global .align 1 .b8 _ZN34_INTERNAL_ab625011_4_k_cu_b0770ca14cuda3std6ranges3__45__cpo4swapE[1];
.global .align 1 .b8 _ZN34_INTERNAL_ab625011_4_k_cu_b0770ca14cuda3std6ranges3__45__cpo9iter_moveE[1];
.global .align 1 .b8 _ZN34_INTERNAL_ab625011_4_k_cu_b0770ca14cuda3std6ranges3__45__cpo5beginE[1];
.global .align 1 .b8 _ZN34_INTERNAL_ab625011_4_k_cu_b0770ca14cuda3std6ranges3__45__cpo3endE[1];
.global .align 1 .b8 _ZN34_INTERNAL_ab625011_4_k_cu_b0770ca14cuda3std6ranges3__45__cpo6cbeginE[1];
.global .align 1 .b8 _ZN34_INTERNAL_ab625011_4_k_cu_b0770ca14cuda3std6ranges3__45__cpo4cendE[1];
.global .align 1 .b8 _ZN34_INTERNAL_ab625011_4_k_cu_b0770ca14cuda3std6ranges3__45__cpo7advanceE[1];
.global .align 1 .b8 _ZN34_INTERNAL_ab625011_4_k_cu_b0770ca14cuda3std6ranges3__45__cpo9iter_swapE[1];
.global .align 1 .b8 _ZN34_INTERNAL_ab625011_4_k_cu_b0770ca14cuda3std6ranges3__45__cpo4nextE[1];
.global .align 1 .b8 _ZN34_INTERNAL_ab625011_4_k_cu_b0770ca14cuda3std6ranges3__45__cpo4prevE[1];
.global .align 1 .b8 _ZN34_INTERNAL_ab625011_4_k_cu_b0770ca14cuda3std6ranges3__45__cpo4dataE[1];
.global .align 1 .b8 _ZN34_INTERNAL_ab625011_4_k_cu_b0770ca14cuda3std6ranges3__45__cpo5cdataE[1];
.global .align 1 .b8 _ZN34_INTERNAL_ab625011_4_k_cu_b0770ca14cuda3std6ranges3__45__cpo4sizeE[1];
.global .align 1 .b8 _ZN34_INTERNAL_ab625011_4_k_cu_b0770ca14cuda3std6ranges3__45__cpo5ssizeE[1];
.global .align 1 .b8 _ZN34_INTERNAL_ab625011_4_k_cu_b0770ca14cuda3std6ranges3__45__cpo8distanceE[1];
.global .align 1 .b8 _ZN34_INTERNAL_ab625011_4_k_cu_b0770ca16thrust24THRUST_300001_SM_1000_NS8cuda_cub3parE[1];
.global .align 1 .b8 _ZN34_INTERNAL_ab625011_4_k_cu_b0770ca16thrust24THRUST_300001_SM_1000_NS8cuda_cub10par_nosyncE[1];
.global .align 1 .b8 _ZN34_INTERNAL_ab625011_4_k_cu_b0770ca16thrust24THRUST_300001_SM_1000_NS6system6detail10sequential3seqE[1];
.global .align 1 .b8 _ZN34_INTERNAL_ab625011_4_k_cu_b0770ca16thrust24THRUST_300001_SM_1000_NS6system3cpp3parE[1];
.global .align 1 .b8 _ZN34_INTERNAL_ab625011_4_k_cu_b0770ca16thrust24THRUST_300001_SM_1000_NS12placeholders2_1E[1];
.global .align 1 .b8 _ZN34_INTERNAL_ab625011_4_k_cu_b0770ca16thrust24THRUST_300001_SM_1000_NS12placeholders2_2E[1];
.global .align 1 .b8 _ZN34_INTERNAL_ab625011_4_k_cu_b0770ca16thrust24THRUST_300001_SM_1000_NS12placeholders2_3E[1];
.global .align 1 .b8 _ZN34_INTERNAL_ab625011_4_k_cu_b0770ca16thrust24THRUST_300001_SM_1000_NS12placeholders2_4E[1];
.global .align 1 .b8 _ZN34_INTERNAL_ab625011_4_k_cu_b0770ca16thrust24THRUST_300001_SM_1000_NS12placeholders2_5E[1];
.global .align 1 .b8 _ZN34_INTERNAL_ab625011_4_k_cu_b0770ca16thrust24THRUST_300001_SM_1000_NS12placeholders2_6E[1];
.global .align 1 .b8 _ZN34_INTERNAL_ab625011_4_k_cu_b0770ca16thrust24THRUST_300001_SM_1000_NS12placeholders2_7E[1];
.global .align 1 .b8 _ZN34_INTERNAL_ab625011_4_k_cu_b0770ca16thrust24THRUST_300001_SM_1000_NS12placeholders2_8E[1];
.global .align 1 .b8 _ZN34_INTERNAL_ab625011_4_k_cu_b0770ca16thrust24THRUST_300001_SM_1000_NS12placeholders2_9E[1];
.global .align 1 .b8 _ZN34_INTERNAL_ab625011_4_k_cu_b0770ca16thrust24THRUST_300001_SM_1000_NS12placeholders3_10E[1];
.global .align 1 .b8 _ZN34_INTERNAL_ab625011_4_k_cu_b0770ca16thrust24THRUST_300001_SM_1000_NS3seqE[1];
.global .align 1 .b8 _ZN34_INTERNAL_ab625011_4_k_cu_b0770ca16thrust24THRUST_300001_SM_1000_NS6deviceE[1];
.extern .shared .align 16 .b8 _ZN6thrust24THRUST_300001_SM_1000_NS8cuda_cub4core6detail5shmemE[];

.visible .entry _Z4downPdiiiii(
	.param .u64 .ptr .align 1 _Z4downPdiiiii_param_0,
	.param .u32 _Z4downPdiiiii_param_1,
	.param .u32 _Z4downPdiiiii_param_2,
	.param .u32 _Z4downPdiiiii_param_3,
	.param .u32 _Z4downPdiiiii_param_4,
	.param .u32 _Z4downPdiiiii_param_5
)
{
	.reg .pred 	%p<10>;
	.reg .b32 	%r<58>;
	.reg .b64 	%rd<30>;
	.reg .b64 	%fd<50>;

	ld.param.u64 	%rd9, [_Z4downPdiiiii_param_0];
	ld.param.u32 	%r20, [_Z4downPdiiiii_param_1];
	ld.param.u32 	%r23, [_Z4downPdiiiii_param_2];
	ld.param.u32 	%r24, [_Z4downPdiiiii_param_3];
	ld.param.u32 	%r22, [_Z4downPdiiiii_param_5];
	cvta.to.global.u64 	%rd1, %rd9;
	mov.u32 	%r1, %ntid.x;
	mov.u32 	%r25, %nctaid.x;
	mul.lo.s32 	%r2, %r1, %r25;
	mov.u32 	%r26, %ntid.y;
	mov.u32 	%r27, %ctaid.y;
	mov.u32 	%r28, %tid.y;
	mad.lo.s32 	%r29, %r26, %r27, %r28;
	add.s32 	%r30, %r29, %r22;
	add.s32 	%r55, %r30, 1;
	add.s32 	%r4, %r24, %r23;
	setp.ge.s32 	%p1, %r55, %r4;
	@%p1 bra 	$L__BB0_10;
	ld.param.u32 	%r53, [_Z4downPdiiiii_param_4];
	mov.u32 	%r31, %ctaid.x;
	mul.lo.s32 	%r32, %r1, %r31;
	mov.u32 	%r33, %tid.x;
	add.s32 	%r34, %r33, %r32;
	add.s32 	%r35, %r34, 1;
	add.s32 	%r5, %r35, %r53;
	mul.lo.s32 	%r6, %r22, %r20;
	add.s32 	%r36, %r6, %r53;
	mul.wide.s32 	%rd10, %r36, 8;
	add.s64 	%rd2, %rd1, %rd10;
	add.s32 	%r37, %r33, %r53;
	add.s32 	%r38, %r2, %r32;
	add.s32 	%r39, %r37, %r38;
	add.s32 	%r40, %r39, 1;
	max.s32 	%r41, %r20, %r40;
	not.b32 	%r42, %r38;
	add.s32 	%r43, %r41, %r42;
	sub.s32 	%r44, %r43, %r37;
	setp.ne.s32 	%p2, %r44, 0;
	selp.u32 	%r7, 1, 0, %p2;
	selp.s32 	%r45, -1, 0, %p2;
	add.s32 	%r8, %r44, %r45;
	mul.wide.s32 	%rd3, %r35, 8;
	add.s64 	%rd4, %rd2, %rd3;
	add.s32 	%r9, %r5, %r2;
	mul.wide.s32 	%rd5, %r2, 8;
	add.s32 	%r10, %r9, %r2;
	div.u32 	%r47, %r8, %r2;
	add.s32 	%r13, %r47, %r7;
$L__BB0_2:
	setp.ge.s32 	%p3, %r5, %r20;
	@%p3 bra 	$L__BB0_9;
	ld.param.u32 	%r54, [_Z4downPdiiiii_param_4];
	ld.param.u64 	%rd28, [_Z4downPdiiiii_param_0];
	mul.lo.s32 	%r12, %r55, %r20;
	add.s32 	%r46, %r12, %r54;
	cvta.to.global.u64 	%rd11, %rd28;
	mul.wide.s32 	%rd12, %r46, 8;
	add.s64 	%rd6, %rd11, %rd12;
	and.b32  	%r14, %r13, 3;
	setp.eq.s32 	%p4, %r14, 3;
	mov.u32 	%r56, %r5;
	@%p4 bra 	$L__BB0_7;
	ld.global.f64 	%fd1, [%rd4];
	ld.global.f64 	%fd2, [%rd2];
	div.rn.f64 	%fd3, %fd1, %fd2;
	ld.global.f64 	%fd4, [%rd6];
	mul.f64 	%fd5, %fd3, %fd4;
	add.s64 	%rd7, %rd6, %rd3;
	ld.global.f64 	%fd6, [%rd7];
	sub.f64 	%fd7, %fd6, %fd5;
	st.global.f64 	[%rd7], %fd7;
	setp.eq.s32 	%p5, %r14, 0;
	mov.u32 	%r56, %r9;
	@%p5 bra 	$L__BB0_7;
	add.s64 	%rd13, %rd4, %rd5;
	ld.global.f64 	%fd8, [%rd13];
	ld.global.f64 	%fd9, [%rd2];
	div.rn.f64 	%fd10, %fd8, %fd9;
	ld.global.f64 	%fd11, [%rd6];
	mul.f64 	%fd12, %fd10, %fd11;
	add.s64 	%rd8, %rd7, %rd5;
	ld.global.f64 	%fd13, [%rd8];
	sub.f64 	%fd14, %fd13, %fd12;
	st.global.f64 	[%rd8], %fd14;
	setp.eq.s32 	%p6, %r14, 1;
	mov.u32 	%r56, %r10;
	@%p6 bra 	$L__BB0_7;
	add.s32 	%r56, %r10, %r2;
	add.s64 	%rd15, %rd13, %rd5;
	ld.global.f64 	%fd15, [%rd15];
	ld.global.f64 	%fd16, [%rd2];
	div.rn.f64 	%fd17, %fd15, %fd16;
	ld.global.f64 	%fd18, [%rd6];
	mul.f64 	%fd19, %fd17, %fd18;
	add.s64 	%rd16, %rd8, %rd5;
	ld.global.f64 	%fd20, [%rd16];
	sub.f64 	%fd21, %fd20, %fd19;
	st.global.f64 	[%rd16], %fd21;
$L__BB0_7:
	setp.lt.u32 	%p7, %r13, 3;
	@%p7 bra 	$L__BB0_9;
$L__BB0_8:
	ld.param.u64 	%rd29, [_Z4downPdiiiii_param_0];
	add.s32 	%r48, %r56, %r6;
	cvta.to.global.u64 	%rd17, %rd29;
	mul.wide.s32 	%rd18, %r48, 8;
	add.s64 	%rd19, %rd17, %rd18;
	ld.global.f64 	%fd22, [%rd19];
	ld.global.f64 	%fd23, [%rd2];
	div.rn.f64 	%fd24, %fd22, %fd23;
	ld.global.f64 	%fd25, [%rd6];
	mul.f64 	%fd26, %fd24, %fd25;
	add.s32 	%r49, %r56, %r12;
	mul.wide.s32 	%rd20, %r49, 8;
	add.s64 	%rd21, %rd17, %rd20;
	ld.global.f64 	%fd27, [%rd21];
	sub.f64 	%fd28, %fd27, %fd26;
	st.global.f64 	[%rd21], %fd28;
	add.s64 	%rd22, %rd19, %rd5;
	ld.global.f64 	%fd29, [%rd22];
	ld.global.f64 	%fd30, [%rd2];
	div.rn.f64 	%fd31, %fd29, %fd30;
	ld.global.f64 	%fd32, [%rd6];
	mul.f64 	%fd33, %fd31, %fd32;
	add.s64 	%rd23, %rd21, %rd5;
	ld.global.f64 	%fd34, [%rd23];
	sub.f64 	%fd35, %fd34, %fd33;
	st.global.f64 	[%rd23], %fd35;
	add.s64 	%rd24, %rd22, %rd5;
	ld.global.f64 	%fd36, [%rd24];
	ld.global.f64 	%fd37, [%rd2];
	div.rn.f64 	%fd38, %fd36, %fd37;
	ld.global.f64 	%fd39, [%rd6];
	mul.f64 	%fd40, %fd38, %fd39;
	add.s64 	%rd25, %rd23, %rd5;
	ld.global.f64 	%fd41, [%rd25];
	sub.f64 	%fd42, %fd41, %fd40;
	st.global.f64 	[%rd25], %fd42;
	add.s64 	%rd26, %rd24, %rd5;
	ld.global.f64 	%fd43, [%rd26];
	ld.global.f64 	%fd44, [%rd2];
	div.rn.f64 	%fd45, %fd43, %fd44;
	ld.global.f64 	%fd46, [%rd6];
	mul.f64 	%fd47, %fd45, %fd46;
	add.s64 	%rd27, %rd25, %rd5;
	ld.global.f64 	%fd48, [%rd27];
	sub.f64 	%fd49, %fd48, %fd47;
	st.global.f64 	[%rd27], %fd49;
	shl.b32 	%r50, %r2, 2;
	add.s32 	%r56, %r50, %r56;
	setp.lt.s32 	%p8, %r56, %r20;
	@%p8 bra 	$L__BB0_8;
$L__BB0_9:
	mov.u32 	%r52, %nctaid.y;
	mad.lo.s32 	%r55, %r26, %r52, %r55;
	setp.lt.s32 	%p9, %r55, %r4;
	@%p9 bra 	$L__BB0_2;
$L__BB0_10:
	ret;

}
	// .globl	_Z2upPdiiiii
.visible .entry _Z2upPdiiiii(
	.param .u64 .ptr .align 1 _Z2upPdiiiii_param_0,
	.param .u32 _Z2upPdiiiii_param_1,
	.param .u32 _Z2upPdiiiii_param_2,
	.param .u32 _Z2upPdiiiii_param_3,
	.param .u32 _Z2upPdiiiii_param_4,
	.param .u32 _Z2upPdiiiii_param_5
)
{
	.reg .pred 	%p<10>;
	.reg .b32 	%r<51>;
	.reg .b64 	%rd<27>;
	.reg .b64 	%fd<50>;

	ld.param.u64 	%rd8, [_Z2upPdiiiii_param_0];
	ld.param.u32 	%r19, [_Z2upPdiiiii_param_2];
	ld.param.u32 	%r20, [_Z2upPdiiiii_param_3];
	ld.param.u32 	%r21, [_Z2upPdiiiii_param_4];
	ld.param.u32 	%r22, [_Z2upPdiiiii_param_5];
	cvta.to.global.u64 	%rd1, %rd8;
	mov.u32 	%r23, %ntid.x;
	mov.u32 	%r24, %nctaid.x;
	mul.lo.s32 	%r1, %r23, %r24;
	mov.u32 	%r25, %ntid.y;
	mov.u32 	%r26, %ctaid.x;
	mov.u32 	%r27, %tid.x;
	mad.lo.s32 	%r2, %r23, %r26, %r27;
	mov.u32 	%r28, %ctaid.y;
	mov.u32 	%r29, %tid.y;
	mad.lo.s32 	%r30, %r25, %r28, %r29;
	add.s32 	%r48, %r30, %r19;
	setp.ge.s32 	%p1, %r30, %r20;
	@%p1 bra 	$L__BB1_10;
	ld.param.u32 	%r44, [_Z2upPdiiiii_param_1];
	mul.lo.s32 	%r4, %r22, %r44;
	add.s32 	%r31, %r4, %r21;
	mul.wide.s32 	%rd9, %r31, 8;
	add.s64 	%rd2, %rd1, %rd9;
	add.s32 	%r5, %r2, %r1;
	max.s32 	%r32, %r21, %r5;
	setp.lt.s32 	%p2, %r5, %r21;
	selp.u32 	%r6, 1, 0, %p2;
	add.s32 	%r33, %r5, %r6;
	sub.s32 	%r7, %r32, %r33;
	add.s32 	%r34, %r2, %r4;
	mul.wide.s32 	%rd10, %r34, 8;
	add.s64 	%rd3, %rd1, %rd10;
	mul.wide.s32 	%rd4, %r1, 8;
	add.s32 	%r8, %r5, %r1;
	div.u32 	%r36, %r7, %r1;
	add.s32 	%r11, %r36, %r6;
$L__BB1_2:
	setp.ge.s32 	%p3, %r2, %r21;
	@%p3 bra 	$L__BB1_9;
	ld.param.u32 	%r45, [_Z2upPdiiiii_param_1];
	mul.lo.s32 	%r10, %r48, %r45;
	add.s32 	%r35, %r10, %r21;
	mul.wide.s32 	%rd11, %r35, 8;
	add.s64 	%rd5, %rd1, %rd11;
	and.b32  	%r12, %r11, 3;
	setp.eq.s32 	%p4, %r12, 3;
	mov.u32 	%r49, %r2;
	@%p4 bra 	$L__BB1_7;
	ld.global.f64 	%fd1, [%rd3];
	ld.global.f64 	%fd2, [%rd2];
	div.rn.f64 	%fd3, %fd1, %fd2;
	ld.global.f64 	%fd4, [%rd5];
	mul.f64 	%fd5, %fd3, %fd4;
	add.s32 	%r37, %r2, %r10;
	mul.wide.s32 	%rd12, %r37, 8;
	add.s64 	%rd6, %rd1, %rd12;
	ld.global.f64 	%fd6, [%rd6];
	sub.f64 	%fd7, %fd6, %fd5;
	st.global.f64 	[%rd6], %fd7;
	setp.eq.s32 	%p5, %r12, 0;
	mov.u32 	%r49, %r5;
	@%p5 bra 	$L__BB1_7;
	add.s64 	%rd13, %rd3, %rd4;
	ld.global.f64 	%fd8, [%rd13];
	ld.global.f64 	%fd9, [%rd2];
	div.rn.f64 	%fd10, %fd8, %fd9;
	ld.global.f64 	%fd11, [%rd5];
	mul.f64 	%fd12, %fd10, %fd11;
	add.s64 	%rd7, %rd6, %rd4;
	ld.global.f64 	%fd13, [%rd7];
	sub.f64 	%fd14, %fd13, %fd12;
	st.global.f64 	[%rd7], %fd14;
	setp.eq.s32 	%p6, %r12, 1;
	mov.u32 	%r49, %r8;
	@%p6 bra 	$L__BB1_7;
	add.s32 	%r49, %r8, %r1;
	add.s64 	%rd15, %rd13, %rd4;
	ld.global.f64 	%fd15, [%rd15];
	ld.global.f64 	%fd16, [%rd2];
	div.rn.f64 	%fd17, %fd15, %fd16;
	ld.global.f64 	%fd18, [%rd5];
	mul.f64 	%fd19, %fd17, %fd18;
	add.s64 	%rd16, %rd7, %rd4;
	ld.global.f64 	%fd20, [%rd16];
	sub.f64 	%fd21, %fd20, %fd19;
	st.global.f64 	[%rd16], %fd21;
$L__BB1_7:
	setp.lt.u32 	%p7, %r11, 3;
	@%p7 bra 	$L__BB1_9;
$L__BB1_8:
	add.s32 	%r38, %r49, %r4;
	mul.wide.s32 	%rd17, %r38, 8;
	add.s64 	%rd18, %rd1, %rd17;
	ld.global.f64 	%fd22, [%rd18];
	ld.global.f64 	%fd23, [%rd2];
	div.rn.f64 	%fd24, %fd22, %fd23;
	ld.global.f64 	%fd25, [%rd5];
	mul.f64 	%fd26, %fd24, %fd25;
	add.s32 	%r39, %r49, %r10;
	mul.wide.s32 	%rd19, %r39, 8;
	add.s64 	%rd20, %rd1, %rd19;
	ld.global.f64 	%fd27, [%rd20];
	sub.f64 	%fd28, %fd27, %fd26;
	st.global.f64 	[%rd20], %fd28;
	add.s64 	%rd21, %rd18, %rd4;
	ld.global.f64 	%fd29, [%rd21];
	ld.global.f64 	%fd30, [%rd2];
	div.rn.f64 	%fd31, %fd29, %fd30;
	ld.global.f64 	%fd32, [%rd5];
	mul.f64 	%fd33, %fd31, %fd32;
	add.s64 	%rd22, %rd20, %rd4;
	ld.global.f64 	%fd34, [%rd22];
	sub.f64 	%fd35, %fd34, %fd33;
	st.global.f64 	[%rd22], %fd35;
	add.s64 	%rd23, %rd21, %rd4;
	ld.global.f64 	%fd36, [%rd23];
	ld.global.f64 	%fd37, [%rd2];
	div.rn.f64 	%fd38, %fd36, %fd37;
	ld.global.f64 	%fd39, [%rd5];
	mul.f64 	%fd40, %fd38, %fd39;
	add.s64 	%rd24, %rd22, %rd4;
	ld.global.f64 	%fd41, [%rd24];
	sub.f64 	%fd42, %fd41, %fd40;
	st.global.f64 	[%rd24], %fd42;
	add.s64 	%rd25, %rd23, %rd4;
	ld.global.f64 	%fd43, [%rd25];
	ld.global.f64 	%fd44, [%rd2];
	div.rn.f64 	%fd45, %fd43, %fd44;
	ld.global.f64 	%fd46, [%rd5];
	mul.f64 	%fd47, %fd45, %fd46;
	add.s64 	%rd26, %rd24, %rd4;
	ld.global.f64 	%fd48, [%rd26];
	sub.f64 	%fd49, %fd48, %fd47;
	st.global.f64 	[%rd26], %fd49;
	shl.b32 	%r40, %r1, 2;
	add.s32 	%r49, %r40, %r49;
	setp.lt.s32 	%p8, %r49, %r21;
	@%p8 bra 	$L__BB1_8;
$L__BB1_9:
	ld.param.u32 	%r47, [_Z2upPdiiiii_param_3];
	ld.param.u32 	%r46, [_Z2upPdiiiii_param_2];
	mov.u32 	%r42, %nctaid.y;
	mad.lo.s32 	%r48, %r25, %r42, %r48;
	add.s32 	%r43, %r47, %r46;
	setp.lt.s32 	%p9, %r48, %r43;
	@%p9 bra 	$L__BB1_2;
$L__BB1_10:
	ret;

}
	// .globl	_Z4swapPdiiiii
.visible .entry _Z4swapPdiiiii(
	.param .u64 .ptr .align 1 _Z4swapPdiiiii_param_0,
	.param .u32 _Z4swapPdiiiii_param_1,
	.param .u32 _Z4swapPdiiiii_param_2,
	.param .u32 _Z4swapPdiiiii_param_3,
	.param .u32 _Z4swapPdiiiii_param_4,
	.param .u32 _Z4swapPdiiiii_param_5
)
{
	.reg .pred 	%p<7>;
	.reg .b32 	%r<60>;
	.reg .b64 	%rd<23>;
	.reg .b64 	%fd<11>;

	ld.param.u64 	%rd2, [_Z4swapPdiiiii_param_0];
	ld.param.u32 	%r20, [_Z4swapPdiiiii_param_1];
	ld.param.u32 	%r23, [_Z4swapPdiiiii_param_2];
	ld.param.u32 	%r24, [_Z4swapPdiiiii_param_3];
	ld.param.u32 	%r21, [_Z4swapPdiiiii_param_4];
	ld.param.u32 	%r22, [_Z4swapPdiiiii_param_5];
	cvta.to.global.u64 	%rd1, %rd2;
	mov.u32 	%r25, %ntid.x;
	mov.u32 	%r26, %nctaid.x;
	mul.lo.s32 	%r1, %r25, %r26;
	mov.u32 	%r27, %ctaid.x;
	mov.u32 	%r28, %tid.x;
	mad.lo.s32 	%r58, %r25, %r27, %r28;
	add.s32 	%r3, %r24, %r23;
	setp.ge.s32 	%p1, %r58, %r3;
	@%p1 bra 	$L__BB2_6;
	add.s32 	%r29, %r58, %r1;
	max.s32 	%r30, %r3, %r29;
	setp.lt.s32 	%p2, %r29, %r3;
	selp.u32 	%r31, 1, 0, %p2;
	add.s32 	%r32, %r29, %r31;
	sub.s32 	%r33, %r30, %r32;
	div.u32 	%r34, %r33, %r1;
	add.s32 	%r4, %r34, %r31;
	and.b32  	%r35, %r4, 3;
	setp.eq.s32 	%p3, %r35, 3;
	@%p3 bra 	$L__BB2_4;
	mul.lo.s32 	%r36, %r20, %r58;
	add.s32 	%r56, %r22, %r36;
	mul.lo.s32 	%r6, %r1, %r20;
	add.s32 	%r55, %r21, %r36;
	add.s32 	%r37, %r4, 1;
	and.b32  	%r38, %r37, 3;
	neg.s32 	%r54, %r38;
$L__BB2_3:
	.pragma "nounroll";
	mul.wide.s32 	%rd3, %r55, 8;
	add.s64 	%rd4, %rd1, %rd3;
	ld.global.f64 	%fd1, [%rd4];
	mul.wide.s32 	%rd5, %r56, 8;
	add.s64 	%rd6, %rd1, %rd5;
	ld.global.f64 	%fd2, [%rd6];
	st.global.f64 	[%rd4], %fd2;
	st.global.f64 	[%rd6], %fd1;
	add.s32 	%r58, %r58, %r1;
	add.s32 	%r56, %r56, %r6;
	add.s32 	%r55, %r55, %r6;
	add.s32 	%r54, %r54, 1;
	setp.ne.s32 	%p4, %r54, 0;
	@%p4 bra 	$L__BB2_3;
$L__BB2_4:
	setp.lt.u32 	%p5, %r4, 3;
	@%p5 bra 	$L__BB2_6;
$L__BB2_5:
	mul.lo.s32 	%r39, %r58, %r20;
	add.s32 	%r40, %r39, %r21;
	mul.wide.s32 	%rd7, %r40, 8;
	add.s64 	%rd8, %rd1, %rd7;
	ld.global.f64 	%fd3, [%rd8];
	add.s32 	%r41, %r39, %r22;
	mul.wide.s32 	%rd9, %r41, 8;
	add.s64 	%rd10, %rd1, %rd9;
	ld.global.f64 	%fd4, [%rd10];
	st.global.f64 	[%rd8], %fd4;
	st.global.f64 	[%rd10], %fd3;
	add.s32 	%r42, %r58, %r1;
	mul.lo.s32 	%r43, %r42, %r20;
	add.s32 	%r44, %r43, %r21;
	mul.wide.s32 	%rd11, %r44, 8;
	add.s64 	%rd12, %rd1, %rd11;
	ld.global.f64 	%fd5, [%rd12];
	add.s32 	%r45, %r43, %r22;
	mul.wide.s32 	%rd13, %r45, 8;
	add.s64 	%rd14, %rd1, %rd13;
	ld.global.f64 	%fd6, [%rd14];
	st.global.f64 	[%rd12], %fd6;
	st.global.f64 	[%rd14], %fd5;
	add.s32 	%r46, %r42, %r1;
	mul.lo.s32 	%r47, %r46, %r20;
	add.s32 	%r48, %r47, %r21;
	mul.wide.s32 	%rd15, %r48, 8;
	add.s64 	%rd16, %rd1, %rd15;
	ld.global.f64 	%fd7, [%rd16];
	add.s32 	%r49, %r47, %r22;
	mul.wide.s32 	%rd17, %r49, 8;
	add.s64 	%rd18, %rd1, %rd17;
	ld.global.f64 	%fd8, [%rd18];
	st.global.f64 	[%rd16], %fd8;
	st.global.f64 	[%rd18], %fd7;
	add.s32 	%r50, %r46, %r1;
	mul.lo.s32 	%r51, %r50, %r20;
	add.s32 	%r52, %r51, %r21;
	mul.wide.s32 	%rd19, %r52, 8;
	add.s64 	%rd20, %rd1, %rd19;
	ld.global.f64 	%fd9, [%rd20];
	add.s32 	%r53, %r51, %r22;
	mul.wide.s32 	%rd21, %r53, 8;
	add.s64 	%rd22, %rd1, %rd21;
	ld.global.f64 	%fd10, [%rd22];
	st.global.f64 	[%rd20], %fd10;
	st.global.f64 	[%rd22], %fd9;
	add.s32 	%r58, %r50, %r1;
	setp.lt.s32 	%p6, %r58, %r3;
	@%p6 bra 	$L__BB2_5;
$L__BB2_6:
	ret;

}
	// .globl	_ZN6thrust24THRUST_300001_SM_1000_NS8cuda_cub4core6detail13_kernel_agentINS1_8__reduce11ReduceAgentINS0_12zip_iteratorIN4cuda3std3__45tupleIJNS0_10device_ptrIdEENS0_17counting_iteratorIlNS0_11use_defaultESF_SF_EEEEEEEPNSB_IJdlEEESJ_iNS1_9__extrema9arg_max_fIdl10comparatorEEEEJSI_SK_iSO_EEEvDpT0_
.visible .entry _ZN6thrust24THRUST_300001_SM_1000_NS8cuda_cub4core6detail13_kernel_agentINS1_8__reduce11ReduceAgentINS0_12zip_iteratorIN4cuda3std3__45tupleIJNS0_10device_ptrIdEENS0_17counting_iteratorIlNS0_11use_defaultESF_SF_EEEEEEEPNSB_IJdlEEESJ_iNS1_9__extrema9arg_max_fIdl10comparatorEEEEJSI_SK_iSO_EEEvDpT0_(
	.param .align 8 .b8 _ZN6thrust24THRUST_300001_SM_1000_NS8cuda_cub4core6detail13_kernel_agentINS1_8__reduce11ReduceAgentINS0_12zip_iteratorIN4cuda3std3__45tupleIJNS0_10device_ptrIdEENS0_17counting_iteratorIlNS0_11use_defaultESF_SF_EEEEEEEPNSB_IJdlEEESJ_iNS1_9__extrema9arg_max_fIdl10comparatorEEEEJSI_SK_iSO_EEEvDpT0__param_0[16],
	.param .u64 .ptr .align 1 _ZN6thrust24THRUST_300001_SM_1000_NS8cuda_cub4core6detail13_kernel_agentINS1_8__reduce11ReduceAgentINS0_12zip_iteratorIN4cuda3std3__45tupleIJNS0_10device_ptrIdEENS0_17counting_iteratorIlNS0_11use_defaultESF_SF_EEEEEEEPNSB_IJdlEEESJ_iNS1_9__extrema9arg_max_fIdl10comparatorEEEEJSI_SK_iSO_EEEvDpT0__param_1,
	.param .u32 _ZN6thrust24THRUST_300001_SM_1000_NS8cuda_cub4core6detail13_kernel_agentINS1_8__reduce11ReduceAgentINS0_12zip_iteratorIN4cuda3std3__45tupleIJNS0_10device_ptrIdEENS0_17counting_iteratorIlNS0_11use_defaultESF_SF_EEEEEEEPNSB_IJdlEEESJ_iNS1_9__extrema9arg_max_fIdl10comparatorEEEEJSI_SK_iSO_EEEvDpT0__param_2,
	.param .align 1 .b8 _ZN6thrust24THRUST_300001_SM_1000_NS8cuda_cub4core6detail13_kernel_agentINS1_8__reduce11ReduceAgentINS0_12zip_iteratorIN4cuda3std3__45tupleIJNS0_10device_ptrIdEENS0_17counting_iteratorIlNS0_11use_defaultESF_SF_EEEEEEEPNSB_IJdlEEESJ_iNS1_9__extrema9arg_max_fIdl10comparatorEEEEJSI_SK_iSO_EEEvDpT0__param_3[1]
)
.maxntid 256
{
	.reg .pred 	%p<213>;
	.reg .b32 	%r<400>;
	.reg .b64 	%rd<368>;
	.reg .b64 	%fd<352>;

	ld.param.u64 	%rd198, [_ZN6thrust24THRUST_300001_SM_1000_NS8cuda_cub4core6detail13_kernel_agentINS1_8__reduce11ReduceAgentINS0_12zip_iteratorIN4cuda3std3__45tupleIJNS0_10device_ptrIdEENS0_17counting_iteratorIlNS0_11use_defaultESF_SF_EEEEEEEPNSB_IJdlEEESJ_iNS1_9__extrema9arg_max_fIdl10comparatorEEEEJSI_SK_iSO_EEEvDpT0__param_0+8];
	ld.param.u64 	%rd197, [_ZN6thrust24THRUST_300001_SM_1000_NS8cuda_cub4core6detail13_kernel_agentINS1_8__reduce11ReduceAgentINS0_12zip_iteratorIN4cuda3std3__45tupleIJNS0_10device_ptrIdEENS0_17counting_iteratorIlNS0_11use_defaultESF_SF_EEEEEEEPNSB_IJdlEEESJ_iNS1_9__extrema9arg_max_fIdl10comparatorEEEEJSI_SK_iSO_EEEvDpT0__param_0];
	ld.param.u32 	%r36, [_ZN6thrust24THRUST_300001_SM_1000_NS8cuda_cub4core6detail13_kernel_agentINS1_8__reduce11ReduceAgentINS0_12zip_iteratorIN4cuda3std3__45tupleIJNS0_10device_ptrIdEENS0_17counting_iteratorIlNS0_11use_defaultESF_SF_EEEEEEEPNSB_IJdlEEESJ_iNS1_9__extrema9arg_max_fIdl10comparatorEEEEJSI_SK_iSO_EEEvDpT0__param_2];
	setp.eq.s32 	%p1, %r36, 0;
	@%p1 bra 	$L__BB3_206;
	cvta.to.global.u64 	%rd1, %rd197;
	setp.gt.s32 	%p2, %r36, 1279;
	@%p2 bra 	$L__BB3_122;
	mov.u32 	%r1, %tid.x;
	setp.ge.s32 	%p96, %r1, %r36;
	mov.f64 	%fd298, 0d0000000000000000;
	mov.b64 	%rd309, 0;
	mov.u32 	%r391, %r1;
	@%p96 bra 	$L__BB3_4;
	cvt.u64.u32 	%rd265, %r1;
	mul.wide.u32 	%rd266, %r1, 8;
	add.s64 	%rd267, %rd1, %rd266;
	add.s64 	%rd309, %rd198, %rd265;
	ld.global.f64 	%fd298, [%rd267];
	add.s32 	%r391, %r1, 256;
$L__BB3_4:
	setp.ge.s32 	%p97, %r391, %r36;
	@%p97 bra 	$L__BB3_26;
	not.b32 	%r160, %r391;
	add.s32 	%r4, %r36, %r160;
	and.b32  	%r161, %r4, 768;
	setp.eq.s32 	%p98, %r161, 768;
	@%p98 bra 	$L__BB3_11;
	cvt.u64.u32 	%rd269, %r391;
	add.s64 	%rd300, %rd198, %rd269;
	mul.wide.u32 	%rd270, %r391, 8;
	add.s64 	%rd299, %rd1, %rd270;
	shr.u32 	%r162, %r4, 8;
	add.s32 	%r163, %r162, 1;
	and.b32  	%r164, %r163, 3;
	neg.s32 	%r389, %r164;
$L__BB3_7:
	.pragma "nounroll";
	mov.u64 	%rd9, %rd309;
	mov.f64 	%fd3, %fd298;
	ld.global.f64 	%fd4, [%rd299];
	abs.f64 	%fd5, %fd3;
	abs.f64 	%fd6, %fd4;
	setp.lt.f64 	%p99, %fd5, %fd6;
	mov.u64 	%rd309, %rd300;
	mov.f64 	%fd298, %fd4;
	@%p99 bra 	$L__BB3_10;
	setp.lt.f64 	%p100, %fd6, %fd5;
	mov.u64 	%rd309, %rd9;
	mov.f64 	%fd298, %fd3;
	@%p100 bra 	$L__BB3_10;
	setp.lt.s64 	%p101, %rd9, %rd300;
	min.s64 	%rd309, %rd9, %rd300;
	selp.f64 	%fd298, %fd3, %fd4, %p101;
$L__BB3_10:
	add.s32 	%r391, %r391, 256;
	add.s64 	%rd300, %rd300, 256;
	add.s64 	%rd299, %rd299, 2048;
	add.s32 	%r389, %r389, 1;
	setp.ne.s32 	%p102, %r389, 0;
	@%p102 bra 	$L__BB3_7;
$L__BB3_11:
	setp.lt.u32 	%p103, %r4, 768;
	@%p103 bra 	$L__BB3_26;
	add.s32 	%r392, %r391, 512;
$L__BB3_13:
	mov.u32 	%r12, %r392;
	add.s32 	%r165, %r12, -512;
	cvt.s64.s32 	%rd271, %r165;
	mul.wide.s32 	%rd272, %r165, 8;
	add.s64 	%rd17, %rd1, %rd272;
	add.s64 	%rd18, %rd198, %rd271;
	ld.global.f64 	%fd12, [%rd17];
	abs.f64 	%fd13, %fd298;
	abs.f64 	%fd14, %fd12;
	setp.lt.f64 	%p104, %fd13, %fd14;
	mov.u64 	%rd306, %rd18;
	mov.f64 	%fd295, %fd12;
	@%p104 bra 	$L__BB3_16;
	setp.lt.f64 	%p105, %fd14, %fd13;
	mov.u64 	%rd306, %rd309;
	mov.f64 	%fd295, %fd298;
	@%p105 bra 	$L__BB3_16;
	setp.lt.s64 	%p106, %rd309, %rd18;
	min.s64 	%rd306, %rd309, %rd18;
	selp.f64 	%fd295, %fd298, %fd12, %p106;
$L__BB3_16:
	add.s32 	%r166, %r12, -256;
	cvt.s64.s32 	%rd273, %r166;
	add.s64 	%rd21, %rd198, %rd273;
	ld.global.f64 	%fd17, [%rd17+2048];
	abs.f64 	%fd18, %fd295;
	abs.f64 	%fd19, %fd17;
	setp.lt.f64 	%p107, %fd18, %fd19;
	mov.u64 	%rd307, %rd21;
	mov.f64 	%fd296, %fd17;
	@%p107 bra 	$L__BB3_19;
	setp.lt.f64 	%p108, %fd19, %fd18;
	mov.u64 	%rd307, %rd306;
	mov.f64 	%fd296, %fd295;
	@%p108 bra 	$L__BB3_19;
	setp.lt.s64 	%p109, %rd306, %rd21;
	min.s64 	%rd307, %rd306, %rd21;
	selp.f64 	%fd296, %fd295, %fd17, %p109;
$L__BB3_19:
	cvt.s64.s32 	%rd274, %r12;
	add.s64 	%rd24, %rd198, %rd274;
	ld.global.f64 	%fd22, [%rd17+4096];
	abs.f64 	%fd23, %fd296;
	abs.f64 	%fd24, %fd22;
	setp.lt.f64 	%p110, %fd23, %fd24;
	mov.u64 	%rd308, %rd24;
	mov.f64 	%fd297, %fd22;
	@%p110 bra 	$L__BB3_22;
	setp.lt.f64 	%p111, %fd24, %fd23;
	mov.u64 	%rd308, %rd307;
	mov.f64 	%fd297, %fd296;
	@%p111 bra 	$L__BB3_22;
	setp.lt.s64 	%p112, %rd307, %rd24;
	min.s64 	%rd308, %rd307, %rd24;
	selp.f64 	%fd297, %fd296, %fd22, %p112;
$L__BB3_22:
	add.s32 	%r167, %r12, 256;
	cvt.s64.s32 	%rd275, %r167;
	add.s64 	%rd27, %rd198, %rd275;
	ld.global.f64 	%fd27, [%rd17+6144];
	abs.f64 	%fd28, %fd297;
	abs.f64 	%fd29, %fd27;
	setp.lt.f64 	%p113, %fd28, %fd29;
	mov.u64 	%rd309, %rd27;
	mov.f64 	%fd298, %fd27;
	@%p113 bra 	$L__BB3_25;
	setp.lt.f64 	%p114, %fd29, %fd28;
	mov.u64 	%rd309, %rd308;
	mov.f64 	%fd298, %fd297;
	@%p114 bra 	$L__BB3_25;
	setp.lt.s64 	%p115, %rd308, %rd27;
	min.s64 	%rd309, %rd308, %rd27;
	selp.f64 	%fd298, %fd297, %fd27, %p115;
$L__BB3_25:
	add.s32 	%r392, %r12, 1024;
	add.s32 	%r168, %r12, 512;
	setp.lt.s32 	%p116, %r168, %r36;
	@%p116 bra 	$L__BB3_13;
$L__BB3_26:
	setp.lt.s32 	%p117, %r36, 256;
	@%p117 bra 	$L__BB3_71;
	// begin inline asm
	mov.u32 %r282, %laneid;
	// end inline asm
	mov.b64 	%rd286, %fd298;
	mov.b64 	{%r284, %r289}, %rd286;
	mov.b32 	%r300, 1;
	mov.b32 	%r301, 31;
	mov.b32 	%r302, -1;
	// begin inline asm
	shfl.sync.down.b32 %r283, %r284, %r300, %r301, %r302;
	// end inline asm
	// begin inline asm
	shfl.sync.down.b32 %r288, %r289, %r300, %r301, %r302;
	// end inline asm
	mov.b64 	%rd287, {%r283, %r288};
	mov.b64 	%fd33, %rd287;
	mov.b64 	{%r294, %r299}, %rd309;
	// begin inline asm
	shfl.sync.down.b32 %r293, %r294, %r300, %r301, %r302;
	// end inline asm
	// begin inline asm
	shfl.sync.down.b32 %r298, %r299, %r300, %r301, %r302;
	// end inline asm
	mov.b64 	%rd31, {%r293, %r298};
	setp.gt.s32 	%p169, %r282, 30;
	mov.u64 	%rd311, %rd309;
	mov.f64 	%fd300, %fd298;
	@%p169 bra 	$L__BB3_31;
	abs.f64 	%fd34, %fd298;
	abs.f64 	%fd35, %fd33;
	setp.lt.f64 	%p170, %fd34, %fd35;
	mov.u64 	%rd311, %rd31;
	mov.f64 	%fd300, %fd33;
	@%p170 bra 	$L__BB3_31;
	setp.lt.f64 	%p171, %fd35, %fd34;
	mov.u64 	%rd311, %rd309;
	mov.f64 	%fd300, %fd298;
	@%p171 bra 	$L__BB3_31;
	setp.lt.s64 	%p172, %rd309, %rd31;
	min.s64 	%rd311, %rd309, %rd31;
	selp.f64 	%fd300, %fd298, %fd33, %p172;
$L__BB3_31:
	mov.b64 	%rd288, %fd300;
	mov.b64 	{%r304, %r309}, %rd288;
	mov.b32 	%r320, 2;
	mov.b32 	%r321, 31;
	mov.b32 	%r322, -1;
	// begin inline asm
	shfl.sync.down.b32 %r303, %r304, %r320, %r321, %r322;
	// end inline asm
	// begin inline asm
	shfl.sync.down.b32 %r308, %r309, %r320, %r321, %r322;
	// end inline asm
	mov.b64 	%rd289, {%r303, %r308};
	mov.b64 	%fd38, %rd289;
	mov.b64 	{%r314, %r319}, %rd311;
	// begin inline asm
	shfl.sync.down.b32 %r313, %r314, %r320, %r321, %r322;
	// end inline asm
	// begin inline asm
	shfl.sync.down.b32 %r318, %r319, %r320, %r321, %r322;
	// end inline asm
	mov.b64 	%rd34, {%r313, %r318};
	setp.gt.s32 	%p173, %r282, 29;
	mov.u64 	%rd312, %rd311;
	mov.f64 	%fd301, %fd300;
	@%p173 bra 	$L__BB3_35;
	abs.f64 	%fd39, %fd300;
	abs.f64 	%fd40, %fd38;
	setp.lt.f64 	%p174, %fd39, %fd40;
	mov.u64 	%rd312, %rd34;
	mov.f64 	%fd301, %fd38;
	@%p174 bra 	$L__BB3_35;
	setp.lt.f64 	%p175, %fd40, %fd39;
	mov.u64 	%rd312, %rd311;
	mov.f64 	%fd301, %fd300;
	@%p175 bra 	$L__BB3_35;
	setp.lt.s64 	%p176, %rd311, %rd34;
	min.s64 	%rd312, %rd311, %rd34;
	selp.f64 	%fd301, %fd300, %fd38, %p176;
$L__BB3_35:
	mov.b64 	%rd290, %fd301;
	mov.b64 	{%r324, %r329}, %rd290;
	mov.b32 	%r340, 4;
	mov.b32 	%r341, 31;
	mov.b32 	%r342, -1;
	// begin inline asm
	shfl.sync.down.b32 %r323, %r324, %r340, %r341, %r342;
	// end inline asm
	// begin inline asm
	shfl.sync.down.b32 %r328, %r329, %r340, %r341, %r342;
	// end inline asm
	mov.b64 	%rd291, {%r323, %r328};
	mov.b64 	%fd43, %rd291;
	mov.b64 	{%r334, %r339}, %rd312;
	// begin inline asm
	shfl.sync.down.b32 %r333, %r334, %r340, %r341, %r342;
	// end inline asm
	// begin inline asm
	shfl.sync.down.b32 %r338, %r339, %r340, %r341, %r342;
	// end inline asm
	mov.b64 	%rd37, {%r333, %r338};
	setp.gt.s32 	%p177, %r282, 27;
	mov.u64 	%rd313, %rd312;
	mov.f64 	%fd302, %fd301;
	@%p177 bra 	$L__BB3_39;
	abs.f64 	%fd44, %fd301;
	abs.f64 	%fd45, %fd43;
	setp.lt.f64 	%p178, %fd44, %fd45;
	mov.u64 	%rd313, %rd37;
	mov.f64 	%fd302, %fd43;
	@%p178 bra 	$L__BB3_39;
	setp.lt.f64 	%p179, %fd45, %fd44;
	mov.u64 	%rd313, %rd312;
	mov.f64 	%fd302, %fd301;
	@%p179 bra 	$L__BB3_39;
	setp.lt.s64 	%p180, %rd312, %rd37;
	min.s64 	%rd313, %rd312, %rd37;
	selp.f64 	%fd302, %fd301, %fd43, %p180;
$L__BB3_39:
	mov.b64 	%rd292, %fd302;
	mov.b64 	{%r344, %r349}, %rd292;
	mov.b32 	%r360, 8;
	mov.b32 	%r361, 31;
	mov.b32 	%r362, -1;
	// begin inline asm
	shfl.sync.down.b32 %r343, %r344, %r360, %r361, %r362;
	// end inline asm
	// begin inline asm
	shfl.sync.down.b32 %r348, %r349, %r360, %r361, %r362;
	// end inline asm
	mov.b64 	%rd293, {%r343, %r348};
	mov.b64 	%fd48, %rd293;
	mov.b64 	{%r354, %r359}, %rd313;
	// begin inline asm
	shfl.sync.down.b32 %r353, %r354, %r360, %r361, %r362;
	// end inline asm
	// begin inline asm
	shfl.sync.down.b32 %r358, %r359, %r360, %r361, %r362;
	// end inline asm
	mov.b64 	%rd40, {%r353, %r358};
	setp.gt.s32 	%p181, %r282, 23;
	mov.u64 	%rd314, %rd313;
	mov.f64 	%fd303, %fd302;
	@%p181 bra 	$L__BB3_43;
	abs.f64 	%fd49, %fd302;
	abs.f64 	%fd50, %fd48;
	setp.lt.f64 	%p182, %fd49, %fd50;
	mov.u64 	%rd314, %rd40;
	mov.f64 	%fd303, %fd48;
	@%p182 bra 	$L__BB3_43;
	setp.lt.f64 	%p183, %fd50, %fd49;
	mov.u64 	%rd314, %rd313;
	mov.f64 	%fd303, %fd302;
	@%p183 bra 	$L__BB3_43;
	setp.lt.s64 	%p184, %rd313, %rd40;
	min.s64 	%rd314, %rd313, %rd40;
	selp.f64 	%fd303, %fd302, %fd48, %p184;
$L__BB3_43:
	mov.b64 	%rd294, %fd303;
	mov.b64 	{%r364, %r369}, %rd294;
	mov.b32 	%r380, 16;
	mov.b32 	%r381, 31;
	mov.b32 	%r382, -1;
	// begin inline asm
	shfl.sync.down.b32 %r363, %r364, %r380, %r381, %r382;
	// end inline asm
	// begin inline asm
	shfl.sync.down.b32 %r368, %r369, %r380, %r381, %r382;
	// end inline asm
	mov.b64 	%rd295, {%r363, %r368};
	mov.b64 	%fd53, %rd295;
	mov.b64 	{%r374, %r379}, %rd314;
	// begin inline asm
	shfl.sync.down.b32 %r373, %r374, %r380, %r381, %r382;
	// end inline asm
	// begin inline asm
	shfl.sync.down.b32 %r378, %r379, %r380, %r381, %r382;
	// end inline asm
	mov.b64 	%rd43, {%r373, %r378};
	setp.gt.s32 	%p185, %r282, 15;
	mov.u64 	%rd367, %rd314;
	mov.f64 	%fd351, %fd303;
	@%p185 bra 	$L__BB3_47;
	abs.f64 	%fd54, %fd303;
	abs.f64 	%fd55, %fd53;
	setp.lt.f64 	%p186, %fd54, %fd55;
	mov.u64 	%rd367, %rd43;
	mov.f64 	%fd351, %fd53;
	@%p186 bra 	$L__BB3_47;
	setp.lt.f64 	%p187, %fd55, %fd54;
	mov.u64 	%rd367, %rd314;
	mov.f64 	%fd351, %fd303;
	@%p187 bra 	$L__BB3_47;
	setp.lt.s64 	%p188, %rd314, %rd43;
	min.s64 	%rd367, %rd314, %rd43;
	selp.f64 	%fd351, %fd303, %fd53, %p188;
$L__BB3_47:
	setp.ne.s32 	%p189, %r282, 0;
	@%p189 bra 	$L__BB3_49;
	shr.u32 	%r383, %r1, 1;
	and.b32  	%r384, %r383, 496;
	mov.u32 	%r385, _ZN6thrust24THRUST_300001_SM_1000_NS8cuda_cub4core6detail5shmemE;
	add.s32 	%r386, %r385, %r384;
	st.shared.f64 	[%r386+8], %fd351;
	st.shared.u64 	[%r386+16], %rd367;
$L__BB3_49:
	bar.sync 	0;
	setp.ne.s32 	%p190, %r1, 0;
	@%p190 bra 	$L__BB3_204;
	ld.shared.f64 	%fd58, [_ZN6thrust24THRUST_300001_SM_1000_NS8cuda_cub4core6detail5shmemE+24];
	ld.shared.u64 	%rd46, [_ZN6thrust24THRUST_300001_SM_1000_NS8cuda_cub4core6detail5shmemE+32];
	abs.f64 	%fd59, %fd351;
	abs.f64 	%fd60, %fd58;
	setp.lt.f64 	%p191, %fd59, %fd60;
	mov.u64 	%rd316, %rd46;
	mov.f64 	%fd305, %fd58;
	@%p191 bra 	$L__BB3_53;
	setp.lt.f64 	%p192, %fd60, %fd59;
	mov.u64 	%rd316, %rd367;
	mov.f64 	%fd305, %fd351;
	@%p192 bra 	$L__BB3_53;
	setp.lt.s64 	%p193, %rd367, %rd46;
	min.s64 	%rd316, %rd367, %rd46;
	selp.f64 	%fd305, %fd351, %fd58, %p193;
$L__BB3_53:
	ld.shared.f64 	%fd63, [_ZN6thrust24THRUST_300001_SM_1000_NS8cuda_cub4core6detail5shmemE+40];
	ld.shared.u64 	%rd49, [_ZN6thrust24THRUST_300001_SM_1000_NS8cuda_cub4core6detail5shmemE+48];
	abs.f64 	%fd64, %fd305;
	abs.f64 	%fd65, %fd63;
	setp.lt.f64 	%p194, %fd64, %fd65;
	mov.u64 	%rd317, %rd49;
	mov.f64 	%fd306, %fd63;
	@%p194 bra 	$L__BB3_56;
	setp.lt.f64 	%p195, %fd65, %fd64;
	mov.u64 	%rd317, %rd316;
	mov.f64 	%fd306, %fd305;
	@%p195 bra 	$L__BB3_56;
	setp.lt.s64 	%p196, %rd316, %rd49;
	min.s64 	%rd317, %rd316, %rd49;
	selp.f64 	%fd306, %fd305, %fd63, %p196;
$L__BB3_56:
	ld.shared.f64 	%fd68, [_ZN6thrust24THRUST_300001_SM_1000_NS8cuda_cub4core6detail5shmemE+56];
	ld.shared.u64 	%rd52, [_ZN6thrust24THRUST_300001_SM_1000_NS8cuda_cub4core6detail5shmemE+64];
	abs.f64 	%fd69, %fd306;
	abs.f64 	%fd70, %fd68;
	setp.lt.f64 	%p197, %fd69, %fd70;
	mov.u64 	%rd318, %rd52;
	mov.f64 	%fd307, %fd68;
	@%p197 bra 	$L__BB3_59;
	setp.lt.f64 	%p198, %fd70, %fd69;
	mov.u64 	%rd318, %rd317;
	mov.f64 	%fd307, %fd306;
	@%p198 bra 	$L__BB3_59;
	setp.lt.s64 	%p199, %rd317, %rd52;
	min.s64 	%rd318, %rd317, %rd52;
	selp.f64 	%fd307, %fd306, %fd68, %p199;
$L__BB3_59:
	ld.shared.f64 	%fd73, [_ZN6thrust24THRUST_300001_SM_1000_NS8cuda_cub4core6detail5shmemE+72];
	ld.shared.u64 	%rd55, [_ZN6thrust24THRUST_300001_SM_1000_NS8cuda_cub4core6detail5shmemE+80];
	abs.f64 	%fd74, %fd307;
	abs.f64 	%fd75, %fd73;
	setp.lt.f64 	%p200, %fd74, %fd75;
	mov.u64 	%rd319, %rd55;
	mov.f64 	%fd308, %fd73;
	@%p200 bra 	$L__BB3_62;
	setp.lt.f64 	%p201, %fd75, %fd74;
	mov.u64 	%rd319, %rd318;
	mov.f64 	%fd308, %fd307;
	@%p201 bra 	$L__BB3_62;
	setp.lt.s64 	%p202, %rd318, %rd55;
	min.s64 	%rd319, %rd318, %rd55;
	selp.f64 	%fd308, %fd307, %fd73, %p202;
$L__BB3_62:
	ld.shared.f64 	%fd78, [_ZN6thrust24THRUST_300001_SM_1000_NS8cuda_cub4core6detail5shmemE+88];
	ld.shared.u64 	%rd58, [_ZN6thrust24THRUST_300001_SM_1000_NS8cuda_cub4core6detail5shmemE+96];
	abs.f64 	%fd79, %fd308;
	abs.f64 	%fd80, %fd78;
	setp.lt.f64 	%p203, %fd79, %fd80;
	mov.u64 	%rd320, %rd58;
	mov.f64 	%fd309, %fd78;
	@%p203 bra 	$L__BB3_65;
	setp.lt.f64 	%p204, %fd80, %fd79;
	mov.u64 	%rd320, %rd319;
	mov.f64 	%fd309, %fd308;
	@%p204 bra 	$L__BB3_65;
	setp.lt.s64 	%p205, %rd319, %rd58;
	min.s64 	%rd320, %rd319, %rd58;
	selp.f64 	%fd309, %fd308, %fd78, %p205;
$L__BB3_65:
	ld.shared.f64 	%fd83, [_ZN6thrust24THRUST_300001_SM_1000_NS8cuda_cub4core6detail5shmemE+104];
	ld.shared.u64 	%rd61, [_ZN6thrust24THRUST_300001_SM_1000_NS8cuda_cub4core6detail5shmemE+112];
	abs.f64 	%fd84, %fd309;
	abs.f64 	%fd85, %fd83;
	setp.lt.f64 	%p206, %fd84, %fd85;
	mov.u64 	%rd321, %rd61;
	mov.f64 	%fd310, %fd83;
	@%p206 bra 	$L__BB3_68;
	setp.lt.f64 	%p207, %fd85, %fd84;
	mov.u64 	%rd321, %rd320;
	mov.f64 	%fd310, %fd309;
	@%p207 bra 	$L__BB3_68;
	setp.lt.s64 	%p208, %rd320, %rd61;
	min.s64 	%rd321, %rd320, %rd61;
	selp.f64 	%fd310, %fd309, %fd83, %p208;
$L__BB3_68:
	ld.shared.f64 	%fd88, [_ZN6thrust24THRUST_300001_SM_1000_NS8cuda_cub4core6detail5shmemE+120];
	ld.shared.u64 	%rd64, [_ZN6thrust24THRUST_300001_SM_1000_NS8cuda_cub4core6detail5shmemE+128];
	abs.f64 	%fd89, %fd310;
	abs.f64 	%fd90, %fd88;
	setp.lt.f64 	%p209, %fd89, %fd90;
	mov.u64 	%rd367, %rd64;
	mov.f64 	%fd351, %fd88;
	@%p209 bra 	$L__BB3_204;
	setp.lt.f64 	%p210, %fd90, %fd89;
	mov.u64 	%rd367, %rd321;
	mov.f64 	%fd351, %fd310;
	@%p210 bra 	$L__BB3_204;
	setp.lt.s64 	%p211, %rd321, %rd64;
	min.s64 	%rd367, %rd321, %rd64;
	selp.f64 	%fd351, %fd310, %fd88, %p211;
	bra.uni 	$L__BB3_204;
$L__BB3_71:
	// begin inline asm
	mov.u32 %r169, %laneid;
	// end inline asm
	and.b32  	%r190, %r1, 992;
	add.s32 	%r191, %r190, 32;
	setp.gt.s32 	%p118, %r191, %r36;
	not.b32 	%r192, %r190;
	add.s32 	%r193, %r36, %r192;
	selp.b32 	%r188, %r193, 31, %p118;
	mov.b64 	%rd276, %fd298;
	mov.b64 	{%r171, %r176}, %rd276;
	mov.b32 	%r187, 1;
	mov.b32 	%r189, -1;
	// begin inline asm
	shfl.sync.down.b32 %r170, %r171, %r187, %r188, %r189;
	// end inline asm
	// begin inline asm
	shfl.sync.down.b32 %r175, %r176, %r187, %r188, %r189;
	// end inline asm
	mov.b64 	%rd277, {%r170, %r175};
	mov.b64 	%fd92, %rd277;
	mov.b64 	{%r181, %r186}, %rd309;
	// begin inline asm
	shfl.sync.down.b32 %r180, %r181, %r187, %r188, %r189;
	// end inline asm
	// begin inline asm
	shfl.sync.down.b32 %r185, %r186, %r187, %r188, %r189;
	// end inline asm
	mov.b64 	%rd66, {%r180, %r185};
	setp.ge.s32 	%p119, %r169, %r188;
	mov.u64 	%rd322, %rd309;
	mov.f64 	%fd311, %fd298;
	@%p119 bra 	$L__BB3_75;
	abs.f64 	%fd93, %fd298;
	abs.f64 	%fd94, %fd92;
	setp.lt.f64 	%p120, %fd93, %fd94;
	mov.u64 	%rd322, %rd66;
	mov.f64 	%fd311, %fd92;
	@%p120 bra 	$L__BB3_75;
	setp.lt.f64 	%p121, %fd94, %fd93;
	mov.u64 	%rd322, %rd309;
	mov.f64 	%fd311, %fd298;
	@%p121 bra 	$L__BB3_75;
	setp.lt.s64 	%p122, %rd309, %rd66;
	min.s64 	%rd322, %rd309, %rd66;
	selp.f64 	%fd311, %fd298, %fd92, %p122;
$L__BB3_75:
	mov.b64 	%rd278, %fd311;
	mov.b64 	{%r195, %r200}, %rd278;
	mov.b32 	%r211, 2;
	mov.b32 	%r213, -1;
	// begin inline asm
	shfl.sync.down.b32 %r194, %r195, %r211, %r188, %r213;
	// end inline asm
	// begin inline asm
	shfl.sync.down.b32 %r199, %r200, %r211, %r188, %r213;
	// end inline asm
	mov.b64 	%rd279, {%r194, %r199};
	mov.b64 	%fd97, %rd279;
	mov.b64 	{%r205, %r210}, %rd322;
	// begin inline asm
	shfl.sync.down.b32 %r204, %r205, %r211, %r188, %r213;
	// end inline asm
	// begin inline asm
	shfl.sync.down.b32 %r209, %r210, %r211, %r188, %r213;
	// end inline asm
	mov.b64 	%rd69, {%r204, %r209};
	add.s32 	%r214, %r169, 2;
	setp.gt.s32 	%p123, %r214, %r188;
	mov.u64 	%rd323, %rd322;
	mov.f64 	%fd312, %fd311;
	@%p123 bra 	$L__BB3_79;
	abs.f64 	%fd98, %fd311;
	abs.f64 	%fd99, %fd97;
	setp.lt.f64 	%p124, %fd98, %fd99;
	mov.u64 	%rd323, %rd69;
	mov.f64 	%fd312, %fd97;
	@%p124 bra 	$L__BB3_79;
	setp.lt.f64 	%p125, %fd99, %fd98;
	mov.u64 	%rd323, %rd322;
	mov.f64 	%fd312, %fd311;
	@%p125 bra 	$L__BB3_79;
	setp.lt.s64 	%p126, %rd322, %rd69;
	min.s64 	%rd323, %rd322, %rd69;
	selp.f64 	%fd312, %fd311, %fd97, %p126;
$L__BB3_79:
	mov.b64 	%rd280, %fd312;
	mov.b64 	{%r216, %r221}, %rd280;
	mov.b32 	%r232, 4;
	mov.b32 	%r234, -1;
	// begin inline asm
	shfl.sync.down.b32 %r215, %r216, %r232, %r188, %r234;
	// end inline asm
	// begin inline asm
	shfl.sync.down.b32 %r220, %r221, %r232, %r188, %r234;
	// end inline asm
	mov.b64 	%rd281, {%r215, %r220};
	mov.b64 	%fd102, %rd281;
	mov.b64 	{%r226, %r231}, %rd323;
	// begin inline asm
	shfl.sync.down.b32 %r225, %r226, %r232, %r188, %r234;
	// end inline asm
	// begin inline asm
	shfl.sync.down.b32 %r230, %r231, %r232, %r188, %r234;
	// end inline asm
	mov.b64 	%rd72, {%r225, %r230};
	add.s32 	%r235, %r169, 4;
	setp.gt.s32 	%p127, %r235, %r188;
	mov.u64 	%rd324, %rd323;
	mov.f64 	%fd313, %fd312;
	@%p127 bra 	$L__BB3_83;
	abs.f64 	%fd103, %fd312;
	abs.f64 	%fd104, %fd102;
	setp.lt.f64 	%p128, %fd103, %fd104;
	mov.u64 	%rd324, %rd72;
	mov.f64 	%fd313, %fd102;
	@%p128 bra 	$L__BB3_83;
	setp.lt.f64 	%p129, %fd104, %fd103;
	mov.u64 	%rd324, %rd323;
	mov.f64 	%fd313, %fd312;
	@%p129 bra 	$L__BB3_83;
	setp.lt.s64 	%p130, %rd323, %rd72;
	min.s64 	%rd324, %rd323, %rd72;
	selp.f64 	%fd313, %fd312, %fd102, %p130;
$L__BB3_83:
	mov.b64 	%rd282, %fd313;
	mov.b64 	{%r237, %r242}, %rd282;
	mov.b32 	%r253, 8;
	mov.b32 	%r255, -1;
	// begin inline asm
	shfl.sync.down.b32 %r236, %r237, %r253, %r188, %r255;
	// end inline asm
	// begin inline asm
	shfl.sync.down.b32 %r241, %r242, %r253, %r188, %r255;
	// end inline asm
	mov.b64 	%rd283, {%r236, %r241};
	mov.b64 	%fd107, %rd283;
	mov.b64 	{%r247, %r252}, %rd324;
	// begin inline asm
	shfl.sync.down.b32 %r246, %r247, %r253, %r188, %r255;
	// end inline asm
	// begin inline asm
	shfl.sync.down.b32 %r251, %r252, %r253, %r188, %r255;
	// end inline asm
	mov.b64 	%rd75, {%r246, %r251};
	add.s32 	%r256, %r169, 8;
	setp.gt.s32 	%p131, %r256, %r188;
	mov.u64 	%rd325, %rd324;
	mov.f64 	%fd314, %fd313;
	@%p131 bra 	$L__BB3_87;
	abs.f64 	%fd108, %fd313;
	abs.f64 	%fd109, %fd107;
	setp.lt.f64 	%p132, %fd108, %fd109;
	mov.u64 	%rd325, %rd75;
	mov.f64 	%fd314, %fd107;
	@%p132 bra 	$L__BB3_87;
	setp.lt.f64 	%p133, %fd109, %fd108;
	mov.u64 	%rd325, %rd324;
	mov.f64 	%fd314, %fd313;
	@%p133 bra 	$L__BB3_87;
	setp.lt.s64 	%p134, %rd324, %rd75;
	min.s64 	%rd325, %rd324, %rd75;
	selp.f64 	%fd314, %fd313, %fd107, %p134;
$L__BB3_87:
	mov.b64 	%rd284, %fd314;
	mov.b64 	{%r258, %r263}, %rd284;
	mov.b32 	%r274, 16;
	mov.b32 	%r276, -1;
	// begin inline asm
	shfl.sync.down.b32 %r257, %r258, %r274, %r188, %r276;
	// end inline asm
	// begin inline asm
	shfl.sync.down.b32 %r262, %r263, %r274, %r188, %r276;
	// end inline asm
	mov.b64 	%rd285, {%r257, %r262};
	mov.b64 	%fd112, %rd285;
	mov.b64 	{%r268, %r273}, %rd325;
	// begin inline asm
	shfl.sync.down.b32 %r267, %r268, %r274, %r188, %r276;
	// end inline asm
	// begin inline asm
	shfl.sync.down.b32 %r272, %r273, %r274, %r188, %r276;
	// end inline asm
	mov.b64 	%rd78, {%r267, %r272};
	add.s32 	%r277, %r169, 16;
	setp.gt.s32 	%p135, %r277, %r188;
	mov.u64 	%rd367, %rd325;
	mov.f64 	%fd351, %fd314;
	@%p135 bra 	$L__BB3_91;
	abs.f64 	%fd113, %fd314;
	abs.f64 	%fd114, %fd112;
	setp.lt.f64 	%p136, %fd113, %fd114;
	mov.u64 	%rd367, %rd78;
	mov.f64 	%fd351, %fd112;
	@%p136 bra 	$L__BB3_91;
	setp.lt.f64 	%p137, %fd114, %fd113;
	mov.u64 	%rd367, %rd325;
	mov.f64 	%fd351, %fd314;
	@%p137 bra 	$L__BB3_91;
	setp.lt.s64 	%p138, %rd325, %rd78;
	min.s64 	%rd367, %rd325, %rd78;
	selp.f64 	%fd351, %fd314, %fd112, %p138;
$L__BB3_91:
	setp.ne.s32 	%p139, %r169, 0;
	@%p139 bra 	$L__BB3_93;
	shr.u32 	%r278, %r1, 1;
	and.b32  	%r279, %r278, 496;
	mov.u32 	%r280, _ZN6thrust24THRUST_300001_SM_1000_NS8cuda_cub4core6detail5shmemE;
	add.s32 	%r281, %r280, %r279;
	st.shared.f64 	[%r281+8], %fd351;
	st.shared.u64 	[%r281+16], %rd367;
$L__BB3_93:
	bar.sync 	0;
	setp.ne.s32 	%p140, %r1, 0;
	@%p140 bra 	$L__BB3_204;
	setp.lt.s32 	%p141, %r36, 33;
	mov.f64 	%fd316, %fd351;
	mov.u64 	%rd327, %rd367;
	@%p141 bra 	$L__BB3_98;
	ld.shared.f64 	%fd117, [_ZN6thrust24THRUST_300001_SM_1000_NS8cuda_cub4core6detail5shmemE+24];
	ld.shared.u64 	%rd81, [_ZN6thrust24THRUST_300001_SM_1000_NS8cuda_cub4core6detail5shmemE+32];
	abs.f64 	%fd118, %fd351;
	abs.f64 	%fd119, %fd117;
	setp.lt.f64 	%p142, %fd118, %fd119;
	mov.f64 	%fd316, %fd117;
	mov.u64 	%rd327, %rd81;
	@%p142 bra 	$L__BB3_98;
	setp.lt.f64 	%p143, %fd119, %fd118;
	mov.f64 	%fd316, %fd351;
	mov.u64 	%rd327, %rd367;
	@%p143 bra 	$L__BB3_98;
	setp.lt.s64 	%p144, %rd367, %rd81;
	min.s64 	%rd327, %rd367, %rd81;
	selp.f64 	%fd316, %fd351, %fd117, %p144;
$L__BB3_98:
	setp.lt.s32 	%p145, %r36, 65;
	mov.f64 	%fd317, %fd316;
	mov.u64 	%rd328, %rd327;
	@%p145 bra 	$L__BB3_102;
	ld.shared.f64 	%fd122, [_ZN6thrust24THRUST_300001_SM_1000_NS8cuda_cub4core6detail5shmemE+40];
	ld.shared.u64 	%rd84, [_ZN6thrust24THRUST_300001_SM_1000_NS8cuda_cub4core6detail5shmemE+48];
	abs.f64 	%fd123, %fd316;
	abs.f64 	%fd124, %fd122;
	setp.lt.f64 	%p146, %fd123, %fd124;
	mov.f64 	%fd317, %fd122;
	mov.u64 	%rd328, %rd84;
	@%p146 bra 	$L__BB3_102;
	setp.lt.f64 	%p147, %fd124, %fd123;
	mov.f64 	%fd317, %fd316;
	mov.u64 	%rd328, %rd327;
	@%p147 bra 	$L__BB3_102;
	setp.lt.s64 	%p148, %rd327, %rd84;
	min.s64 	%rd328, %rd327, %rd84;
	selp.f64 	%fd317, %fd316, %fd122, %p148;
$L__BB3_102:
	setp.lt.s32 	%p149, %r36, 97;
	mov.f64 	%fd318, %fd317;
	mov.u64 	%rd329, %rd328;
	@%p149 bra 	$L__BB3_106;
	ld.shared.f64 	%fd127, [_ZN6thrust24THRUST_300001_SM_1000_NS8cuda_cub4core6detail5shmemE+56];
	ld.shared.u64 	%rd87, [_ZN6thrust24THRUST_300001_SM_1000_NS8cuda_cub4core6detail5shmemE+64];
	abs.f64 	%fd128, %fd317;
	abs.f64 	%fd129, %fd127;
	setp.lt.f64 	%p150, %fd128, %fd129;
	mov.f64 	%fd318, %fd127;
	mov.u64 	%rd329, %rd87;
	@%p150 bra 	$L__BB3_106;
	setp.lt.f64 	%p151, %fd129, %fd128;
	mov.f64 	%fd318, %fd317;
	mov.u64 	%rd329, %rd328;
	@%p151 bra 	$L__BB3_106;
	setp.lt.s64 	%p152, %rd328, %rd87;
	min.s64 	%rd329, %rd328, %rd87;
	selp.f64 	%fd318, %fd317, %fd127, %p152;
$L__BB3_106:
	setp.lt.s32 	%p153, %r36, 129;
	mov.f64 	%fd319, %fd318;
	mov.u64 	%rd330, %rd329;
	@%p153 bra 	$L__BB3_110;
	ld.shared.f64 	%fd132, [_ZN6thrust24THRUST_300001_SM_1000_NS8cuda_cub4core6detail5shmemE+72];
	ld.shared.u64 	%rd90, [_ZN6thrust24THRUST_300001_SM_1000_NS8cuda_cub4core6detail5shmemE+80];
	abs.f64 	%fd133, %fd318;
	abs.f64 	%fd134, %fd132;
	setp.lt.f64 	%p154, %fd133, %fd134;
	mov.f64 	%fd319, %fd132;
	mov.u64 	%rd330, %rd90;
	@%p154 bra 	$L__BB3_110;
	setp.lt.f64 	%p155, %fd134, %fd133;
	mov.f64 	%fd319, %fd318;
	mov.u64 	%rd330, %rd329;
	@%p155 bra 	$L__BB3_110;
	setp.lt.s64 	%p156, %rd329, %rd90;
	min.s64 	%rd330, %rd329, %rd90;
	selp.f64 	%fd319, %fd318, %fd132, %p156;
$L__BB3_110:
	setp.lt.s32 	%p157, %r36, 161;
	mov.f64 	%fd320, %fd319;
	mov.u64 	%rd331, %rd330;
	@%p157 bra 	$L__BB3_114;
	ld.shared.f64 	%fd137, [_ZN6thrust24THRUST_300001_SM_1000_NS8cuda_cub4core6detail5shmemE+88];
	ld.shared.u64 	%rd93, [_ZN6thrust24THRUST_300001_SM_1000_NS8cuda_cub4core6detail5shmemE+96];
	abs.f64 	%fd138, %fd319;
	abs.f64 	%fd139, %fd137;
	setp.lt.f64 	%p158, %fd138, %fd139;
	mov.f64 	%fd320, %fd137;
	mov.u64 	%rd331, %rd93;
	@%p158 bra 	$L__BB3_114;
	setp.lt.f64 	%p159, %fd139, %fd138;
	mov.f64 	%fd320, %fd319;
	mov.u64 	%rd331, %rd330;
	@%p159 bra 	$L__BB3_114;
	setp.lt.s64 	%p160, %rd330, %rd93;
	min.s64 	%rd331, %rd330, %rd93;
	selp.f64 	%fd320, %fd319, %fd137, %p160;
$L__BB3_114:
	setp.lt.s32 	%p161, %r36, 193;
	mov.f64 	%fd321, %fd320;
	mov.u64 	%rd332, %rd331;
	@%p161 bra 	$L__BB3_118;
	ld.shared.f64 	%fd142, [_ZN6thrust24THRUST_300001_SM_1000_NS8cuda_cub4core6detail5shmemE+104];
	ld.shared.u64 	%rd96, [_ZN6thrust24THRUST_300001_SM_1000_NS8cuda_cub4core6detail5shmemE+112];
	abs.f64 	%fd143, %fd320;
	abs.f64 	%fd144, %fd142;
	setp.lt.f64 	%p162, %fd143, %fd144;
	mov.f64 	%fd321, %fd142;
	mov.u64 	%rd332, %rd96;
	@%p162 bra 	$L__BB3_118;
	setp.lt.f64 	%p163, %fd144, %fd143;
	mov.f64 	%fd321, %fd320;
	mov.u64 	%rd332, %rd331;
	@%p163 bra 	$L__BB3_118;
	setp.lt.s64 	%p164, %rd331, %rd96;
	min.s64 	%rd332, %rd331, %rd96;
	selp.f64 	%fd321, %fd320, %fd142, %p164;
$L__BB3_118:
	setp.lt.s32 	%p165, %r36, 225;
	mov.u64 	%rd367, %rd332;
	mov.f64 	%fd351, %fd321;
	@%p165 bra 	$L__BB3_204;
	ld.shared.f64 	%fd147, [_ZN6thrust24THRUST_300001_SM_1000_NS8cuda_cub4core6detail5shmemE+120];
	ld.shared.u64 	%rd99, [_ZN6thrust24THRUST_300001_SM_1000_NS8cuda_cub4core6detail5shmemE+128];
	abs.f64 	%fd148, %fd321;
	abs.f64 	%fd149, %fd147;
	setp.lt.f64 	%p166, %fd148, %fd149;
	mov.u64 	%rd367, %rd99;
	mov.f64 	%fd351, %fd147;
	@%p166 bra 	$L__BB3_204;
	setp.lt.f64 	%p167, %fd149, %fd148;
	mov.u64 	%rd367, %rd332;
	mov.f64 	%fd351, %fd321;
	@%p167 bra 	$L__BB3_204;
	setp.lt.s64 	%p168, %rd332, %rd99;
	min.s64 	%rd367, %rd332, %rd99;
	selp.f64 	%fd351, %fd321, %fd147, %p168;
	bra.uni 	$L__BB3_204;
$L__BB3_122:
	mov.u32 	%r17, %tid.x;
	cvt.u64.u32 	%rd200, %r17;
	cvta.to.global.u64 	%rd201, %rd197;
	mul.wide.u32 	%rd202, %r17, 8;
	add.s64 	%rd203, %rd201, %rd202;
	ld.global.f64 	%fd274, [%rd203];
	add.s32 	%r37, %r17, 256;
	cvt.u64.u32 	%rd204, %r37;
	ld.global.f64 	%fd275, [%rd203+2048];
	add.s32 	%r38, %r17, 512;
	cvt.u64.u32 	%rd205, %r38;
	ld.global.f64 	%fd276, [%rd203+4096];
	add.s32 	%r39, %r17, 768;
	cvt.u64.u32 	%rd206, %r39;
	ld.global.f64 	%fd277, [%rd203+6144];
	or.b32  	%r40, %r17, 1024;
	cvt.u64.u32 	%rd101, %r40;
	add.s64 	%rd354, %rd198, %rd101;
	ld.global.f64 	%fd338, [%rd203+8192];
	abs.f64 	%fd278, %fd274;
	abs.f64 	%fd279, %fd275;
	setp.geu.f64 	%p3, %fd278, %fd279;
	selp.f64 	%fd280, %fd274, %fd275, %p3;
	selp.b64 	%rd207, %rd200, %rd204, %p3;
	abs.f64 	%fd281, %fd280;
	abs.f64 	%fd282, %fd276;
	setp.geu.f64 	%p4, %fd281, %fd282;
	selp.f64 	%fd283, %fd280, %fd276, %p4;
	selp.b64 	%rd208, %rd207, %rd205, %p4;
	abs.f64 	%fd284, %fd283;
	abs.f64 	%fd285, %fd277;
	setp.geu.f64 	%p5, %fd284, %fd285;
	selp.f64 	%fd152, %fd283, %fd277, %p5;
	selp.b64 	%rd104, %rd208, %rd206, %p5;
	abs.f64 	%fd153, %fd152;
	abs.f64 	%fd154, %fd338;
	setp.lt.f64 	%p6, %fd153, %fd154;
	@%p6 bra 	$L__BB3_124;
	setp.lt.f64 	%p7, %fd154, %fd153;
	setp.lt.u64 	%p8, %rd104, %rd101;
	or.pred  	%p9, %p7, %p8;
	selp.f64 	%fd338, %fd152, %fd338, %p9;
	add.s64 	%rd211, %rd198, %rd104;
	selp.b64 	%rd354, %rd211, %rd354, %p9;
$L__BB3_124:
	setp.lt.u32 	%p10, %r36, 2560;
	mov.b32 	%r394, 1280;
	@%p10 bra 	$L__BB3_137;
	mov.b32 	%r393, 1280;
	mov.f64 	%fd323, %fd338;
$L__BB3_126:
	cvt.u64.u32 	%rd212, %r393;
	add.s64 	%rd213, %rd200, %rd212;
	mul.wide.u32 	%rd214, %r393, 8;
	cvta.to.global.u64 	%rd215, %rd197;
	add.s64 	%rd217, %rd215, %rd202;
	add.s64 	%rd218, %rd217, %rd214;
	add.s64 	%rd335, %rd213, %rd198;
	ld.global.f64 	%fd324, [%rd218];
	ld.global.f64 	%fd325, [%rd218+2048];
	ld.global.f64 	%fd326, [%rd218+4096];
	ld.global.f64 	%fd327, [%rd218+6144];
	ld.global.f64 	%fd338, [%rd218+8192];
	abs.f64 	%fd163, %fd323;
	abs.f64 	%fd164, %fd324;
	setp.lt.f64 	%p11, %fd163, %fd164;
	@%p11 bra 	$L__BB3_128;
	setp.lt.f64 	%p12, %fd164, %fd163;
	setp.lt.s64 	%p13, %rd354, %rd335;
	or.pred  	%p14, %p12, %p13;
	selp.f64 	%fd324, %fd323, %fd324, %p14;
	selp.b64 	%rd335, %rd354, %rd335, %p14;
$L__BB3_128:
	cvt.u64.u32 	%rd219, %r393;
	add.s64 	%rd220, %rd200, %rd219;
	add.s64 	%rd221, %rd220, %rd198;
	add.s64 	%rd336, %rd221, 256;
	abs.f64 	%fd167, %fd324;
	abs.f64 	%fd168, %fd325;
	setp.lt.f64 	%p15, %fd167, %fd168;
	@%p15 bra 	$L__BB3_130;
	setp.lt.f64 	%p16, %fd168, %fd167;
	add.s64 	%rd226, %rd221, 256;
	setp.lt.s64 	%p17, %rd335, %rd226;
	or.pred  	%p18, %p16, %p17;
	selp.f64 	%fd325, %fd324, %fd325, %p18;
	selp.b64 	%rd336, %rd335, %rd226, %p18;
$L__BB3_130:
	add.s64 	%rd337, %rd221, 512;
	abs.f64 	%fd171, %fd325;
	abs.f64 	%fd172, %fd326;
	setp.lt.f64 	%p19, %fd171, %fd172;
	@%p19 bra 	$L__BB3_132;
	setp.lt.f64 	%p20, %fd172, %fd171;
	add.s64 	%rd234, %rd221, 512;
	setp.lt.s64 	%p21, %rd336, %rd234;
	or.pred  	%p22, %p20, %p21;
	selp.f64 	%fd326, %fd325, %fd326, %p22;
	selp.b64 	%rd337, %rd336, %rd234, %p22;
$L__BB3_132:
	add.s64 	%rd338, %rd221, 768;
	abs.f64 	%fd175, %fd326;
	abs.f64 	%fd176, %fd327;
	setp.lt.f64 	%p23, %fd175, %fd176;
	@%p23 bra 	$L__BB3_134;
	setp.lt.f64 	%p24, %fd176, %fd175;
	setp.lt.s64 	%p25, %rd337, %rd338;
	or.pred  	%p26, %p24, %p25;
	selp.f64 	%fd327, %fd326, %fd327, %p26;
	selp.b64 	%rd338, %rd337, %rd338, %p26;
$L__BB3_134:
	add.s64 	%rd354, %rd221, 1024;
	abs.f64 	%fd179, %fd327;
	abs.f64 	%fd180, %fd338;
	setp.lt.f64 	%p27, %fd179, %fd180;
	@%p27 bra 	$L__BB3_136;
	setp.lt.f64 	%p28, %fd180, %fd179;
	setp.lt.s64 	%p29, %rd338, %rd354;
	or.pred  	%p30, %p28, %p29;
	selp.f64 	%fd338, %fd327, %fd338, %p30;
	selp.b64 	%rd354, %rd338, %rd354, %p30;
$L__BB3_136:
	add.s32 	%r394, %r393, 1280;
	add.s32 	%r43, %r393, 2560;
	setp.le.s32 	%p31, %r43, %r36;
	mov.u32 	%r393, %r394;
	mov.f64 	%fd323, %fd338;
	@%p31 bra 	$L__BB3_126;
$L__BB3_137:
	setp.le.s32 	%p32, %r36, %r394;
	@%p32 bra 	$L__BB3_160;
	sub.s32 	%r21, %r36, %r394;
	setp.ge.s32 	%p33, %r17, %r21;
	@%p33 bra 	$L__BB3_160;
	cvta.to.global.u64 	%rd127, %rd197;
	not.b32 	%r44, %r17;
	add.s32 	%r45, %r36, %r44;
	sub.s32 	%r22, %r45, %r394;
	and.b32  	%r46, %r22, 768;
	setp.eq.s32 	%p34, %r46, 768;
	mov.u32 	%r397, %r17;
	@%p34 bra 	$L__BB3_145;
	add.s32 	%r47, %r17, %r394;
	cvt.u64.u32 	%rd242, %r47;
	add.s64 	%rd342, %rd198, %rd242;
	mul.wide.u32 	%rd243, %r47, 8;
	add.s64 	%rd341, %rd127, %rd243;
	shr.u32 	%r48, %r22, 8;
	add.s32 	%r49, %r48, 1;
	and.b32  	%r50, %r49, 3;
	neg.s32 	%r395, %r50;
	mov.u32 	%r397, %r17;
$L__BB3_141:
	.pragma "nounroll";
	mov.u64 	%rd132, %rd354;
	mov.f64 	%fd184, %fd338;
	ld.global.f64 	%fd185, [%rd341];
	abs.f64 	%fd186, %fd184;
	abs.f64 	%fd187, %fd185;
	setp.lt.f64 	%p35, %fd186, %fd187;
	mov.f64 	%fd338, %fd185;
	mov.u64 	%rd354, %rd342;
	@%p35 bra 	$L__BB3_144;
	setp.lt.f64 	%p36, %fd187, %fd186;
	mov.f64 	%fd338, %fd184;
	mov.u64 	%rd354, %rd132;
	@%p36 bra 	$L__BB3_144;
	setp.lt.s64 	%p37, %rd132, %rd342;
	selp.f64 	%fd338, %fd184, %fd185, %p37;
	min.s64 	%rd354, %rd132, %rd342;
$L__BB3_144:
	add.s32 	%r397, %r397, 256;
	add.s64 	%rd342, %rd342, 256;
	add.s64 	%rd341, %rd341, 2048;
	add.s32 	%r395, %r395, 1;
	setp.ne.s32 	%p38, %r395, 0;
	@%p38 bra 	$L__BB3_141;
$L__BB3_145:
	setp.lt.u32 	%p39, %r22, 768;
	@%p39 bra 	$L__BB3_160;
	add.s32 	%r398, %r397, %r394;
	cvt.u64.u32 	%rd244, %r398;
	add.s64 	%rd349, %rd198, %rd244;
	cvt.u64.u32 	%rd245, %r397;
	cvt.u64.u32 	%rd246, %r394;
	add.s64 	%rd247, %rd245, %rd246;
	shl.b64 	%rd248, %rd247, 3;
	add.s64 	%rd249, %rd248, %rd127;
	add.s64 	%rd348, %rd249, 6144;
	mul.wide.u32 	%rd250, %r398, 8;
	add.s64 	%rd347, %rd127, %rd250;
	add.s32 	%r399, %r397, 512;
$L__BB3_147:
	mov.u32 	%r32, %r399;
	ld.global.f64 	%fd193, [%rd347];
	abs.f64 	%fd194, %fd338;
	abs.f64 	%fd195, %fd193;
	setp.lt.f64 	%p40, %fd194, %fd195;
	mov.f64 	%fd335, %fd193;
	mov.u64 	%rd351, %rd349;
	@%p40 bra 	$L__BB3_150;
	setp.lt.f64 	%p41, %fd195, %fd194;
	mov.f64 	%fd335, %fd338;
	mov.u64 	%rd351, %rd354;
	@%p41 bra 	$L__BB3_150;
	setp.lt.s64 	%p42, %rd354, %rd349;
	selp.f64 	%fd335, %fd338, %fd193, %p42;
	min.s64 	%rd351, %rd354, %rd349;
$L__BB3_150:
	add.s32 	%r51, %r398, 256;
	cvt.u64.u32 	%rd251, %r51;
	add.s64 	%rd148, %rd198, %rd251;
	ld.global.f64 	%fd198, [%rd348+-4096];
	abs.f64 	%fd199, %fd335;
	abs.f64 	%fd200, %fd198;
	setp.lt.f64 	%p43, %fd199, %fd200;
	mov.f64 	%fd336, %fd198;
	mov.u64 	%rd352, %rd148;
	@%p43 bra 	$L__BB3_153;
	setp.lt.f64 	%p44, %fd200, %fd199;
	mov.f64 	%fd336, %fd335;
	mov.u64 	%rd352, %rd351;
	@%p44 bra 	$L__BB3_153;
	setp.lt.s64 	%p45, %rd351, %rd148;
	selp.f64 	%fd336, %fd335, %fd198, %p45;
	min.s64 	%rd352, %rd351, %rd148;
$L__BB3_153:
	add.s32 	%r52, %r398, 512;
	cvt.u64.u32 	%rd252, %r52;
	add.s64 	%rd151, %rd198, %rd252;
	ld.global.f64 	%fd203, [%rd348+-2048];
	abs.f64 	%fd204, %fd336;
	abs.f64 	%fd205, %fd203;
	setp.lt.f64 	%p46, %fd204, %fd205;
	mov.f64 	%fd337, %fd203;
	mov.u64 	%rd353, %rd151;
	@%p46 bra 	$L__BB3_156;
	setp.lt.f64 	%p47, %fd205, %fd204;
	mov.f64 	%fd337, %fd336;
	mov.u64 	%rd353, %rd352;
	@%p47 bra 	$L__BB3_156;
	setp.lt.s64 	%p48, %rd352, %rd151;
	selp.f64 	%fd337, %fd336, %fd203, %p48;
	min.s64 	%rd353, %rd352, %rd151;
$L__BB3_156:
	add.s32 	%r53, %r398, 768;
	cvt.u64.u32 	%rd253, %r53;
	add.s64 	%rd154, %rd198, %rd253;
	ld.global.f64 	%fd208, [%rd348];
	abs.f64 	%fd209, %fd337;
	abs.f64 	%fd210, %fd208;
	setp.lt.f64 	%p49, %fd209, %fd210;
	mov.f64 	%fd338, %fd208;
	mov.u64 	%rd354, %rd154;
	@%p49 bra 	$L__BB3_159;
	setp.lt.f64 	%p50, %fd210, %fd209;
	mov.f64 	%fd338, %fd337;
	mov.u64 	%rd354, %rd353;
	@%p50 bra 	$L__BB3_159;
	setp.lt.s64 	%p51, %rd353, %rd154;
	selp.f64 	%fd338, %fd337, %fd208, %p51;
	min.s64 	%rd354, %rd353, %rd154;
$L__BB3_159:
	add.s64 	%rd349, %rd349, 1024;
	add.s64 	%rd348, %rd348, 8192;
	add.s64 	%rd347, %rd347, 8192;
	add.s32 	%r399, %r32, 1024;
	add.s32 	%r54, %r32, 512;
	add.s32 	%r398, %r398, 1024;
	setp.lt.s32 	%p52, %r54, %r21;
	@%p52 bra 	$L__BB3_147;
$L__BB3_160:
	// begin inline asm
	mov.u32 %r55, %laneid;
	// end inline asm
	mov.b64 	%rd254, %fd338;
	mov.b64 	{%r57, %r62}, %rd254;
	mov.b32 	%r73, 1;
	mov.b32 	%r74, 31;
	mov.b32 	%r75, -1;
	// begin inline asm
	shfl.sync.down.b32 %r56, %r57, %r73, %r74, %r75;
	// end inline asm
	// begin inline asm
	shfl.sync.down.b32 %r61, %r62, %r73, %r74, %r75;
	// end inline asm
	mov.b64 	%rd255, {%r56, %r61};
	mov.b64 	%fd214, %rd255;
	mov.b64 	{%r67, %r72}, %rd354;
	// begin inline asm
	shfl.sync.down.b32 %r66, %r67, %r73, %r74, %r75;
	// end inline asm
	// begin inline asm
	shfl.sync.down.b32 %r71, %r72, %r73, %r74, %r75;
	// end inline asm
	mov.b64 	%rd161, {%r66, %r71};
	setp.gt.s32 	%p53, %r55, 30;
	mov.f64 	%fd340, %fd338;
	mov.u64 	%rd356, %rd354;
	@%p53 bra 	$L__BB3_164;
	abs.f64 	%fd215, %fd338;
	abs.f64 	%fd216, %fd214;
	setp.lt.f64 	%p54, %fd215, %fd216;
	mov.f64 	%fd340, %fd214;
	mov.u64 	%rd356, %rd161;
	@%p54 bra 	$L__BB3_164;
	setp.lt.f64 	%p55, %fd216, %fd215;
	mov.f64 	%fd340, %fd338;
	mov.u64 	%rd356, %rd354;
	@%p55 bra 	$L__BB3_164;
	setp.lt.s64 	%p56, %rd354, %rd161;
	selp.f64 	%fd340, %fd338, %fd214, %p56;
	min.s64 	%rd356, %rd354, %rd161;
$L__BB3_164:
	mov.b64 	%rd256, %fd340;
	mov.b64 	{%r77, %r82}, %rd256;
	mov.b32 	%r93, 2;
	mov.b32 	%r94, 31;
	mov.b32 	%r95, -1;
	// begin inline asm
	shfl.sync.down.b32 %r76, %r77, %r93, %r94, %r95;
	// end inline asm
	// begin inline asm
	shfl.sync.down.b32 %r81, %r82, %r93, %r94, %r95;
	// end inline asm
	mov.b64 	%rd257, {%r76, %r81};
	mov.b64 	%fd219, %rd257;
	mov.b64 	{%r87, %r92}, %rd356;
	// begin inline asm
	shfl.sync.down.b32 %r86, %r87, %r93, %r94, %r95;
	// end inline asm
	// begin inline asm
	shfl.sync.down.b32 %r91, %r92, %r93, %r94, %r95;
	// end inline asm
	mov.b64 	%rd164, {%r86, %r91};
	setp.gt.s32 	%p57, %r55, 29;
	mov.f64 	%fd341, %fd340;
	mov.u64 	%rd357, %rd356;
	@%p57 bra 	$L__BB3_168;
	abs.f64 	%fd220, %fd340;
	abs.f64 	%fd221, %fd219;
	setp.lt.f64 	%p58, %fd220, %fd221;
	mov.f64 	%fd341, %fd219;
	mov.u64 	%rd357, %rd164;
	@%p58 bra 	$L__BB3_168;
	setp.lt.f64 	%p59, %fd221, %fd220;
	mov.f64 	%fd341, %fd340;
	mov.u64 	%rd357, %rd356;
	@%p59 bra 	$L__BB3_168;
	setp.lt.s64 	%p60, %rd356, %rd164;
	selp.f64 	%fd341, %fd340, %fd219, %p60;
	min.s64 	%rd357, %rd356, %rd164;
$L__BB3_168:
	mov.b64 	%rd258, %fd341;
	mov.b64 	{%r97, %r102}, %rd258;
	mov.b32 	%r113, 4;
	mov.b32 	%r114, 31;
	mov.b32 	%r115, -1;
	// begin inline asm
	shfl.sync.down.b32 %r96, %r97, %r113, %r114, %r115;
	// end inline asm
	// begin inline asm
	shfl.sync.down.b32 %r101, %r102, %r113, %r114, %r115;
	// end inline asm
	mov.b64 	%rd259, {%r96, %r101};
	mov.b64 	%fd224, %rd259;
	mov.b64 	{%r107, %r112}, %rd357;
	// begin inline asm
	shfl.sync.down.b32 %r106, %r107, %r113, %r114, %r115;
	// end inline asm
	// begin inline asm
	shfl.sync.down.b32 %r111, %r112, %r113, %r114, %r115;
	// end inline asm
	mov.b64 	%rd167, {%r106, %r111};
	setp.gt.s32 	%p61, %r55, 27;
	mov.f64 	%fd342, %fd341;
	mov.u64 	%rd358, %rd357;
	@%p61 bra 	$L__BB3_172;
	abs.f64 	%fd225, %fd341;
	abs.f64 	%fd226, %fd224;
	setp.lt.f64 	%p62, %fd225, %fd226;
	mov.f64 	%fd342, %fd224;
	mov.u64 	%rd358, %rd167;
	@%p62 bra 	$L__BB3_172;
	setp.lt.f64 	%p63, %fd226, %fd225;
	mov.f64 	%fd342, %fd341;
	mov.u64 	%rd358, %rd357;
	@%p63 bra 	$L__BB3_172;
	setp.lt.s64 	%p64, %rd357, %rd167;
	selp.f64 	%fd342, %fd341, %fd224, %p64;
	min.s64 	%rd358, %rd357, %rd167;
$L__BB3_172:
	mov.b64 	%rd260, %fd342;
	mov.b64 	{%r117, %r122}, %rd260;
	mov.b32 	%r133, 8;
	mov.b32 	%r134, 31;
	mov.b32 	%r135, -1;
	// begin inline asm
	shfl.sync.down.b32 %r116, %r117, %r133, %r134, %r135;
	// end inline asm
	// begin inline asm
	shfl.sync.down.b32 %r121, %r122, %r133, %r134, %r135;
	// end inline asm
	mov.b64 	%rd261, {%r116, %r121};
	mov.b64 	%fd229, %rd261;
	mov.b64 	{%r127, %r132}, %rd358;
	// begin inline asm
	shfl.sync.down.b32 %r126, %r127, %r133, %r134, %r135;
	// end inline asm
	// begin inline asm
	shfl.sync.down.b32 %r131, %r132, %r133, %r134, %r135;
	// end inline asm
	mov.b64 	%rd170, {%r126, %r131};
	setp.gt.s32 	%p65, %r55, 23;
	mov.f64 	%fd343, %fd342;
	mov.u64 	%rd359, %rd358;
	@%p65 bra 	$L__BB3_176;
	abs.f64 	%fd230, %fd342;
	abs.f64 	%fd231, %fd229;
	setp.lt.f64 	%p66, %fd230, %fd231;
	mov.f64 	%fd343, %fd229;
	mov.u64 	%rd359, %rd170;
	@%p66 bra 	$L__BB3_176;
	setp.lt.f64 	%p67, %fd231, %fd230;
	mov.f64 	%fd343, %fd342;
	mov.u64 	%rd359, %rd358;
	@%p67 bra 	$L__BB3_176;
	setp.lt.s64 	%p68, %rd358, %rd170;
	selp.f64 	%fd343, %fd342, %fd229, %p68;
	min.s64 	%rd359, %rd358, %rd170;
$L__BB3_176:
	mov.b64 	%rd262, %fd343;
	mov.b64 	{%r137, %r142}, %rd262;
	mov.b32 	%r153, 16;
	mov.b32 	%r154, 31;
	mov.b32 	%r155, -1;
	// begin inline asm
	shfl.sync.down.b32 %r136, %r137, %r153, %r154, %r155;
	// end inline asm
	// begin inline asm
	shfl.sync.down.b32 %r141, %r142, %r153, %r154, %r155;
	// end inline asm
	mov.b64 	%rd263, {%r136, %r141};
	mov.b64 	%fd234, %rd263;
	mov.b64 	{%r147, %r152}, %rd359;
	// begin inline asm
	shfl.sync.down.b32 %r146, %r147, %r153, %r154, %r155;
	// end inline asm
	// begin inline asm
	shfl.sync.down.b32 %r151, %r152, %r153, %r154, %r155;
	// end inline asm
	mov.b64 	%rd173, {%r146, %r151};
	setp.gt.s32 	%p69, %r55, 15;
	mov.f64 	%fd351, %fd343;
	mov.u64 	%rd367, %rd359;
	@%p69 bra 	$L__BB3_180;
	abs.f64 	%fd235, %fd343;
	abs.f64 	%fd236, %fd234;
	setp.lt.f64 	%p70, %fd235, %fd236;
	mov.f64 	%fd351, %fd234;
	mov.u64 	%rd367, %rd173;
	@%p70 bra 	$L__BB3_180;
	setp.lt.f64 	%p71, %fd236, %fd235;
	mov.f64 	%fd351, %fd343;
	mov.u64 	%rd367, %rd359;
	@%p71 bra 	$L__BB3_180;
	setp.lt.s64 	%p72, %rd359, %rd173;
	selp.f64 	%fd351, %fd343, %fd234, %p72;
	min.s64 	%rd367, %rd359, %rd173;
$L__BB3_180:
	setp.ne.s32 	%p73, %r55, 0;
	@%p73 bra 	$L__BB3_182;
	shr.u32 	%r156, %r17, 1;
	and.b32  	%r157, %r156, 496;
	mov.u32 	%r158, _ZN6thrust24THRUST_300001_SM_1000_NS8cuda_cub4core6detail5shmemE;
	add.s32 	%r159, %r158, %r157;
	st.shared.f64 	[%r159+8], %fd351;
	st.shared.u64 	[%r159+16], %rd367;
$L__BB3_182:
	bar.sync 	0;
	setp.ne.s32 	%p74, %r17, 0;
	@%p74 bra 	$L__BB3_204;
	ld.shared.f64 	%fd239, [_ZN6thrust24THRUST_300001_SM_1000_NS8cuda_cub4core6detail5shmemE+24];
	ld.shared.u64 	%rd176, [_ZN6thrust24THRUST_300001_SM_1000_NS8cuda_cub4core6detail5shmemE+32];
	abs.f64 	%fd240, %fd351;
	abs.f64 	%fd241, %fd239;
	setp.lt.f64 	%p75, %fd240, %fd241;
	mov.f64 	%fd345, %fd239;
	mov.u64 	%rd361, %rd176;
	@%p75 bra 	$L__BB3_186;
	setp.lt.f64 	%p76, %fd241, %fd240;
	mov.f64 	%fd345, %fd351;
	mov.u64 	%rd361, %rd367;
	@%p76 bra 	$L__BB3_186;
	setp.lt.s64 	%p77, %rd367, %rd176;
	selp.f64 	%fd345, %fd351, %fd239, %p77;
	min.s64 	%rd361, %rd367, %rd176;
$L__BB3_186:
	ld.shared.f64 	%fd244, [_ZN6thrust24THRUST_300001_SM_1000_NS8cuda_cub4core6detail5shmemE+40];
	ld.shared.u64 	%rd179, [_ZN6thrust24THRUST_300001_SM_1000_NS8cuda_cub4core6detail5shmemE+48];
	abs.f64 	%fd245, %fd345;
	abs.f64 	%fd246, %fd244;
	setp.lt.f64 	%p78, %fd245, %fd246;
	mov.f64 	%fd346, %fd244;
	mov.u64 	%rd362, %rd179;
	@%p78 bra 	$L__BB3_189;
	setp.lt.f64 	%p79, %fd246, %fd245;
	mov.f64 	%fd346, %fd345;
	mov.u64 	%rd362, %rd361;
	@%p79 bra 	$L__BB3_189;
	setp.lt.s64 	%p80, %rd361, %rd179;
	selp.f64 	%fd346, %fd345, %fd244, %p80;
	min.s64 	%rd362, %rd361, %rd179;
$L__BB3_189:
	ld.shared.f64 	%fd249, [_ZN6thrust24THRUST_300001_SM_1000_NS8cuda_cub4core6detail5shmemE+56];
	ld.shared.u64 	%rd182, [_ZN6thrust24THRUST_300001_SM_1000_NS8cuda_cub4core6detail5shmemE+64];
	abs.f64 	%fd250, %fd346;
	abs.f64 	%fd251, %fd249;
	setp.lt.f64 	%p81, %fd250, %fd251;
	mov.f64 	%fd347, %fd249;
	mov.u64 	%rd363, %rd182;
	@%p81 bra 	$L__BB3_192;
	setp.lt.f64 	%p82, %fd251, %fd250;
	mov.f64 	%fd347, %fd346;
	mov.u64 	%rd363, %rd362;
	@%p82 bra 	$L__BB3_192;
	setp.lt.s64 	%p83, %rd362, %rd182;
	selp.f64 	%fd347, %fd346, %fd249, %p83;
	min.s64 	%rd363, %rd362, %rd182;
$L__BB3_192:
	ld.shared.f64 	%fd254, [_ZN6thrust24THRUST_300001_SM_1000_NS8cuda_cub4core6detail5shmemE+72];
	ld.shared.u64 	%rd185, [_ZN6thrust24THRUST_300001_SM_1000_NS8cuda_cub4core6detail5shmemE+80];
	abs.f64 	%fd255, %fd347;
	abs.f64 	%fd256, %fd254;
	setp.lt.f64 	%p84, %fd255, %fd256;
	mov.f64 	%fd348, %fd254;
	mov.u64 	%rd364, %rd185;
	@%p84 bra 	$L__BB3_195;
	setp.lt.f64 	%p85, %fd256, %fd255;
	mov.f64 	%fd348, %fd347;
	mov.u64 	%rd364, %rd363;
	@%p85 bra 	$L__BB3_195;
	setp.lt.s64 	%p86, %rd363, %rd185;
	selp.f64 	%fd348, %fd347, %fd254, %p86;
	min.s64 	%rd364, %rd363, %rd185;
$L__BB3_195:
	ld.shared.f64 	%fd259, [_ZN6thrust24THRUST_300001_SM_1000_NS8cuda_cub4core6detail5shmemE+88];
	ld.shared.u64 	%rd188, [_ZN6thrust24THRUST_300001_SM_1000_NS8cuda_cub4core6detail5shmemE+96];
	abs.f64 	%fd260, %fd348;
	abs.f64 	%fd261, %fd259;
	setp.lt.f64 	%p87, %fd260, %fd261;
	mov.f64 	%fd349, %fd259;
	mov.u64 	%rd365, %rd188;
	@%p87 bra 	$L__BB3_198;
	setp.lt.f64 	%p88, %fd261, %fd260;
	mov.f64 	%fd349, %fd348;
	mov.u64 	%rd365, %rd364;
	@%p88 bra 	$L__BB3_198;
	setp.lt.s64 	%p89, %rd364, %rd188;
	selp.f64 	%fd349, %fd348, %fd259, %p89;
	min.s64 	%rd365, %rd364, %rd188;
$L__BB3_198:
	ld.shared.f64 	%fd264, [_ZN6thrust24THRUST_300001_SM_1000_NS8cuda_cub4core6detail5shmemE+104];
	ld.shared.u64 	%rd191, [_ZN6thrust24THRUST_300001_SM_1000_NS8cuda_cub4core6detail5shmemE+112];
	abs.f64 	%fd265, %fd349;
	abs.f64 	%fd266, %fd264;
	setp.lt.f64 	%p90, %fd265, %fd266;
	mov.f64 	%fd350, %fd264;
	mov.u64 	%rd366, %rd191;
	@%p90 bra 	$L__BB3_201;
	setp.lt.f64 	%p91, %fd266, %fd265;
	mov.f64 	%fd350, %fd349;
	mov.u64 	%rd366, %rd365;
	@%p91 bra 	$L__BB3_201;
	setp.lt.s64 	%p92, %rd365, %rd191;
	selp.f64 	%fd350, %fd349, %fd264, %p92;
	min.s64 	%rd366, %rd365, %rd191;
$L__BB3_201:
	ld.shared.f64 	%fd269, [_ZN6thrust24THRUST_300001_SM_1000_NS8cuda_cub4core6detail5shmemE+120];
	ld.shared.u64 	%rd194, [_ZN6thrust24THRUST_300001_SM_1000_NS8cuda_cub4core6detail5shmemE+128];
	abs.f64 	%fd270, %fd350;
	abs.f64 	%fd271, %fd269;
	setp.lt.f64 	%p93, %fd270, %fd271;
	mov.u64 	%rd367, %rd194;
	mov.f64 	%fd351, %fd269;
	@%p93 bra 	$L__BB3_204;
	setp.lt.f64 	%p94, %fd271, %fd270;
	mov.u64 	%rd367, %rd366;
	mov.f64 	%fd351, %fd350;
	@%p94 bra 	$L__BB3_204;
	setp.lt.s64 	%p95, %rd366, %rd194;
	selp.f64 	%fd351, %fd350, %fd269, %p95;
	min.s64 	%rd367, %rd366, %rd194;
$L__BB3_204:
	mov.u32 	%r387, %tid.x;
	setp.ne.s32 	%p212, %r387, 0;
	@%p212 bra 	$L__BB3_206;
	ld.param.u64 	%rd297, [_ZN6thrust24THRUST_300001_SM_1000_NS8cuda_cub4core6detail13_kernel_agentINS1_8__reduce11ReduceAgentINS0_12zip_iteratorIN4cuda3std3__45tupleIJNS0_10device_ptrIdEENS0_17counting_iteratorIlNS0_11use_defaultESF_SF_EEEEEEEPNSB_IJdlEEESJ_iNS1_9__extrema9arg_max_fIdl10comparatorEEEEJSI_SK_iSO_EEEvDpT0__param_1];
	cvta.to.global.u64 	%rd296, %rd297;
	st.global.f64 	[%rd296], %fd351;
	st.global.u64 	[%rd296+8], %rd367;
$L__BB3_206:
	ret;

}
	// .globl	_ZN6thrust24THRUST_300001_SM_1000_NS8cuda_cub4core6detail13_kernel_agentINS1_8__reduce11ReduceAgentINS0_12zip_iteratorIN4cuda3std3__45tupleIJNS0_10device_ptrIdEENS0_17counting_iteratorIlNS0_11use_defaultESF_SF_EEEEEEEPNSB_IJdlEEESJ_iNS1_9__extrema9arg_max_fIdl10comparatorEEEEJSI_SK_iN3cub18CUB_300001_SM_100013GridEvenShareIiEENSR_9GridQueueIjEESO_EEEvDpT0_
.visible .entry _ZN6thrust24THRUST_300001_SM_1000_NS8cuda_cub4core6detail13_kernel_agentINS1_8__reduce11ReduceAgentINS0_12zip_iteratorIN4cuda3std3__45tupleIJNS0_10device_ptrIdEENS0_17counting_iteratorIlNS0_11use_defaultESF_SF_EEEEEEEPNSB_IJdlEEESJ_iNS1_9__extrema9arg_max_fIdl10comparatorEEEEJSI_SK_iN3cub18CUB_300001_SM_100013GridEvenShareIiEENSR_9GridQueueIjEESO_EEEvDpT0_(
	.param .align 8 .b8 _ZN6thrust24THRUST_300001_SM_1000_NS8cuda_cub4core6detail13_kernel_agentINS1_8__reduce11ReduceAgentINS0_12zip_iteratorIN4cuda3std3__45tupleIJNS0_10device_ptrIdEENS0_17counting_iteratorIlNS0_11use_defaultESF_SF_EEEEEEEPNSB_IJdlEEESJ_iNS1_9__extrema9arg_max_fIdl10comparatorEEEEJSI_SK_iN3cub18CUB_300001_SM_100013GridEvenShareIiEENSR_9GridQueueIjEESO_EEEvDpT0__param_0[16],
	.param .u64 .ptr .align 1 _ZN6thrust24THRUST_300001_SM_1000_NS8cuda_cub4core6detail13_kernel_agentINS1_8__reduce11ReduceAgentINS0_12zip_iteratorIN4cuda3std3__45tupleIJNS0_10device_ptrIdEENS0_17counting_iteratorIlNS0_11use_defaultESF_SF_EEEEEEEPNSB_IJdlEEESJ_iNS1_9__extrema9arg_max_fIdl10comparatorEEEEJSI_SK_iN3cub18CUB_300001_SM_100013GridEvenShareIiEENSR_9GridQueueIjEESO_EEEvDpT0__param_1,
	.param .u32 _ZN6thrust24THRUST_300001_SM_1000_NS8cuda_cub4core6detail13_kernel_agentINS1_8__reduce11ReduceAgentINS0_12zip_iteratorIN4cuda3std3__45tupleIJNS0_10device_ptrIdEENS0_17counting_iteratorIlNS0_11use_defaultESF_SF_EEEEEEEPNSB_IJdlEEESJ_iNS1_9__extrema9arg_max_fIdl10comparatorEEEEJSI_SK_iN3cub18CUB_300001_SM_100013GridEvenShareIiEENSR_9GridQueueIjEESO_EEEvDpT0__param_2,
	.param .align 4 .b8 _ZN6thrust24THRUST_300001_SM_1000_NS8cuda_cub4core6detail13_kernel_agentINS1_8__reduce11ReduceAgentINS0_12zip_iteratorIN4cuda3std3__45tupleIJNS0_10device_ptrIdEENS0_17counting_iteratorIlNS0_11use_defaultESF_SF_EEEEEEEPNSB_IJdlEEESJ_iNS1_9__extrema9arg_max_fIdl10comparatorEEEEJSI_SK_iN3cub18CUB_300001_SM_100013GridEvenShareIiEENSR_9GridQueueIjEESO_EEEvDpT0__param_3[40],
	.param .align 8 .b8 _ZN6thrust24THRUST_300001_SM_1000_NS8cuda_cub4core6detail13_kernel_agentINS1_8__reduce11ReduceAgentINS0_12zip_iteratorIN4cuda3std3__45tupleIJNS0_10device_ptrIdEENS0_17counting_iteratorIlNS0_11use_defaultESF_SF_EEEEEEEPNSB_IJdlEEESJ_iNS1_9__extrema9arg_max_fIdl10comparatorEEEEJSI_SK_iN3cub18CUB_300001_SM_100013GridEvenShareIiEENSR_9GridQueueIjEESO_EEEvDpT0__param_4[8],
	.param .align 1 .b8 _ZN6thrust24THRUST_300001_SM_1000_NS8cuda_cub4core6detail13_kernel_agentINS1_8__reduce11ReduceAgentINS0_12zip_iteratorIN4cuda3std3__45tupleIJNS0_10device_ptrIdEENS0_17counting_iteratorIlNS0_11use_defaultESF_SF_EEEEEEEPNSB_IJdlEEESJ_iNS1_9__extrema9arg_max_fIdl10comparatorEEEEJSI_SK_iN3cub18CUB_300001_SM_100013GridEvenShareIiEENSR_9GridQueueIjEESO_EEEvDpT0__param_5[1]
)
.maxntid 256
{
	.reg .pred 	%p<215>;
	.reg .b32 	%r<437>;
	.reg .b64 	%rd<318>;
	.reg .b64 	%fd<352>;

	ld.param.u64 	%rd3, [_ZN6thrust24THRUST_300001_SM_1000_NS8cuda_cub4core6detail13_kernel_agentINS1_8__reduce11ReduceAgentINS0_12zip_iteratorIN4cuda3std3__45tupleIJNS0_10device_ptrIdEENS0_17counting_iteratorIlNS0_11use_defaultESF_SF_EEEEEEEPNSB_IJdlEEESJ_iNS1_9__extrema9arg_max_fIdl10comparatorEEEEJSI_SK_iN3cub18CUB_300001_SM_100013GridEvenShareIiEENSR_9GridQueueIjEESO_EEEvDpT0__param_0+8];
	ld.param.u64 	%rd181, [_ZN6thrust24THRUST_300001_SM_1000_NS8cuda_cub4core6detail13_kernel_agentINS1_8__reduce11ReduceAgentINS0_12zip_iteratorIN4cuda3std3__45tupleIJNS0_10device_ptrIdEENS0_17counting_iteratorIlNS0_11use_defaultESF_SF_EEEEEEEPNSB_IJdlEEESJ_iNS1_9__extrema9arg_max_fIdl10comparatorEEEEJSI_SK_iN3cub18CUB_300001_SM_100013GridEvenShareIiEENSR_9GridQueueIjEESO_EEEvDpT0__param_0];
	ld.param.u64 	%rd182, [_ZN6thrust24THRUST_300001_SM_1000_NS8cuda_cub4core6detail13_kernel_agentINS1_8__reduce11ReduceAgentINS0_12zip_iteratorIN4cuda3std3__45tupleIJNS0_10device_ptrIdEENS0_17counting_iteratorIlNS0_11use_defaultESF_SF_EEEEEEEPNSB_IJdlEEESJ_iNS1_9__extrema9arg_max_fIdl10comparatorEEEEJSI_SK_iN3cub18CUB_300001_SM_100013GridEvenShareIiEENSR_9GridQueueIjEESO_EEEvDpT0__param_4];
	ld.param.u32 	%r66, [_ZN6thrust24THRUST_300001_SM_1000_NS8cuda_cub4core6detail13_kernel_agentINS1_8__reduce11ReduceAgentINS0_12zip_iteratorIN4cuda3std3__45tupleIJNS0_10device_ptrIdEENS0_17counting_iteratorIlNS0_11use_defaultESF_SF_EEEEEEEPNSB_IJdlEEESJ_iNS1_9__extrema9arg_max_fIdl10comparatorEEEEJSI_SK_iN3cub18CUB_300001_SM_100013GridEvenShareIiEENSR_9GridQueueIjEESO_EEEvDpT0__param_2];
	cvta.to.global.u64 	%rd1, %rd182;
	cvta.to.global.u64 	%rd2, %rd181;
	mov.u32 	%r1, %ctaid.x;
	mul.lo.s32 	%r2, %r1, 1280;
	mov.u32 	%r67, %nctaid.x;
	mul.lo.s32 	%r3, %r67, 1280;
	add.s32 	%r68, %r2, 1280;
	setp.le.s32 	%p1, %r68, %r66;
	@%p1 bra 	$L__BB4_121;
	sub.s32 	%r4, %r66, %r2;
	mov.u32 	%r5, %tid.x;
	setp.ge.s32 	%p98, %r5, %r4;
	mov.f64 	%fd298, 0d0000000000000000;
	mov.b64 	%rd264, 0;
	mov.u32 	%r420, %r5;
	@%p98 bra 	$L__BB4_3;
	add.s32 	%r190, %r2, %r5;
	cvt.s64.s32 	%rd219, %r190;
	mul.wide.s32 	%rd220, %r190, 8;
	add.s64 	%rd221, %rd2, %rd220;
	add.s64 	%rd264, %rd3, %rd219;
	ld.global.f64 	%fd298, [%rd221];
	add.s32 	%r420, %r5, 256;
$L__BB4_3:
	setp.ge.s32 	%p99, %r420, %r4;
	@%p99 bra 	$L__BB4_25;
	not.b32 	%r191, %r420;
	add.s32 	%r192, %r66, %r191;
	sub.s32 	%r8, %r192, %r2;
	and.b32  	%r193, %r8, 768;
	setp.eq.s32 	%p100, %r193, 768;
	@%p100 bra 	$L__BB4_10;
	add.s32 	%r418, %r420, %r2;
	shr.u32 	%r194, %r8, 8;
	add.s32 	%r195, %r194, 1;
	and.b32  	%r196, %r195, 3;
	neg.s32 	%r417, %r196;
$L__BB4_6:
	.pragma "nounroll";
	mov.u64 	%rd6, %rd264;
	mov.f64 	%fd3, %fd298;
	cvt.s64.s32 	%rd223, %r418;
	add.s64 	%rd7, %rd3, %rd223;
	mul.wide.s32 	%rd224, %r418, 8;
	add.s64 	%rd225, %rd2, %rd224;
	ld.global.f64 	%fd4, [%rd225];
	abs.f64 	%fd5, %fd3;
	abs.f64 	%fd6, %fd4;
	setp.lt.f64 	%p101, %fd5, %fd6;
	mov.u64 	%rd264, %rd7;
	mov.f64 	%fd298, %fd4;
	@%p101 bra 	$L__BB4_9;
	setp.lt.f64 	%p102, %fd6, %fd5;
	mov.u64 	%rd264, %rd6;
	mov.f64 	%fd298, %fd3;
	@%p102 bra 	$L__BB4_9;
	setp.lt.s64 	%p103, %rd6, %rd7;
	min.s64 	%rd264, %rd6, %rd7;
	selp.f64 	%fd298, %fd3, %fd4, %p103;
$L__BB4_9:
	add.s32 	%r420, %r420, 256;
	add.s32 	%r418, %r418, 256;
	add.s32 	%r417, %r417, 1;
	setp.ne.s32 	%p104, %r417, 0;
	@%p104 bra 	$L__BB4_6;
$L__BB4_10:
	setp.lt.u32 	%p105, %r8, 768;
	@%p105 bra 	$L__BB4_25;
	add.s32 	%r421, %r420, %r2;
	add.s32 	%r424, %r421, 256;
	add.s32 	%r423, %r421, 512;
	add.s32 	%r422, %r421, 768;
	add.s64 	%rd12, %rd2, 4096;
$L__BB4_12:
	cvt.s64.s32 	%rd226, %r424;
	add.s64 	%rd14, %rd3, %rd226;
	cvt.s64.s32 	%rd227, %r423;
	add.s64 	%rd15, %rd3, %rd227;
	cvt.s64.s32 	%rd228, %r422;
	add.s64 	%rd16, %rd3, %rd228;
	cvt.s64.s32 	%rd229, %r421;
	mul.wide.s32 	%rd230, %r421, 8;
	add.s64 	%rd17, %rd12, %rd230;
	add.s64 	%rd18, %rd3, %rd229;
	ld.global.f64 	%fd12, [%rd17+-4096];
	abs.f64 	%fd13, %fd298;
	abs.f64 	%fd14, %fd12;
	setp.lt.f64 	%p106, %fd13, %fd14;
	mov.u64 	%rd261, %rd18;
	mov.f64 	%fd295, %fd12;
	@%p106 bra 	$L__BB4_15;
	setp.lt.f64 	%p107, %fd14, %fd13;
	mov.u64 	%rd261, %rd264;
	mov.f64 	%fd295, %fd298;
	@%p107 bra 	$L__BB4_15;
	setp.lt.s64 	%p108, %rd264, %rd18;
	min.s64 	%rd261, %rd264, %rd18;
	selp.f64 	%fd295, %fd298, %fd12, %p108;
$L__BB4_15:
	ld.global.f64 	%fd17, [%rd17+-2048];
	abs.f64 	%fd18, %fd295;
	abs.f64 	%fd19, %fd17;
	setp.lt.f64 	%p109, %fd18, %fd19;
	mov.u64 	%rd262, %rd14;
	mov.f64 	%fd296, %fd17;
	@%p109 bra 	$L__BB4_18;
	setp.lt.f64 	%p110, %fd19, %fd18;
	mov.u64 	%rd262, %rd261;
	mov.f64 	%fd296, %fd295;
	@%p110 bra 	$L__BB4_18;
	setp.lt.s64 	%p111, %rd261, %rd14;
	min.s64 	%rd262, %rd261, %rd14;
	selp.f64 	%fd296, %fd295, %fd17, %p111;
$L__BB4_18:
	ld.global.f64 	%fd22, [%rd17];
	abs.f64 	%fd23, %fd296;
	abs.f64 	%fd24, %fd22;
	setp.lt.f64 	%p112, %fd23, %fd24;
	mov.u64 	%rd263, %rd15;
	mov.f64 	%fd297, %fd22;
	@%p112 bra 	$L__BB4_21;
	setp.lt.f64 	%p113, %fd24, %fd23;
	mov.u64 	%rd263, %rd262;
	mov.f64 	%fd297, %fd296;
	@%p113 bra 	$L__BB4_21;
	setp.lt.s64 	%p114, %rd262, %rd15;
	min.s64 	%rd263, %rd262, %rd15;
	selp.f64 	%fd297, %fd296, %fd22, %p114;
$L__BB4_21:
	ld.global.f64 	%fd27, [%rd17+2048];
	abs.f64 	%fd28, %fd297;
	abs.f64 	%fd29, %fd27;
	setp.lt.f64 	%p115, %fd28, %fd29;
	mov.u64 	%rd264, %rd16;
	mov.f64 	%fd298, %fd27;
	@%p115 bra 	$L__BB4_24;
	setp.lt.f64 	%p116, %fd29, %fd28;
	mov.u64 	%rd264, %rd263;
	mov.f64 	%fd298, %fd297;
	@%p116 bra 	$L__BB4_24;
	setp.lt.s64 	%p117, %rd263, %rd16;
	min.s64 	%rd264, %rd263, %rd16;
	selp.f64 	%fd298, %fd297, %fd27, %p117;
$L__BB4_24:
	add.s32 	%r420, %r420, 1024;
	add.s32 	%r424, %r424, 1024;
	add.s32 	%r423, %r423, 1024;
	add.s32 	%r422, %r422, 1024;
	add.s32 	%r421, %r421, 1024;
	setp.lt.s32 	%p118, %r420, %r4;
	@%p118 bra 	$L__BB4_12;
$L__BB4_25:
	setp.lt.s32 	%p119, %r4, 256;
	@%p119 bra 	$L__BB4_70;
	// begin inline asm
	mov.u32 %r310, %laneid;
	// end inline asm
	mov.b64 	%rd241, %fd298;
	mov.b64 	{%r312, %r317}, %rd241;
	mov.b32 	%r328, 1;
	mov.b32 	%r329, 31;
	mov.b32 	%r330, -1;
	// begin inline asm
	shfl.sync.down.b32 %r311, %r312, %r328, %r329, %r330;
	// end inline asm
	// begin inline asm
	shfl.sync.down.b32 %r316, %r317, %r328, %r329, %r330;
	// end inline asm
	mov.b64 	%rd242, {%r311, %r316};
	mov.b64 	%fd33, %rd242;
	mov.b64 	{%r322, %r327}, %rd264;
	// begin inline asm
	shfl.sync.down.b32 %r321, %r322, %r328, %r329, %r330;
	// end inline asm
	// begin inline asm
	shfl.sync.down.b32 %r326, %r327, %r328, %r329, %r330;
	// end inline asm
	mov.b64 	%rd28, {%r321, %r326};
	setp.gt.s32 	%p171, %r310, 30;
	mov.u64 	%rd266, %rd264;
	mov.f64 	%fd300, %fd298;
	@%p171 bra 	$L__BB4_30;
	abs.f64 	%fd34, %fd298;
	abs.f64 	%fd35, %fd33;
	setp.lt.f64 	%p172, %fd34, %fd35;
	mov.u64 	%rd266, %rd28;
	mov.f64 	%fd300, %fd33;
	@%p172 bra 	$L__BB4_30;
	setp.lt.f64 	%p173, %fd35, %fd34;
	mov.u64 	%rd266, %rd264;
	mov.f64 	%fd300, %fd298;
	@%p173 bra 	$L__BB4_30;
	setp.lt.s64 	%p174, %rd264, %rd28;
	min.s64 	%rd266, %rd264, %rd28;
	selp.f64 	%fd300, %fd298, %fd33, %p174;
$L__BB4_30:
	mov.b64 	%rd243, %fd300;
	mov.b64 	{%r332, %r337}, %rd243;
	mov.b32 	%r348, 2;
	mov.b32 	%r349, 31;
	mov.b32 	%r350, -1;
	// begin inline asm
	shfl.sync.down.b32 %r331, %r332, %r348, %r349, %r350;
	// end inline asm
	// begin inline asm
	shfl.sync.down.b32 %r336, %r337, %r348, %r349, %r350;
	// end inline asm
	mov.b64 	%rd244, {%r331, %r336};
	mov.b64 	%fd38, %rd244;
	mov.b64 	{%r342, %r347}, %rd266;
	// begin inline asm
	shfl.sync.down.b32 %r341, %r342, %r348, %r349, %r350;
	// end inline asm
	// begin inline asm
	shfl.sync.down.b32 %r346, %r347, %r348, %r349, %r350;
	// end inline asm
	mov.b64 	%rd31, {%r341, %r346};
	setp.gt.s32 	%p175, %r310, 29;
	mov.u64 	%rd267, %rd266;
	mov.f64 	%fd301, %fd300;
	@%p175 bra 	$L__BB4_34;
	abs.f64 	%fd39, %fd300;
	abs.f64 	%fd40, %fd38;
	setp.lt.f64 	%p176, %fd39, %fd40;
	mov.u64 	%rd267, %rd31;
	mov.f64 	%fd301, %fd38;
	@%p176 bra 	$L__BB4_34;
	setp.lt.f64 	%p177, %fd40, %fd39;
	mov.u64 	%rd267, %rd266;
	mov.f64 	%fd301, %fd300;
	@%p177 bra 	$L__BB4_34;
	setp.lt.s64 	%p178, %rd266, %rd31;
	min.s64 	%rd267, %rd266, %rd31;
	selp.f64 	%fd301, %fd300, %fd38, %p178;
$L__BB4_34:
	mov.b64 	%rd245, %fd301;
	mov.b64 	{%r352, %r357}, %rd245;
	mov.b32 	%r368, 4;
	mov.b32 	%r369, 31;
	mov.b32 	%r370, -1;
	// begin inline asm
	shfl.sync.down.b32 %r351, %r352, %r368, %r369, %r370;
	// end inline asm
	// begin inline asm
	shfl.sync.down.b32 %r356, %r357, %r368, %r369, %r370;
	// end inline asm
	mov.b64 	%rd246, {%r351, %r356};
	mov.b64 	%fd43, %rd246;
	mov.b64 	{%r362, %r367}, %rd267;
	// begin inline asm
	shfl.sync.down.b32 %r361, %r362, %r368, %r369, %r370;
	// end inline asm
	// begin inline asm
	shfl.sync.down.b32 %r366, %r367, %r368, %r369, %r370;
	// end inline asm
	mov.b64 	%rd34, {%r361, %r366};
	setp.gt.s32 	%p179, %r310, 27;
	mov.u64 	%rd268, %rd267;
	mov.f64 	%fd302, %fd301;
	@%p179 bra 	$L__BB4_38;
	abs.f64 	%fd44, %fd301;
	abs.f64 	%fd45, %fd43;
	setp.lt.f64 	%p180, %fd44, %fd45;
	mov.u64 	%rd268, %rd34;
	mov.f64 	%fd302, %fd43;
	@%p180 bra 	$L__BB4_38;
	setp.lt.f64 	%p181, %fd45, %fd44;
	mov.u64 	%rd268, %rd267;
	mov.f64 	%fd302, %fd301;
	@%p181 bra 	$L__BB4_38;
	setp.lt.s64 	%p182, %rd267, %rd34;
	min.s64 	%rd268, %rd267, %rd34;
	selp.f64 	%fd302, %fd301, %fd43, %p182;
$L__BB4_38:
	mov.b64 	%rd247, %fd302;
	mov.b64 	{%r372, %r377}, %rd247;
	mov.b32 	%r388, 8;
	mov.b32 	%r389, 31;
	mov.b32 	%r390, -1;
	// begin inline asm
	shfl.sync.down.b32 %r371, %r372, %r388, %r389, %r390;
	// end inline asm
	// begin inline asm
	shfl.sync.down.b32 %r376, %r377, %r388, %r389, %r390;
	// end inline asm
	mov.b64 	%rd248, {%r371, %r376};
	mov.b64 	%fd48, %rd248;
	mov.b64 	{%r382, %r387}, %rd268;
	// begin inline asm
	shfl.sync.down.b32 %r381, %r382, %r388, %r389, %r390;
	// end inline asm
	// begin inline asm
	shfl.sync.down.b32 %r386, %r387, %r388, %r389, %r390;
	// end inline asm
	mov.b64 	%rd37, {%r381, %r386};
	setp.gt.s32 	%p183, %r310, 23;
	mov.u64 	%rd269, %rd268;
	mov.f64 	%fd303, %fd302;
	@%p183 bra 	$L__BB4_42;
	abs.f64 	%fd49, %fd302;
	abs.f64 	%fd50, %fd48;
	setp.lt.f64 	%p184, %fd49, %fd50;
	mov.u64 	%rd269, %rd37;
	mov.f64 	%fd303, %fd48;
	@%p184 bra 	$L__BB4_42;
	setp.lt.f64 	%p185, %fd50, %fd49;
	mov.u64 	%rd269, %rd268;
	mov.f64 	%fd303, %fd302;
	@%p185 bra 	$L__BB4_42;
	setp.lt.s64 	%p186, %rd268, %rd37;
	min.s64 	%rd269, %rd268, %rd37;
	selp.f64 	%fd303, %fd302, %fd48, %p186;
$L__BB4_42:
	mov.b64 	%rd249, %fd303;
	mov.b64 	{%r392, %r397}, %rd249;
	mov.b32 	%r408, 16;
	mov.b32 	%r409, 31;
	mov.b32 	%r410, -1;
	// begin inline asm
	shfl.sync.down.b32 %r391, %r392, %r408, %r409, %r410;
	// end inline asm
	// begin inline asm
	shfl.sync.down.b32 %r396, %r397, %r408, %r409, %r410;
	// end inline asm
	mov.b64 	%rd250, {%r391, %r396};
	mov.b64 	%fd53, %rd250;
	mov.b64 	{%r402, %r407}, %rd269;
	// begin inline asm
	shfl.sync.down.b32 %r401, %r402, %r408, %r409, %r410;
	// end inline asm
	// begin inline asm
	shfl.sync.down.b32 %r406, %r407, %r408, %r409, %r410;
	// end inline asm
	mov.b64 	%rd40, {%r401, %r406};
	setp.gt.s32 	%p187, %r310, 15;
	mov.u64 	%rd317, %rd269;
	mov.f64 	%fd351, %fd303;
	@%p187 bra 	$L__BB4_46;
	abs.f64 	%fd54, %fd303;
	abs.f64 	%fd55, %fd53;
	setp.lt.f64 	%p188, %fd54, %fd55;
	mov.u64 	%rd317, %rd40;
	mov.f64 	%fd351, %fd53;
	@%p188 bra 	$L__BB4_46;
	setp.lt.f64 	%p189, %fd55, %fd54;
	mov.u64 	%rd317, %rd269;
	mov.f64 	%fd351, %fd303;
	@%p189 bra 	$L__BB4_46;
	setp.lt.s64 	%p190, %rd269, %rd40;
	min.s64 	%rd317, %rd269, %rd40;
	selp.f64 	%fd351, %fd303, %fd53, %p190;
$L__BB4_46:
	setp.ne.s32 	%p191, %r310, 0;
	@%p191 bra 	$L__BB4_48;
	shr.u32 	%r411, %r5, 1;
	and.b32  	%r412, %r411, 496;
	mov.u32 	%r413, _ZN6thrust24THRUST_300001_SM_1000_NS8cuda_cub4core6detail5shmemE;
	add.s32 	%r414, %r413, %r412;
	st.shared.f64 	[%r414+8], %fd351;
	st.shared.u64 	[%r414+16], %rd317;
$L__BB4_48:
	bar.sync 	0;
	setp.ne.s32 	%p192, %r5, 0;
	@%p192 bra 	$L__BB4_208;
	ld.shared.f64 	%fd58, [_ZN6thrust24THRUST_300001_SM_1000_NS8cuda_cub4core6detail5shmemE+24];
	ld.shared.u64 	%rd43, [_ZN6thrust24THRUST_300001_SM_1000_NS8cuda_cub4core6detail5shmemE+32];
	abs.f64 	%fd59, %fd351;
	abs.f64 	%fd60, %fd58;
	setp.lt.f64 	%p193, %fd59, %fd60;
	mov.u64 	%rd271, %rd43;
	mov.f64 	%fd305, %fd58;
	@%p193 bra 	$L__BB4_52;
	setp.lt.f64 	%p194, %fd60, %fd59;
	mov.u64 	%rd271, %rd317;
	mov.f64 	%fd305, %fd351;
	@%p194 bra 	$L__BB4_52;
	setp.lt.s64 	%p195, %rd317, %rd43;
	min.s64 	%rd271, %rd317, %rd43;
	selp.f64 	%fd305, %fd351, %fd58, %p195;
$L__BB4_52:
	ld.shared.f64 	%fd63, [_ZN6thrust24THRUST_300001_SM_1000_NS8cuda_cub4core6detail5shmemE+40];
	ld.shared.u64 	%rd46, [_ZN6thrust24THRUST_300001_SM_1000_NS8cuda_cub4core6detail5shmemE+48];
	abs.f64 	%fd64, %fd305;
	abs.f64 	%fd65, %fd63;
	setp.lt.f64 	%p196, %fd64, %fd65;
	mov.u64 	%rd272, %rd46;
	mov.f64 	%fd306, %fd63;
	@%p196 bra 	$L__BB4_55;
	setp.lt.f64 	%p197, %fd65, %fd64;
	mov.u64 	%rd272, %rd271;
	mov.f64 	%fd306, %fd305;
	@%p197 bra 	$L__BB4_55;
	setp.lt.s64 	%p198, %rd271, %rd46;
	min.s64 	%rd272, %rd271, %rd46;
	selp.f64 	%fd306, %fd305, %fd63, %p198;
$L__BB4_55:
	ld.shared.f64 	%fd68, [_ZN6thrust24THRUST_300001_SM_1000_NS8cuda_cub4core6detail5shmemE+56];
	ld.shared.u64 	%rd49, [_ZN6thrust24THRUST_300001_SM_1000_NS8cuda_cub4core6detail5shmemE+64];
	abs.f64 	%fd69, %fd306;
	abs.f64 	%fd70, %fd68;
	setp.lt.f64 	%p199, %fd69, %fd70;
	mov.u64 	%rd273, %rd49;
	mov.f64 	%fd307, %fd68;
	@%p199 bra 	$L__BB4_58;
	setp.lt.f64 	%p200, %fd70, %fd69;
	mov.u64 	%rd273, %rd272;
	mov.f64 	%fd307, %fd306;
	@%p200 bra 	$L__BB4_58;
	setp.lt.s64 	%p201, %rd272, %rd49;
	min.s64 	%rd273, %rd272, %rd49;
	selp.f64 	%fd307, %fd306, %fd68, %p201;
$L__BB4_58:
	ld.shared.f64 	%fd73, [_ZN6thrust24THRUST_300001_SM_1000_NS8cuda_cub4core6detail5shmemE+72];
	ld.shared.u64 	%rd52, [_ZN6thrust24THRUST_300001_SM_1000_NS8cuda_cub4core6detail5shmemE+80];
	abs.f64 	%fd74, %fd307;
	abs.f64 	%fd75, %fd73;
	setp.lt.f64 	%p202, %fd74, %fd75;
	mov.u64 	%rd274, %rd52;
	mov.f64 	%fd308, %fd73;
	@%p202 bra 	$L__BB4_61;
	setp.lt.f64 	%p203, %fd75, %fd74;
	mov.u64 	%rd274, %rd273;
	mov.f64 	%fd308, %fd307;
	@%p203 bra 	$L__BB4_61;
	setp.lt.s64 	%p204, %rd273, %rd52;
	min.s64 	%rd274, %rd273, %rd52;
	selp.f64 	%fd308, %fd307, %fd73, %p204;
$L__BB4_61:
	ld.shared.f64 	%fd78, [_ZN6thrust24THRUST_300001_SM_1000_NS8cuda_cub4core6detail5shmemE+88];
	ld.shared.u64 	%rd55, [_ZN6thrust24THRUST_300001_SM_1000_NS8cuda_cub4core6detail5shmemE+96];
	abs.f64 	%fd79, %fd308;
	abs.f64 	%fd80, %fd78;
	setp.lt.f64 	%p205, %fd79, %fd80;
	mov.u64 	%rd275, %rd55;
	mov.f64 	%fd309, %fd78;
	@%p205 bra 	$L__BB4_64;
	setp.lt.f64 	%p206, %fd80, %fd79;
	mov.u64 	%rd275, %rd274;
	mov.f64 	%fd309, %fd308;
	@%p206 bra 	$L__BB4_64;
	setp.lt.s64 	%p207, %rd274, %rd55;
	min.s64 	%rd275, %rd274, %rd55;
	selp.f64 	%fd309, %fd308, %fd78, %p207;
$L__BB4_64:
	ld.shared.f64 	%fd83, [_ZN6thrust24THRUST_300001_SM_1000_NS8cuda_cub4core6detail5shmemE+104];
	ld.shared.u64 	%rd58, [_ZN6thrust24THRUST_300001_SM_1000_NS8cuda_cub4core6detail5shmemE+112];
	abs.f64 	%fd84, %fd309;
	abs.f64 	%fd85, %fd83;
	setp.lt.f64 	%p208, %fd84, %fd85;
	mov.u64 	%rd276, %rd58;
	mov.f64 	%fd310, %fd83;
	@%p208 bra 	$L__BB4_67;
	setp.lt.f64 	%p209, %fd85, %fd84;
	mov.u64 	%rd276, %rd275;
	mov.f64 	%fd310, %fd309;
	@%p209 bra 	$L__BB4_67;
	setp.lt.s64 	%p210, %rd275, %rd58;
	min.s64 	%rd276, %rd275, %rd58;
	selp.f64 	%fd310, %fd309, %fd83, %p210;
$L__BB4_67:
	ld.shared.f64 	%fd88, [_ZN6thrust24THRUST_300001_SM_1000_NS8cuda_cub4core6detail5shmemE+120];
	ld.shared.u64 	%rd61, [_ZN6thrust24THRUST_300001_SM_1000_NS8cuda_cub4core6detail5shmemE+128];
	abs.f64 	%fd89, %fd310;
	abs.f64 	%fd90, %fd88;
	setp.lt.f64 	%p211, %fd89, %fd90;
	mov.u64 	%rd317, %rd61;
	mov.f64 	%fd351, %fd88;
	@%p211 bra 	$L__BB4_208;
	setp.lt.f64 	%p212, %fd90, %fd89;
	mov.u64 	%rd317, %rd276;
	mov.f64 	%fd351, %fd310;
	@%p212 bra 	$L__BB4_208;
	setp.lt.s64 	%p213, %rd276, %rd61;
	min.s64 	%rd317, %rd276, %rd61;
	selp.f64 	%fd351, %fd310, %fd88, %p213;
	bra.uni 	$L__BB4_208;
$L__BB4_70:
	// begin inline asm
	mov.u32 %r197, %laneid;
	// end inline asm
	and.b32  	%r218, %r5, 992;
	add.s32 	%r219, %r218, 32;
	setp.gt.s32 	%p120, %r219, %r4;
	not.b32 	%r220, %r218;
	add.s32 	%r221, %r4, %r220;
	selp.b32 	%r216, %r221, 31, %p120;
	mov.b64 	%rd231, %fd298;
	mov.b64 	{%r199, %r204}, %rd231;
	mov.b32 	%r215, 1;
	mov.b32 	%r217, -1;
	// begin inline asm
	shfl.sync.down.b32 %r198, %r199, %r215, %r216, %r217;
	// end inline asm
	// begin inline asm
	shfl.sync.down.b32 %r203, %r204, %r215, %r216, %r217;
	// end inline asm
	mov.b64 	%rd232, {%r198, %r203};
	mov.b64 	%fd92, %rd232;
	mov.b64 	{%r209, %r214}, %rd264;
	// begin inline asm
	shfl.sync.down.b32 %r208, %r209, %r215, %r216, %r217;
	// end inline asm
	// begin inline asm
	shfl.sync.down.b32 %r213, %r214, %r215, %r216, %r217;
	// end inline asm
	mov.b64 	%rd63, {%r208, %r213};
	setp.ge.s32 	%p121, %r197, %r216;
	mov.u64 	%rd277, %rd264;
	mov.f64 	%fd311, %fd298;
	@%p121 bra 	$L__BB4_74;
	abs.f64 	%fd93, %fd298;
	abs.f64 	%fd94, %fd92;
	setp.lt.f64 	%p122, %fd93, %fd94;
	mov.u64 	%rd277, %rd63;
	mov.f64 	%fd311, %fd92;
	@%p122 bra 	$L__BB4_74;
	setp.lt.f64 	%p123, %fd94, %fd93;
	mov.u64 	%rd277, %rd264;
	mov.f64 	%fd311, %fd298;
	@%p123 bra 	$L__BB4_74;
	setp.lt.s64 	%p124, %rd264, %rd63;
	min.s64 	%rd277, %rd264, %rd63;
	selp.f64 	%fd311, %fd298, %fd92, %p124;
$L__BB4_74:
	mov.b64 	%rd233, %fd311;
	mov.b64 	{%r223, %r228}, %rd233;
	mov.b32 	%r239, 2;
	mov.b32 	%r241, -1;
	// begin inline asm
	shfl.sync.down.b32 %r222, %r223, %r239, %r216, %r241;
	// end inline asm
	// begin inline asm
	shfl.sync.down.b32 %r227, %r228, %r239, %r216, %r241;
	// end inline asm
	mov.b64 	%rd234, {%r222, %r227};
	mov.b64 	%fd97, %rd234;
	mov.b64 	{%r233, %r238}, %rd277;
	// begin inline asm
	shfl.sync.down.b32 %r232, %r233, %r239, %r216, %r241;
	// end inline asm
	// begin inline asm
	shfl.sync.down.b32 %r237, %r238, %r239, %r216, %r241;
	// end inline asm
	mov.b64 	%rd66, {%r232, %r237};
	add.s32 	%r242, %r197, 2;
	setp.gt.s32 	%p125, %r242, %r216;
	mov.u64 	%rd278, %rd277;
	mov.f64 	%fd312, %fd311;
	@%p125 bra 	$L__BB4_78;
	abs.f64 	%fd98, %fd311;
	abs.f64 	%fd99, %fd97;
	setp.lt.f64 	%p126, %fd98, %fd99;
	mov.u64 	%rd278, %rd66;
	mov.f64 	%fd312, %fd97;
	@%p126 bra 	$L__BB4_78;
	setp.lt.f64 	%p127, %fd99, %fd98;
	mov.u64 	%rd278, %rd277;
	mov.f64 	%fd312, %fd311;
	@%p127 bra 	$L__BB4_78;
	setp.lt.s64 	%p128, %rd277, %rd66;
	min.s64 	%rd278, %rd277, %rd66;
	selp.f64 	%fd312, %fd311, %fd97, %p128;
$L__BB4_78:
	mov.b64 	%rd235, %fd312;
	mov.b64 	{%r244, %r249}, %rd235;
	mov.b32 	%r260, 4;
	mov.b32 	%r262, -1;
	// begin inline asm
	shfl.sync.down.b32 %r243, %r244, %r260, %r216, %r262;
	// end inline asm
	// begin inline asm
	shfl.sync.down.b32 %r248, %r249, %r260, %r216, %r262;
	// end inline asm
	mov.b64 	%rd236, {%r243, %r248};
	mov.b64 	%fd102, %rd236;
	mov.b64 	{%r254, %r259}, %rd278;
	// begin inline asm
	shfl.sync.down.b32 %r253, %r254, %r260, %r216, %r262;
	// end inline asm
	// begin inline asm
	shfl.sync.down.b32 %r258, %r259, %r260, %r216, %r262;
	// end inline asm
	mov.b64 	%rd69, {%r253, %r258};
	add.s32 	%r263, %r197, 4;
	setp.gt.s32 	%p129, %r263, %r216;
	mov.u64 	%rd279, %rd278;
	mov.f64 	%fd313, %fd312;
	@%p129 bra 	$L__BB4_82;
	abs.f64 	%fd103, %fd312;
	abs.f64 	%fd104, %fd102;
	setp.lt.f64 	%p130, %fd103, %fd104;
	mov.u64 	%rd279, %rd69;
	mov.f64 	%fd313, %fd102;
	@%p130 bra 	$L__BB4_82;
	setp.lt.f64 	%p131, %fd104, %fd103;
	mov.u64 	%rd279, %rd278;
	mov.f64 	%fd313, %fd312;
	@%p131 bra 	$L__BB4_82;
	setp.lt.s64 	%p132, %rd278, %rd69;
	min.s64 	%rd279, %rd278, %rd69;
	selp.f64 	%fd313, %fd312, %fd102, %p132;
$L__BB4_82:
	mov.b64 	%rd237, %fd313;
	mov.b64 	{%r265, %r270}, %rd237;
	mov.b32 	%r281, 8;
	mov.b32 	%r283, -1;
	// begin inline asm
	shfl.sync.down.b32 %r264, %r265, %r281, %r216, %r283;
	// end inline asm
	// begin inline asm
	shfl.sync.down.b32 %r269, %r270, %r281, %r216, %r283;
	// end inline asm
	mov.b64 	%rd238, {%r264, %r269};
	mov.b64 	%fd107, %rd238;
	mov.b64 	{%r275, %r280}, %rd279;
	// begin inline asm
	shfl.sync.down.b32 %r274, %r275, %r281, %r216, %r283;
	// end inline asm
	// begin inline asm
	shfl.sync.down.b32 %r279, %r280, %r281, %r216, %r283;
	// end inline asm
	mov.b64 	%rd72, {%r274, %r279};
	add.s32 	%r284, %r197, 8;
	setp.gt.s32 	%p133, %r284, %r216;
	mov.u64 	%rd280, %rd279;
	mov.f64 	%fd314, %fd313;
	@%p133 bra 	$L__BB4_86;
	abs.f64 	%fd108, %fd313;
	abs.f64 	%fd109, %fd107;
	setp.lt.f64 	%p134, %fd108, %fd109;
	mov.u64 	%rd280, %rd72;
	mov.f64 	%fd314, %fd107;
	@%p134 bra 	$L__BB4_86;
	setp.lt.f64 	%p135, %fd109, %fd108;
	mov.u64 	%rd280, %rd279;
	mov.f64 	%fd314, %fd313;
	@%p135 bra 	$L__BB4_86;
	setp.lt.s64 	%p136, %rd279, %rd72;
	min.s64 	%rd280, %rd279, %rd72;
	selp.f64 	%fd314, %fd313, %fd107, %p136;
$L__BB4_86:
	mov.b64 	%rd239, %fd314;
	mov.b64 	{%r286, %r291}, %rd239;
	mov.b32 	%r302, 16;
	mov.b32 	%r304, -1;
	// begin inline asm
	shfl.sync.down.b32 %r285, %r286, %r302, %r216, %r304;
	// end inline asm
	// begin inline asm
	shfl.sync.down.b32 %r290, %r291, %r302, %r216, %r304;
	// end inline asm
	mov.b64 	%rd240, {%r285, %r290};
	mov.b64 	%fd112, %rd240;
	mov.b64 	{%r296, %r301}, %rd280;
	// begin inline asm
	shfl.sync.down.b32 %r295, %r296, %r302, %r216, %r304;
	// end inline asm
	// begin inline asm
	shfl.sync.down.b32 %r300, %r301, %r302, %r216, %r304;
	// end inline asm
	mov.b64 	%rd75, {%r295, %r300};
	add.s32 	%r305, %r197, 16;
	setp.gt.s32 	%p137, %r305, %r216;
	mov.u64 	%rd317, %rd280;
	mov.f64 	%fd351, %fd314;
	@%p137 bra 	$L__BB4_90;
	abs.f64 	%fd113, %fd314;
	abs.f64 	%fd114, %fd112;
	setp.lt.f64 	%p138, %fd113, %fd114;
	mov.u64 	%rd317, %rd75;
	mov.f64 	%fd351, %fd112;
	@%p138 bra 	$L__BB4_90;
	setp.lt.f64 	%p139, %fd114, %fd113;
	mov.u64 	%rd317, %rd280;
	mov.f64 	%fd351, %fd314;
	@%p139 bra 	$L__BB4_90;
	setp.lt.s64 	%p140, %rd280, %rd75;
	min.s64 	%rd317, %rd280, %rd75;
	selp.f64 	%fd351, %fd314, %fd112, %p140;
$L__BB4_90:
	setp.ne.s32 	%p141, %r197, 0;
	@%p141 bra 	$L__BB4_92;
	shr.u32 	%r306, %r5, 1;
	and.b32  	%r307, %r306, 496;
	mov.u32 	%r308, _ZN6thrust24THRUST_300001_SM_1000_NS8cuda_cub4core6detail5shmemE;
	add.s32 	%r309, %r308, %r307;
	st.shared.f64 	[%r309+8], %fd351;
	st.shared.u64 	[%r309+16], %rd317;
$L__BB4_92:
	bar.sync 	0;
	setp.ne.s32 	%p142, %r5, 0;
	@%p142 bra 	$L__BB4_208;
	setp.lt.s32 	%p143, %r4, 33;
	mov.f64 	%fd316, %fd351;
	mov.u64 	%rd282, %rd317;
	@%p143 bra 	$L__BB4_97;
	ld.shared.f64 	%fd117, [_ZN6thrust24THRUST_300001_SM_1000_NS8cuda_cub4core6detail5shmemE+24];
	ld.shared.u64 	%rd78, [_ZN6thrust24THRUST_300001_SM_1000_NS8cuda_cub4core6detail5shmemE+32];
	abs.f64 	%fd118, %fd351;
	abs.f64 	%fd119, %fd117;
	setp.lt.f64 	%p144, %fd118, %fd119;
	mov.f64 	%fd316, %fd117;
	mov.u64 	%rd282, %rd78;
	@%p144 bra 	$L__BB4_97;
	setp.lt.f64 	%p145, %fd119, %fd118;
	mov.f64 	%fd316, %fd351;
	mov.u64 	%rd282, %rd317;
	@%p145 bra 	$L__BB4_97;
	setp.lt.s64 	%p146, %rd317, %rd78;
	min.s64 	%rd282, %rd317, %rd78;
	selp.f64 	%fd316, %fd351, %fd117, %p146;
$L__BB4_97:
	setp.lt.s32 	%p147, %r4, 65;
	mov.f64 	%fd317, %fd316;
	mov.u64 	%rd283, %rd282;
	@%p147 bra 	$L__BB4_101;
	ld.shared.f64 	%fd122, [_ZN6thrust24THRUST_300001_SM_1000_NS8cuda_cub4core6detail5shmemE+40];
	ld.shared.u64 	%rd81, [_ZN6thrust24THRUST_300001_SM_1000_NS8cuda_cub4core6detail5shmemE+48];
	abs.f64 	%fd123, %fd316;
	abs.f64 	%fd124, %fd122;
	setp.lt.f64 	%p148, %fd123, %fd124;
	mov.f64 	%fd317, %fd122;
	mov.u64 	%rd283, %rd81;
	@%p148 bra 	$L__BB4_101;
	setp.lt.f64 	%p149, %fd124, %fd123;
	mov.f64 	%fd317, %fd316;
	mov.u64 	%rd283, %rd282;
	@%p149 bra 	$L__BB4_101;
	setp.lt.s64 	%p150, %rd282, %rd81;
	selp.f64 	%fd317, %fd316, %fd122, %p150;
	min.s64 	%rd283, %rd282, %rd81;
$L__BB4_101:
	setp.lt.s32 	%p151, %r4, 97;
	mov.f64 	%fd318, %fd317;
	mov.u64 	%rd284, %rd283;
	@%p151 bra 	$L__BB4_105;
	ld.shared.f64 	%fd127, [_ZN6thrust24THRUST_300001_SM_1000_NS8cuda_cub4core6detail5shmemE+56];
	ld.shared.u64 	%rd84, [_ZN6thrust24THRUST_300001_SM_1000_NS8cuda_cub4core6detail5shmemE+64];
	abs.f64 	%fd128, %fd317;
	abs.f64 	%fd129, %fd127;
	setp.lt.f64 	%p152, %fd128, %fd129;
	mov.f64 	%fd318, %fd127;
	mov.u64 	%rd284, %rd84;
	@%p152 bra 	$L__BB4_105;
	setp.lt.f64 	%p153, %fd129, %fd128;
	mov.f64 	%fd318, %fd317;
	mov.u64 	%rd284, %rd283;
	@%p153 bra 	$L__BB4_105;
	setp.lt.s64 	%p154, %rd283, %rd84;
	selp.f64 	%fd318, %fd317, %fd127, %p154;
	min.s64 	%rd284, %rd283, %rd84;
$L__BB4_105:
	setp.lt.s32 	%p155, %r4, 129;
	mov.f64 	%fd319, %fd318;
	mov.u64 	%rd285, %rd284;
	@%p155 bra 	$L__BB4_109;
	ld.shared.f64 	%fd132, [_ZN6thrust24THRUST_300001_SM_1000_NS8cuda_cub4core6detail5shmemE+72];
	ld.shared.u64 	%rd87, [_ZN6thrust24THRUST_300001_SM_1000_NS8cuda_cub4core6detail5shmemE+80];
	abs.f64 	%fd133, %fd318;
	abs.f64 	%fd134, %fd132;
	setp.lt.f64 	%p156, %fd133, %fd134;
	mov.f64 	%fd319, %fd132;
	mov.u64 	%rd285, %rd87;
	@%p156 bra 	$L__BB4_109;
	setp.lt.f64 	%p157, %fd134, %fd133;
	mov.f64 	%fd319, %fd318;
	mov.u64 	%rd285, %rd284;
	@%p157 bra 	$L__BB4_109;
	setp.lt.s64 	%p158, %rd284, %rd87;
	selp.f64 	%fd319, %fd318, %fd132, %p158;
	min.s64 	%rd285, %rd284, %rd87;
$L__BB4_109:
	setp.lt.s32 	%p159, %r4, 161;
	mov.f64 	%fd320, %fd319;
	mov.u64 	%rd286, %rd285;
	@%p159 bra 	$L__BB4_113;
	ld.shared.f64 	%fd137, [_ZN6thrust24THRUST_300001_SM_1000_NS8cuda_cub4core6detail5shmemE+88];
	ld.shared.u64 	%rd90, [_ZN6thrust24THRUST_300001_SM_1000_NS8cuda_cub4core6detail5shmemE+96];
	abs.f64 	%fd138, %fd319;
	abs.f64 	%fd139, %fd137;
	setp.lt.f64 	%p160, %fd138, %fd139;
	mov.f64 	%fd320, %fd137;
	mov.u64 	%rd286, %rd90;
	@%p160 bra 	$L__BB4_113;
	setp.lt.f64 	%p161, %fd139, %fd138;
	mov.f64 	%fd320, %fd319;
	mov.u64 	%rd286, %rd285;
	@%p161 bra 	$L__BB4_113;
	setp.lt.s64 	%p162, %rd285, %rd90;
	selp.f64 	%fd320, %fd319, %fd137, %p162;
	min.s64 	%rd286, %rd285, %rd90;
$L__BB4_113:
	setp.lt.s32 	%p163, %r4, 193;
	mov.f64 	%fd321, %fd320;
	mov.u64 	%rd287, %rd286;
	@%p163 bra 	$L__BB4_117;
	ld.shared.f64 	%fd142, [_ZN6thrust24THRUST_300001_SM_1000_NS8cuda_cub4core6detail5shmemE+104];
	ld.shared.u64 	%rd93, [_ZN6thrust24THRUST_300001_SM_1000_NS8cuda_cub4core6detail5shmemE+112];
	abs.f64 	%fd143, %fd320;
	abs.f64 	%fd144, %fd142;
	setp.lt.f64 	%p164, %fd143, %fd144;
	mov.f64 	%fd321, %fd142;
	mov.u64 	%rd287, %rd93;
	@%p164 bra 	$L__BB4_117;
	setp.lt.f64 	%p165, %fd144, %fd143;
	mov.f64 	%fd321, %fd320;
	mov.u64 	%rd287, %rd286;
	@%p165 bra 	$L__BB4_117;
	setp.lt.s64 	%p166, %rd286, %rd93;
	selp.f64 	%fd321, %fd320, %fd142, %p166;
	min.s64 	%rd287, %rd286, %rd93;
$L__BB4_117:
	setp.lt.s32 	%p167, %r4, 225;
	mov.u64 	%rd317, %rd287;
	mov.f64 	%fd351, %fd321;
	@%p167 bra 	$L__BB4_208;
	ld.shared.f64 	%fd147, [_ZN6thrust24THRUST_300001_SM_1000_NS8cuda_cub4core6detail5shmemE+120];
	ld.shared.u64 	%rd96, [_ZN6thrust24THRUST_300001_SM_1000_NS8cuda_cub4core6detail5shmemE+128];
	abs.f64 	%fd148, %fd321;
	abs.f64 	%fd149, %fd147;
	setp.lt.f64 	%p168, %fd148, %fd149;
	mov.u64 	%rd317, %rd96;
	mov.f64 	%fd351, %fd147;
	@%p168 bra 	$L__BB4_208;
	setp.lt.f64 	%p169, %fd149, %fd148;
	mov.u64 	%rd317, %rd287;
	mov.f64 	%fd351, %fd321;
	@%p169 bra 	$L__BB4_208;
	setp.lt.s64 	%p170, %rd287, %rd96;
	selp.f64 	%fd351, %fd321, %fd147, %p170;
	min.s64 	%rd317, %rd287, %rd96;
	bra.uni 	$L__BB4_208;
$L__BB4_121:
	mov.u32 	%r35, %tid.x;
	cvt.s64.s32 	%rd183, %r2;
	add.s64 	%rd98, %rd3, %rd183;
	cvt.u64.u32 	%rd99, %r35;
	add.s64 	%rd184, %rd99, %rd183;
	shl.b64 	%rd185, %rd184, 3;
	add.s64 	%rd186, %rd2, %rd185;
	ld.global.f64 	%fd274, [%rd186];
	add.s32 	%r69, %r35, 256;
	cvt.u64.u32 	%rd187, %r69;
	ld.global.f64 	%fd275, [%rd186+2048];
	add.s32 	%r70, %r35, 512;
	cvt.u64.u32 	%rd188, %r70;
	ld.global.f64 	%fd276, [%rd186+4096];
	add.s32 	%r71, %r35, 768;
	cvt.u64.u32 	%rd189, %r71;
	ld.global.f64 	%fd277, [%rd186+6144];
	or.b32  	%r72, %r35, 1024;
	cvt.u64.u32 	%rd100, %r72;
	add.s64 	%rd305, %rd98, %rd100;
	ld.global.f64 	%fd339, [%rd186+8192];
	abs.f64 	%fd278, %fd274;
	abs.f64 	%fd279, %fd275;
	setp.geu.f64 	%p2, %fd278, %fd279;
	selp.f64 	%fd280, %fd274, %fd275, %p2;
	selp.b64 	%rd190, %rd99, %rd187, %p2;
	abs.f64 	%fd281, %fd280;
	abs.f64 	%fd282, %fd276;
	setp.geu.f64 	%p3, %fd281, %fd282;
	selp.f64 	%fd283, %fd280, %fd276, %p3;
	selp.b64 	%rd191, %rd190, %rd188, %p3;
	abs.f64 	%fd284, %fd283;
	abs.f64 	%fd285, %fd277;
	setp.geu.f64 	%p4, %fd284, %fd285;
	selp.f64 	%fd152, %fd283, %fd277, %p4;
	selp.b64 	%rd102, %rd191, %rd189, %p4;
	abs.f64 	%fd153, %fd152;
	abs.f64 	%fd154, %fd339;
	setp.lt.f64 	%p5, %fd153, %fd154;
	@%p5 bra 	$L__BB4_123;
	setp.lt.f64 	%p6, %fd154, %fd153;
	setp.lt.u64 	%p7, %rd102, %rd100;
	or.pred  	%p8, %p6, %p7;
	selp.f64 	%fd339, %fd152, %fd339, %p8;
	add.s64 	%rd194, %rd98, %rd102;
	selp.b64 	%rd305, %rd194, %rd305, %p8;
$L__BB4_123:
	setp.le.s32 	%p9, %r66, %r3;
	@%p9 bra 	$L__BB4_164;
	setp.ne.s32 	%p10, %r35, 0;
	@%p10 bra 	$L__BB4_126;
	atom.global.add.u32 	%r73, [%rd1+4], 1280;
	add.s32 	%r74, %r73, %r3;
	st.shared.u32 	[_ZN6thrust24THRUST_300001_SM_1000_NS8cuda_cub4core6detail5shmemE+152], %r74;
$L__BB4_126:
	bar.sync 	0;
	ld.shared.u32 	%r427, [_ZN6thrust24THRUST_300001_SM_1000_NS8cuda_cub4core6detail5shmemE+152];
	add.s32 	%r75, %r427, 1280;
	setp.gt.s32 	%p11, %r75, %r66;
	@%p11 bra 	$L__BB4_141;
	mov.f64 	%fd323, %fd339;
	mov.u64 	%rd289, %rd305;
$L__BB4_128:
	cvt.s64.s32 	%rd195, %r427;
	add.s64 	%rd196, %rd99, %rd195;
	shl.b64 	%rd197, %rd196, 3;
	add.s64 	%rd198, %rd2, %rd197;
	add.s64 	%rd290, %rd196, %rd3;
	ld.global.f64 	%fd324, [%rd198];
	add.s64 	%rd291, %rd290, 256;
	ld.global.f64 	%fd325, [%rd198+2048];
	add.s64 	%rd292, %rd290, 512;
	ld.global.f64 	%fd326, [%rd198+4096];
	add.s64 	%rd293, %rd290, 768;
	ld.global.f64 	%fd327, [%rd198+6144];
	add.s64 	%rd305, %rd290, 1024;
	ld.global.f64 	%fd339, [%rd198+8192];
	abs.f64 	%fd163, %fd323;
	abs.f64 	%fd164, %fd324;
	setp.lt.f64 	%p12, %fd163, %fd164;
	@%p12 bra 	$L__BB4_130;
	setp.lt.f64 	%p13, %fd164, %fd163;
	setp.lt.s64 	%p14, %rd289, %rd290;
	or.pred  	%p15, %p13, %p14;
	selp.f64 	%fd324, %fd323, %fd324, %p15;
	selp.b64 	%rd290, %rd289, %rd290, %p15;
$L__BB4_130:
	abs.f64 	%fd167, %fd324;
	abs.f64 	%fd168, %fd325;
	setp.lt.f64 	%p16, %fd167, %fd168;
	@%p16 bra 	$L__BB4_132;
	setp.lt.f64 	%p17, %fd168, %fd167;
	setp.lt.s64 	%p18, %rd290, %rd291;
	or.pred  	%p19, %p17, %p18;
	selp.f64 	%fd325, %fd324, %fd325, %p19;
	selp.b64 	%rd291, %rd290, %rd291, %p19;
$L__BB4_132:
	abs.f64 	%fd171, %fd325;
	abs.f64 	%fd172, %fd326;
	setp.lt.f64 	%p20, %fd171, %fd172;
	@%p20 bra 	$L__BB4_134;
	setp.lt.f64 	%p21, %fd172, %fd171;
	setp.lt.s64 	%p22, %rd291, %rd292;
	or.pred  	%p23, %p21, %p22;
	selp.f64 	%fd326, %fd325, %fd326, %p23;
	selp.b64 	%rd292, %rd291, %rd292, %p23;
$L__BB4_134:
	abs.f64 	%fd175, %fd326;
	abs.f64 	%fd176, %fd327;
	setp.lt.f64 	%p24, %fd175, %fd176;
	@%p24 bra 	$L__BB4_136;
	setp.lt.f64 	%p25, %fd176, %fd175;
	setp.lt.s64 	%p26, %rd292, %rd293;
	or.pred  	%p27, %p25, %p26;
	selp.f64 	%fd327, %fd326, %fd327, %p27;
	selp.b64 	%rd293, %rd292, %rd293, %p27;
$L__BB4_136:
	abs.f64 	%fd179, %fd327;
	abs.f64 	%fd180, %fd339;
	setp.lt.f64 	%p28, %fd179, %fd180;
	@%p28 bra 	$L__BB4_138;
	setp.lt.f64 	%p29, %fd180, %fd179;
	setp.lt.s64 	%p30, %rd293, %rd305;
	or.pred  	%p31, %p29, %p30;
	selp.f64 	%fd339, %fd327, %fd339, %p31;
	selp.b64 	%rd305, %rd293, %rd305, %p31;
$L__BB4_138:
	setp.ne.s32 	%p32, %r35, 0;
	bar.sync 	0;
	@%p32 bra 	$L__BB4_140;
	atom.global.add.u32 	%r76, [%rd1+4], 1280;
	add.s32 	%r77, %r76, %r3;
	st.shared.u32 	[_ZN6thrust24THRUST_300001_SM_1000_NS8cuda_cub4core6detail5shmemE+152], %r77;
$L__BB4_140:
	bar.sync 	0;
	ld.shared.u32 	%r427, [_ZN6thrust24THRUST_300001_SM_1000_NS8cuda_cub4core6detail5shmemE+152];
	add.s32 	%r78, %r427, 1280;
	setp.le.s32 	%p33, %r78, %r66;
	mov.f64 	%fd323, %fd339;
	mov.u64 	%rd289, %rd305;
	@%p33 bra 	$L__BB4_128;
$L__BB4_141:
	setp.le.s32 	%p34, %r66, %r427;
	@%p34 bra 	$L__BB4_164;
	sub.s32 	%r40, %r66, %r427;
	setp.ge.s32 	%p35, %r35, %r40;
	@%p35 bra 	$L__BB4_164;
	not.b32 	%r79, %r35;
	add.s32 	%r80, %r66, %r79;
	sub.s32 	%r41, %r80, %r427;
	and.b32  	%r81, %r41, 768;
	setp.eq.s32 	%p36, %r81, 768;
	mov.u32 	%r431, %r35;
	@%p36 bra 	$L__BB4_149;
	add.s32 	%r429, %r35, %r427;
	shr.u32 	%r82, %r41, 8;
	add.s32 	%r83, %r82, 1;
	and.b32  	%r84, %r83, 3;
	neg.s32 	%r428, %r84;
	mov.u32 	%r431, %r35;
$L__BB4_145:
	.pragma "nounroll";
	mov.u64 	%rd122, %rd305;
	mov.f64 	%fd184, %fd339;
	cvt.s64.s32 	%rd200, %r429;
	add.s64 	%rd123, %rd3, %rd200;
	mul.wide.s32 	%rd201, %r429, 8;
	add.s64 	%rd202, %rd2, %rd201;
	ld.global.f64 	%fd185, [%rd202];
	abs.f64 	%fd186, %fd184;
	abs.f64 	%fd187, %fd185;
	setp.lt.f64 	%p37, %fd186, %fd187;
	mov.f64 	%fd339, %fd185;
	mov.u64 	%rd305, %rd123;
	@%p37 bra 	$L__BB4_148;
	setp.lt.f64 	%p38, %fd187, %fd186;
	mov.f64 	%fd339, %fd184;
	mov.u64 	%rd305, %rd122;
	@%p38 bra 	$L__BB4_148;
	setp.lt.s64 	%p39, %rd122, %rd123;
	selp.f64 	%fd339, %fd184, %fd185, %p39;
	min.s64 	%rd305, %rd122, %rd123;
$L__BB4_148:
	add.s32 	%r431, %r431, 256;
	add.s32 	%r429, %r429, 256;
	add.s32 	%r428, %r428, 1;
	setp.ne.s32 	%p40, %r428, 0;
	@%p40 bra 	$L__BB4_145;
$L__BB4_149:
	setp.lt.u32 	%p41, %r41, 768;
	@%p41 bra 	$L__BB4_164;
	add.s32 	%r432, %r431, %r427;
	add.s32 	%r435, %r432, 256;
	add.s32 	%r434, %r432, 512;
	add.s32 	%r433, %r432, 768;
	add.s64 	%rd128, %rd2, 4096;
$L__BB4_151:
	cvt.s64.s32 	%rd203, %r435;
	add.s64 	%rd130, %rd3, %rd203;
	cvt.s64.s32 	%rd204, %r434;
	add.s64 	%rd131, %rd3, %rd204;
	cvt.s64.s32 	%rd205, %r433;
	add.s64 	%rd132, %rd3, %rd205;
	cvt.s64.s32 	%rd206, %r432;
	mul.wide.s32 	%rd207, %r432, 8;
	add.s64 	%rd133, %rd128, %rd207;
	add.s64 	%rd134, %rd3, %rd206;
	ld.global.f64 	%fd193, [%rd133+-4096];
	abs.f64 	%fd194, %fd339;
	abs.f64 	%fd195, %fd193;
	setp.lt.f64 	%p42, %fd194, %fd195;
	mov.f64 	%fd335, %fd193;
	mov.u64 	%rd301, %rd134;
	@%p42 bra 	$L__BB4_154;
	setp.lt.f64 	%p43, %fd195, %fd194;
	mov.f64 	%fd335, %fd339;
	mov.u64 	%rd301, %rd305;
	@%p43 bra 	$L__BB4_154;
	setp.lt.s64 	%p44, %rd305, %rd134;
	selp.f64 	%fd335, %fd339, %fd193, %p44;
	min.s64 	%rd301, %rd305, %rd134;
$L__BB4_154:
	ld.global.f64 	%fd198, [%rd133+-2048];
	abs.f64 	%fd199, %fd335;
	abs.f64 	%fd200, %fd198;
	setp.lt.f64 	%p45, %fd199, %fd200;
	mov.f64 	%fd336, %fd198;
	mov.u64 	%rd302, %rd130;
	@%p45 bra 	$L__BB4_157;
	setp.lt.f64 	%p46, %fd200, %fd199;
	mov.f64 	%fd336, %fd335;
	mov.u64 	%rd302, %rd301;
	@%p46 bra 	$L__BB4_157;
	setp.lt.s64 	%p47, %rd301, %rd130;
	selp.f64 	%fd336, %fd335, %fd198, %p47;
	min.s64 	%rd302, %rd301, %rd130;
$L__BB4_157:
	ld.global.f64 	%fd203, [%rd133];
	abs.f64 	%fd204, %fd336;
	abs.f64 	%fd205, %fd203;
	setp.lt.f64 	%p48, %fd204, %fd205;
	mov.f64 	%fd337, %fd203;
	mov.u64 	%rd303, %rd131;
	@%p48 bra 	$L__BB4_160;
	setp.lt.f64 	%p49, %fd205, %fd204;
	mov.f64 	%fd337, %fd336;
	mov.u64 	%rd303, %rd302;
	@%p49 bra 	$L__BB4_160;
	setp.lt.s64 	%p50, %rd302, %rd131;
	selp.f64 	%fd337, %fd336, %fd203, %p50;
	min.s64 	%rd303, %rd302, %rd131;
$L__BB4_160:
	ld.global.f64 	%fd208, [%rd133+2048];
	abs.f64 	%fd209, %fd337;
	abs.f64 	%fd210, %fd208;
	setp.lt.f64 	%p51, %fd209, %fd210;
	mov.f64 	%fd339, %fd208;
	mov.u64 	%rd305, %rd132;
	@%p51 bra 	$L__BB4_163;
	setp.lt.f64 	%p52, %fd210, %fd209;
	mov.f64 	%fd339, %fd337;
	mov.u64 	%rd305, %rd303;
	@%p52 bra 	$L__BB4_163;
	setp.lt.s64 	%p53, %rd303, %rd132;
	selp.f64 	%fd339, %fd337, %fd208, %p53;
	min.s64 	%rd305, %rd303, %rd132;
$L__BB4_163:
	add.s32 	%r431, %r431, 1024;
	add.s32 	%r435, %r435, 1024;
	add.s32 	%r434, %r434, 1024;
	add.s32 	%r433, %r433, 1024;
	add.s32 	%r432, %r432, 1024;
	setp.lt.s32 	%p54, %r431, %r40;
	@%p54 bra 	$L__BB4_151;
$L__BB4_164:
	// begin inline asm
	mov.u32 %r85, %laneid;
	// end inline asm
	mov.b64 	%rd208, %fd339;
	mov.b64 	{%r87, %r92}, %rd208;
	mov.b32 	%r103, 1;
	mov.b32 	%r104, 31;
	mov.b32 	%r105, -1;
	// begin inline asm
	shfl.sync.down.b32 %r86, %r87, %r103, %r104, %r105;
	// end inline asm
	// begin inline asm
	shfl.sync.down.b32 %r91, %r92, %r103, %r104, %r105;
	// end inline asm
	mov.b64 	%rd209, {%r86, %r91};
	mov.b64 	%fd214, %rd209;
	mov.b64 	{%r97, %r102}, %rd305;
	// begin inline asm
	shfl.sync.down.b32 %r96, %r97, %r103, %r104, %r105;
	// end inline asm
	// begin inline asm
	shfl.sync.down.b32 %r101, %r102, %r103, %r104, %r105;
	// end inline asm
	mov.b64 	%rd144, {%r96, %r101};
	setp.gt.s32 	%p55, %r85, 30;
	mov.f64 	%fd340, %fd339;
	mov.u64 	%rd306, %rd305;
	@%p55 bra 	$L__BB4_168;
	abs.f64 	%fd215, %fd339;
	abs.f64 	%fd216, %fd214;
	setp.lt.f64 	%p56, %fd215, %fd216;
	mov.f64 	%fd340, %fd214;
	mov.u64 	%rd306, %rd144;
	@%p56 bra 	$L__BB4_168;
	setp.lt.f64 	%p57, %fd216, %fd215;
	mov.f64 	%fd340, %fd339;
	mov.u64 	%rd306, %rd305;
	@%p57 bra 	$L__BB4_168;
	setp.lt.s64 	%p58, %rd305, %rd144;
	selp.f64 	%fd340, %fd339, %fd214, %p58;
	min.s64 	%rd306, %rd305, %rd144;
$L__BB4_168:
	mov.b64 	%rd210, %fd340;
	mov.b64 	{%r107, %r112}, %rd210;
	mov.b32 	%r123, 2;
	mov.b32 	%r124, 31;
	mov.b32 	%r125, -1;
	// begin inline asm
	shfl.sync.down.b32 %r106, %r107, %r123, %r124, %r125;
	// end inline asm
	// begin inline asm
	shfl.sync.down.b32 %r111, %r112, %r123, %r124, %r125;
	// end inline asm
	mov.b64 	%rd211, {%r106, %r111};
	mov.b64 	%fd219, %rd211;
	mov.b64 	{%r117, %r122}, %rd306;
	// begin inline asm
	shfl.sync.down.b32 %r116, %r117, %r123, %r124, %r125;
	// end inline asm
	// begin inline asm
	shfl.sync.down.b32 %r121, %r122, %r123, %r124, %r125;
	// end inline asm
	mov.b64 	%rd147, {%r116, %r121};
	setp.gt.s32 	%p59, %r85, 29;
	mov.f64 	%fd341, %fd340;
	mov.u64 	%rd307, %rd306;
	@%p59 bra 	$L__BB4_172;
	abs.f64 	%fd220, %fd340;
	abs.f64 	%fd221, %fd219;
	setp.lt.f64 	%p60, %fd220, %fd221;
	mov.f64 	%fd341, %fd219;
	mov.u64 	%rd307, %rd147;
	@%p60 bra 	$L__BB4_172;
	setp.lt.f64 	%p61, %fd221, %fd220;
	mov.f64 	%fd341, %fd340;
	mov.u64 	%rd307, %rd306;
	@%p61 bra 	$L__BB4_172;
	setp.lt.s64 	%p62, %rd306, %rd147;
	selp.f64 	%fd341, %fd340, %fd219, %p62;
	min.s64 	%rd307, %rd306, %rd147;
$L__BB4_172:
	mov.b64 	%rd212, %fd341;
	mov.b64 	{%r127, %r132}, %rd212;
	mov.b32 	%r143, 4;
	mov.b32 	%r144, 31;
	mov.b32 	%r145, -1;
	// begin inline asm
	shfl.sync.down.b32 %r126, %r127, %r143, %r144, %r145;
	// end inline asm
	// begin inline asm
	shfl.sync.down.b32 %r131, %r132, %r143, %r144, %r145;
	// end inline asm
	mov.b64 	%rd213, {%r126, %r131};
	mov.b64 	%fd224, %rd213;
	mov.b64 	{%r137, %r142}, %rd307;
	// begin inline asm
	shfl.sync.down.b32 %r136, %r137, %r143, %r144, %r145;
	// end inline asm
	// begin inline asm
	shfl.sync.down.b32 %r141, %r142, %r143, %r144, %r145;
	// end inline asm
	mov.b64 	%rd150, {%r136, %r141};
	setp.gt.s32 	%p63, %r85, 27;
	mov.f64 	%fd342, %fd341;
	mov.u64 	%rd308, %rd307;
	@%p63 bra 	$L__BB4_176;
	abs.f64 	%fd225, %fd341;
	abs.f64 	%fd226, %fd224;
	setp.lt.f64 	%p64, %fd225, %fd226;
	mov.f64 	%fd342, %fd224;
	mov.u64 	%rd308, %rd150;
	@%p64 bra 	$L__BB4_176;
	setp.lt.f64 	%p65, %fd226, %fd225;
	mov.f64 	%fd342, %fd341;
	mov.u64 	%rd308, %rd307;
	@%p65 bra 	$L__BB4_176;
	setp.lt.s64 	%p66, %rd307, %rd150;
	selp.f64 	%fd342, %fd341, %fd224, %p66;
	min.s64 	%rd308, %rd307, %rd150;
$L__BB4_176:
	mov.b64 	%rd214, %fd342;
	mov.b64 	{%r147, %r152}, %rd214;
	mov.b32 	%r163, 8;
	mov.b32 	%r164, 31;
	mov.b32 	%r165, -1;
	// begin inline asm
	shfl.sync.down.b32 %r146, %r147, %r163, %r164, %r165;
	// end inline asm
	// begin inline asm
	shfl.sync.down.b32 %r151, %r152, %r163, %r164, %r165;
	// end inline asm
	mov.b64 	%rd215, {%r146, %r151};
	mov.b64 	%fd229, %rd215;
	mov.b64 	{%r157, %r162}, %rd308;
	// begin inline asm
	shfl.sync.down.b32 %r156, %r157, %r163, %r164, %r165;
	// end inline asm
	// begin inline asm
	shfl.sync.down.b32 %r161, %r162, %r163, %r164, %r165;
	// end inline asm
	mov.b64 	%rd153, {%r156, %r161};
	setp.gt.s32 	%p67, %r85, 23;
	mov.f64 	%fd343, %fd342;
	mov.u64 	%rd309, %rd308;
	@%p67 bra 	$L__BB4_180;
	abs.f64 	%fd230, %fd342;
	abs.f64 	%fd231, %fd229;
	setp.lt.f64 	%p68, %fd230, %fd231;
	mov.f64 	%fd343, %fd229;
	mov.u64 	%rd309, %rd153;
	@%p68 bra 	$L__BB4_180;
	setp.lt.f64 	%p69, %fd231, %fd230;
	mov.f64 	%fd343, %fd342;
	mov.u64 	%rd309, %rd308;
	@%p69 bra 	$L__BB4_180;
	setp.lt.s64 	%p70, %rd308, %rd153;
	selp.f64 	%fd343, %fd342, %fd229, %p70;
	min.s64 	%rd309, %rd308, %rd153;
$L__BB4_180:
	mov.b64 	%rd216, %fd343;
	mov.b64 	{%r167, %r172}, %rd216;
	mov.b32 	%r183, 16;
	mov.b32 	%r184, 31;
	mov.b32 	%r185, -1;
	// begin inline asm
	shfl.sync.down.b32 %r166, %r167, %r183, %r184, %r185;
	// end inline asm
	// begin inline asm
	shfl.sync.down.b32 %r171, %r172, %r183, %r184, %r185;
	// end inline asm
	mov.b64 	%rd217, {%r166, %r171};
	mov.b64 	%fd234, %rd217;
	mov.b64 	{%r177, %r182}, %rd309;
	// begin inline asm
	shfl.sync.down.b32 %r176, %r177, %r183, %r184, %r185;
	// end inline asm
	// begin inline asm
	shfl.sync.down.b32 %r181, %r182, %r183, %r184, %r185;
	// end inline asm
	mov.b64 	%rd156, {%r176, %r181};
	setp.gt.s32 	%p71, %r85, 15;
	mov.f64 	%fd351, %fd343;
	mov.u64 	%rd317, %rd309;
	@%p71 bra 	$L__BB4_184;
	abs.f64 	%fd235, %fd343;
	abs.f64 	%fd236, %fd234;
	setp.lt.f64 	%p72, %fd235, %fd236;
	mov.f64 	%fd351, %fd234;
	mov.u64 	%rd317, %rd156;
	@%p72 bra 	$L__BB4_184;
	setp.lt.f64 	%p73, %fd236, %fd235;
	mov.f64 	%fd351, %fd343;
	mov.u64 	%rd317, %rd309;
	@%p73 bra 	$L__BB4_184;
	setp.lt.s64 	%p74, %rd309, %rd156;
	selp.f64 	%fd351, %fd343, %fd234, %p74;
	min.s64 	%rd317, %rd309, %rd156;
$L__BB4_184:
	setp.ne.s32 	%p75, %r85, 0;
	@%p75 bra 	$L__BB4_186;
	shr.u32 	%r186, %r35, 1;
	and.b32  	%r187, %r186, 496;
	mov.u32 	%r188, _ZN6thrust24THRUST_300001_SM_1000_NS8cuda_cub4core6detail5shmemE;
	add.s32 	%r189, %r188, %r187;
	st.shared.f64 	[%r189+8], %fd351;
	st.shared.u64 	[%r189+16], %rd317;
$L__BB4_186:
	bar.sync 	0;
	setp.ne.s32 	%p76, %r35, 0;
	@%p76 bra 	$L__BB4_208;
	ld.shared.f64 	%fd239, [_ZN6thrust24THRUST_300001_SM_1000_NS8cuda_cub4core6detail5shmemE+24];
	ld.shared.u64 	%rd159, [_ZN6thrust24THRUST_300001_SM_1000_NS8cuda_cub4core6detail5shmemE+32];
	abs.f64 	%fd240, %fd351;
	abs.f64 	%fd241, %fd239;
	setp.lt.f64 	%p77, %fd240, %fd241;
	mov.f64 	%fd345, %fd239;
	mov.u64 	%rd311, %rd159;
	@%p77 bra 	$L__BB4_190;
	setp.lt.f64 	%p78, %fd241, %fd240;
	mov.f64 	%fd345, %fd351;
	mov.u64 	%rd311, %rd317;
	@%p78 bra 	$L__BB4_190;
	setp.lt.s64 	%p79, %rd317, %rd159;
	selp.f64 	%fd345, %fd351, %fd239, %p79;
	min.s64 	%rd311, %rd317, %rd159;
$L__BB4_190:
	ld.shared.f64 	%fd244, [_ZN6thrust24THRUST_300001_SM_1000_NS8cuda_cub4core6detail5shmemE+40];
	ld.shared.u64 	%rd162, [_ZN6thrust24THRUST_300001_SM_1000_NS8cuda_cub4core6detail5shmemE+48];
	abs.f64 	%fd245, %fd345;
	abs.f64 	%fd246, %fd244;
	setp.lt.f64 	%p80, %fd245, %fd246;
	mov.f64 	%fd346, %fd244;
	mov.u64 	%rd312, %rd162;
	@%p80 bra 	$L__BB4_193;
	setp.lt.f64 	%p81, %fd246, %fd245;
	mov.f64 	%fd346, %fd345;
	mov.u64 	%rd312, %rd311;
	@%p81 bra 	$L__BB4_193;
	setp.lt.s64 	%p82, %rd311, %rd162;
	selp.f64 	%fd346, %fd345, %fd244, %p82;
	min.s64 	%rd312, %rd311, %rd162;
$L__BB4_193:
	ld.shared.f64 	%fd249, [_ZN6thrust24THRUST_300001_SM_1000_NS8cuda_cub4core6detail5shmemE+56];
	ld.shared.u64 	%rd165, [_ZN6thrust24THRUST_300001_SM_1000_NS8cuda_cub4core6detail5shmemE+64];
	abs.f64 	%fd250, %fd346;
	abs.f64 	%fd251, %fd249;
	setp.lt.f64 	%p83, %fd250, %fd251;
	mov.f64 	%fd347, %fd249;
	mov.u64 	%rd313, %rd165;
	@%p83 bra 	$L__BB4_196;
	setp.lt.f64 	%p84, %fd251, %fd250;
	mov.f64 	%fd347, %fd346;
	mov.u64 	%rd313, %rd312;
	@%p84 bra 	$L__BB4_196;
	setp.lt.s64 	%p85, %rd312, %rd165;
	selp.f64 	%fd347, %fd346, %fd249, %p85;
	min.s64 	%rd313, %rd312, %rd165;
$L__BB4_196:
	ld.shared.f64 	%fd254, [_ZN6thrust24THRUST_300001_SM_1000_NS8cuda_cub4core6detail5shmemE+72];
	ld.shared.u64 	%rd168, [_ZN6thrust24THRUST_300001_SM_1000_NS8cuda_cub4core6detail5shmemE+80];
	abs.f64 	%fd255, %fd347;
	abs.f64 	%fd256, %fd254;
	setp.lt.f64 	%p86, %fd255, %fd256;
	mov.f64 	%fd348, %fd254;
	mov.u64 	%rd314, %rd168;
	@%p86 bra 	$L__BB4_199;
	setp.lt.f64 	%p87, %fd256, %fd255;
	mov.f64 	%fd348, %fd347;
	mov.u64 	%rd314, %rd313;
	@%p87 bra 	$L__BB4_199;
	setp.lt.s64 	%p88, %rd313, %rd168;
	selp.f64 	%fd348, %fd347, %fd254, %p88;
	min.s64 	%rd314, %rd313, %rd168;
$L__BB4_199:
	ld.shared.f64 	%fd259, [_ZN6thrust24THRUST_300001_SM_1000_NS8cuda_cub4core6detail5shmemE+88];
	ld.shared.u64 	%rd171, [_ZN6thrust24THRUST_300001_SM_1000_NS8cuda_cub4core6detail5shmemE+96];
	abs.f64 	%fd260, %fd348;
	abs.f64 	%fd261, %fd259;
	setp.lt.f64 	%p89, %fd260, %fd261;
	mov.f64 	%fd349, %fd259;
	mov.u64 	%rd315, %rd171;
	@%p89 bra 	$L__BB4_202;
	setp.lt.f64 	%p90, %fd261, %fd260;
	mov.f64 	%fd349, %fd348;
	mov.u64 	%rd315, %rd314;
	@%p90 bra 	$L__BB4_202;
	setp.lt.s64 	%p91, %rd314, %rd171;
	selp.f64 	%fd349, %fd348, %fd259, %p91;
	min.s64 	%rd315, %rd314, %rd171;
$L__BB4_202:
	ld.shared.f64 	%fd264, [_ZN6thrust24THRUST_300001_SM_1000_NS8cuda_cub4core6detail5shmemE+104];
	ld.shared.u64 	%rd174, [_ZN6thrust24THRUST_300001_SM_1000_NS8cuda_cub4core6detail5shmemE+112];
	abs.f64 	%fd265, %fd349;
	abs.f64 	%fd266, %fd264;
	setp.lt.f64 	%p92, %fd265, %fd266;
	mov.f64 	%fd350, %fd264;
	mov.u64 	%rd316, %rd174;
	@%p92 bra 	$L__BB4_205;
	setp.lt.f64 	%p93, %fd266, %fd265;
	mov.f64 	%fd350, %fd349;
	mov.u64 	%rd316, %rd315;
	@%p93 bra 	$L__BB4_205;
	setp.lt.s64 	%p94, %rd315, %rd174;
	selp.f64 	%fd350, %fd349, %fd264, %p94;
	min.s64 	%rd316, %rd315, %rd174;
$L__BB4_205:
	ld.shared.f64 	%fd269, [_ZN6thrust24THRUST_300001_SM_1000_NS8cuda_cub4core6detail5shmemE+120];
	ld.shared.u64 	%rd177, [_ZN6thrust24THRUST_300001_SM_1000_NS8cuda_cub4core6detail5shmemE+128];
	abs.f64 	%fd270, %fd350;
	abs.f64 	%fd271, %fd269;
	setp.lt.f64 	%p95, %fd270, %fd271;
	mov.u64 	%rd317, %rd177;
	mov.f64 	%fd351, %fd269;
	@%p95 bra 	$L__BB4_208;
	setp.lt.f64 	%p96, %fd271, %fd270;
	mov.u64 	%rd317, %rd316;
	mov.f64 	%fd351, %fd350;
	@%p96 bra 	$L__BB4_208;
	setp.lt.s64 	%p97, %rd316, %rd177;
	selp.f64 	%fd351, %fd350, %fd269, %p97;
	min.s64 	%rd317, %rd316, %rd177;
$L__BB4_208:
	mov.u32 	%r415, %tid.x;
	setp.ne.s32 	%p214, %r415, 0;
	@%p214 bra 	$L__BB4_210;
	ld.param.u64 	%rd254, [_ZN6thrust24THRUST_300001_SM_1000_NS8cuda_cub4core6detail13_kernel_agentINS1_8__reduce11ReduceAgentINS0_12zip_iteratorIN4cuda3std3__45tupleIJNS0_10device_ptrIdEENS0_17counting_iteratorIlNS0_11use_defaultESF_SF_EEEEEEEPNSB_IJdlEEESJ_iNS1_9__extrema9arg_max_fIdl10comparatorEEEEJSI_SK_iN3cub18CUB_300001_SM_100013GridEvenShareIiEENSR_9GridQueueIjEESO_EEEvDpT0__param_1];
	cvta.to.global.u64 	%rd251, %rd254;
	mul.wide.u32 	%rd252, %r1, 16;
	add.s64 	%rd253, %rd251, %rd252;
	st.global.f64 	[%rd253], %fd351;
	st.global.u64 	[%rd253+8], %rd317;
$L__BB4_210:
	ret;

}
	// .globl	_ZN6thrust24THRUST_300001_SM_1000_NS8cuda_cub4core6detail13_kernel_agentINS1_8__reduce10DrainAgentIiEEJN3cub18CUB_300001_SM_10009GridQueueIjEEiEEEvDpT0_
.visible .entry _ZN6thrust24THRUST_300001_SM_1000_NS8cuda_cub4core6detail13_kernel_agentINS1_8__reduce10DrainAgentIiEEJN3cub18CUB_300001_SM_10009GridQueueIjEEiEEEvDpT0_(
	.param .align 8 .b8 _ZN6thrust24THRUST_300001_SM_1000_NS8cuda_cub4core6detail13_kernel_agentINS1_8__reduce10DrainAgentIiEEJN3cub18CUB_300001_SM_10009GridQueueIjEEiEEEvDpT0__param_0[8],
	.param .u32 _ZN6thrust24THRUST_300001_SM_1000_NS8cuda_cub4core6detail13_kernel_agentINS1_8__reduce10DrainAgentIiEEJN3cub18CUB_300001_SM_10009GridQueueIjEEiEEEvDpT0__param_1
)
.maxntid 1
{
	.reg .b32 	%r<3>;
	.reg .b64 	%rd<3>;

	ld.param.u64 	%rd1, [_ZN6thrust24THRUST_300001_SM_1000_NS8cuda_cub4core6detail13_kernel_agentINS1_8__reduce10DrainAgentIiEEJN3cub18CUB_300001_SM_10009GridQueueIjEEiEEEvDpT0__param_0];
	ld.param.u32 	%r1, [_ZN6thrust24THRUST_300001_SM_1000_NS8cuda_cub4core6detail13_kernel_agentINS1_8__reduce10DrainAgentIiEEJN3cub18CUB_300001_SM_10009GridQueueIjEEiEEEvDpT0__param_1];
	cvta.to.global.u64 	%rd2, %rd1;
	st.global.u32 	[%rd2], %r1;
	mov.b32 	%r2, 0;
	st.global.u32 	[%rd2+4], %r2;
	ret;

}
	// .globl	_ZN6thrust24THRUST_300001_SM_1000_NS8cuda_cub4core6detail13_kernel_agentINS1_8__reduce11ReduceAgentIPN4cuda3std3__45tupleIJdlEEESC_SB_iNS1_9__extrema9arg_max_fIdl10comparatorEEEEJSC_SC_iSG_EEEvDpT0_
.visible .entry _ZN6thrust24THRUST_300001_SM_1000_NS8cuda_cub4core6detail13_kernel_agentINS1_8__reduce11ReduceAgentIPN4cuda3std3__45tupleIJdlEEESC_SB_iNS1_9__extrema9arg_max_fIdl10comparatorEEEEJSC_SC_iSG_EEEvDpT0_(
	.param .u64 .ptr .align 1 _ZN6thrust24THRUST_300001_SM_1000_NS8cuda_cub4core6detail13_kernel_agentINS1_8__reduce11ReduceAgentIPN4cuda3std3__45tupleIJdlEEESC_SB_iNS1_9__extrema9arg_max_fIdl10comparatorEEEEJSC_SC_iSG_EEEvDpT0__param_0,
	.param .u64 .ptr .align 1 _ZN6thrust24THRUST_300001_SM_1000_NS8cuda_cub4core6detail13_kernel_agentINS1_8__reduce11ReduceAgentIPN4cuda3std3__45tupleIJdlEEESC_SB_iNS1_9__extrema9arg_max_fIdl10comparatorEEEEJSC_SC_iSG_EEEvDpT0__param_1,
	.param .u32 _ZN6thrust24THRUST_300001_SM_1000_NS8cuda_cub4core6detail13_kernel_agentINS1_8__reduce11ReduceAgentIPN4cuda3std3__45tupleIJdlEEESC_SB_iNS1_9__extrema9arg_max_fIdl10comparatorEEEEJSC_SC_iSG_EEEvDpT0__param_2,
	.param .align 1 .b8 _ZN6thrust24THRUST_300001_SM_1000_NS8cuda_cub4core6detail13_kernel_agentINS1_8__reduce11ReduceAgentIPN4cuda3std3__45tupleIJdlEEESC_SB_iNS1_9__extrema9arg_max_fIdl10comparatorEEEEJSC_SC_iSG_EEEvDpT0__param_3[1]
)
.maxntid 256
{
	.reg .pred 	%p<222>;
	.reg .b32 	%r<390>;
	.reg .b64 	%rd<395>;
	.reg .b64 	%fd<358>;

	ld.param.u32 	%r37, [_ZN6thrust24THRUST_300001_SM_1000_NS8cuda_cub4core6detail13_kernel_agentINS1_8__reduce11ReduceAgentIPN4cuda3std3__45tupleIJdlEEESC_SB_iNS1_9__extrema9arg_max_fIdl10comparatorEEEEJSC_SC_iSG_EEEvDpT0__param_2];
	setp.eq.s32 	%p1, %r37, 0;
	@%p1 bra 	$L__BB6_211;
	setp.gt.s32 	%p2, %r37, 1279;
	@%p2 bra 	$L__BB6_121;
	mov.u32 	%r1, %tid.x;
	setp.ge.s32 	%p105, %r1, %r37;
	mov.f64 	%fd301, 0d0000000000000000;
	mov.b64 	%rd337, 0;
	mov.u32 	%r380, %r1;
	@%p105 bra 	$L__BB6_4;
	ld.param.u64 	%rd323, [_ZN6thrust24THRUST_300001_SM_1000_NS8cuda_cub4core6detail13_kernel_agentINS1_8__reduce11ReduceAgentIPN4cuda3std3__45tupleIJdlEEESC_SB_iNS1_9__extrema9arg_max_fIdl10comparatorEEEEJSC_SC_iSG_EEEvDpT0__param_0];
	mul.wide.u32 	%rd273, %r1, 16;
	add.s64 	%rd270, %rd323, %rd273;
	// begin inline asm
	ld.global.nc.u64 %rd269, [%rd270];
	// end inline asm
	add.s64 	%rd272, %rd270, 8;
	// begin inline asm
	ld.global.nc.u64 %rd337, [%rd272];
	// end inline asm
	mov.b64 	%fd301, %rd269;
	add.s32 	%r380, %r1, 256;
$L__BB6_4:
	setp.ge.s32 	%p106, %r380, %r37;
	@%p106 bra 	$L__BB6_25;
	not.b32 	%r153, %r380;
	add.s32 	%r4, %r37, %r153;
	and.b32  	%r154, %r4, 768;
	setp.eq.s32 	%p107, %r154, 768;
	@%p107 bra 	$L__BB6_11;
	ld.param.u64 	%rd324, [_ZN6thrust24THRUST_300001_SM_1000_NS8cuda_cub4core6detail13_kernel_agentINS1_8__reduce11ReduceAgentIPN4cuda3std3__45tupleIJdlEEESC_SB_iNS1_9__extrema9arg_max_fIdl10comparatorEEEEJSC_SC_iSG_EEEvDpT0__param_0];
	mul.wide.u32 	%rd275, %r380, 16;
	add.s64 	%rd328, %rd324, %rd275;
	shr.u32 	%r155, %r4, 8;
	add.s32 	%r156, %r155, 1;
	and.b32  	%r157, %r156, 3;
	neg.s32 	%r378, %r157;
$L__BB6_7:
	.pragma "nounroll";
	mov.u64 	%rd5, %rd337;
	mov.f64 	%fd3, %fd301;
	// begin inline asm
	ld.global.nc.u64 %rd276, [%rd328];
	// end inline asm
	add.s64 	%rd279, %rd328, 8;
	// begin inline asm
	ld.global.nc.u64 %rd278, [%rd279];
	// end inline asm
	mov.b64 	%fd4, %rd276;
	abs.f64 	%fd5, %fd3;
	abs.f64 	%fd6, %fd4;
	setp.lt.f64 	%p108, %fd5, %fd6;
	mov.u64 	%rd337, %rd278;
	mov.f64 	%fd301, %fd4;
	@%p108 bra 	$L__BB6_10;
	setp.lt.f64 	%p109, %fd6, %fd5;
	mov.u64 	%rd337, %rd5;
	mov.f64 	%fd301, %fd3;
	@%p109 bra 	$L__BB6_10;
	setp.lt.s64 	%p110, %rd5, %rd278;
	min.s64 	%rd337, %rd5, %rd278;
	selp.f64 	%fd301, %fd3, %fd4, %p110;
$L__BB6_10:
	add.s32 	%r380, %r380, 256;
	add.s64 	%rd328, %rd328, 4096;
	add.s32 	%r378, %r378, 1;
	setp.ne.s32 	%p111, %r378, 0;
	@%p111 bra 	$L__BB6_7;
$L__BB6_11:
	setp.lt.u32 	%p112, %r4, 768;
	@%p112 bra 	$L__BB6_25;
$L__BB6_12:
	ld.param.u64 	%rd325, [_ZN6thrust24THRUST_300001_SM_1000_NS8cuda_cub4core6detail13_kernel_agentINS1_8__reduce11ReduceAgentIPN4cuda3std3__45tupleIJdlEEESC_SB_iNS1_9__extrema9arg_max_fIdl10comparatorEEEEJSC_SC_iSG_EEEvDpT0__param_0];
	mul.wide.s32 	%rd284, %r380, 16;
	add.s64 	%rd281, %rd325, %rd284;
	// begin inline asm
	ld.global.nc.u64 %rd280, [%rd281];
	// end inline asm
	add.s64 	%rd283, %rd281, 8;
	// begin inline asm
	ld.global.nc.u64 %rd282, [%rd283];
	// end inline asm
	mov.b64 	%fd12, %rd280;
	abs.f64 	%fd13, %fd301;
	abs.f64 	%fd14, %fd12;
	setp.lt.f64 	%p113, %fd13, %fd14;
	mov.u64 	%rd334, %rd282;
	mov.f64 	%fd298, %fd12;
	@%p113 bra 	$L__BB6_15;
	setp.lt.f64 	%p114, %fd14, %fd13;
	mov.u64 	%rd334, %rd337;
	mov.f64 	%fd298, %fd301;
	@%p114 bra 	$L__BB6_15;
	setp.lt.s64 	%p115, %rd337, %rd282;
	min.s64 	%rd334, %rd337, %rd282;
	selp.f64 	%fd298, %fd301, %fd12, %p115;
$L__BB6_15:
	add.s64 	%rd286, %rd281, 4096;
	// begin inline asm
	ld.global.nc.u64 %rd285, [%rd286];
	// end inline asm
	add.s64 	%rd288, %rd281, 4104;
	// begin inline asm
	ld.global.nc.u64 %rd287, [%rd288];
	// end inline asm
	mov.b64 	%fd17, %rd285;
	abs.f64 	%fd18, %fd298;
	abs.f64 	%fd19, %fd17;
	setp.lt.f64 	%p116, %fd18, %fd19;
	mov.u64 	%rd335, %rd287;
	mov.f64 	%fd299, %fd17;
	@%p116 bra 	$L__BB6_18;
	setp.lt.f64 	%p117, %fd19, %fd18;
	mov.u64 	%rd335, %rd334;
	mov.f64 	%fd299, %fd298;
	@%p117 bra 	$L__BB6_18;
	setp.lt.s64 	%p118, %rd334, %rd287;
	min.s64 	%rd335, %rd334, %rd287;
	selp.f64 	%fd299, %fd298, %fd17, %p118;
$L__BB6_18:
	add.s64 	%rd290, %rd281, 8192;
	// begin inline asm
	ld.global.nc.u64 %rd289, [%rd290];
	// end inline asm
	add.s64 	%rd292, %rd281, 8200;
	// begin inline asm
	ld.global.nc.u64 %rd291, [%rd292];
	// end inline asm
	mov.b64 	%fd22, %rd289;
	abs.f64 	%fd23, %fd299;
	abs.f64 	%fd24, %fd22;
	setp.lt.f64 	%p119, %fd23, %fd24;
	mov.u64 	%rd336, %rd291;
	mov.f64 	%fd300, %fd22;
	@%p119 bra 	$L__BB6_21;
	setp.lt.f64 	%p120, %fd24, %fd23;
	mov.u64 	%rd336, %rd335;
	mov.f64 	%fd300, %fd299;
	@%p120 bra 	$L__BB6_21;
	setp.lt.s64 	%p121, %rd335, %rd291;
	min.s64 	%rd336, %rd335, %rd291;
	selp.f64 	%fd300, %fd299, %fd22, %p121;
$L__BB6_21:
	add.s64 	%rd294, %rd281, 12288;
	// begin inline asm
	ld.global.nc.u64 %rd293, [%rd294];
	// end inline asm
	add.s64 	%rd296, %rd281, 12296;
	// begin inline asm
	ld.global.nc.u64 %rd295, [%rd296];
	// end inline asm
	mov.b64 	%fd27, %rd293;
	abs.f64 	%fd28, %fd300;
	abs.f64 	%fd29, %fd27;
	setp.lt.f64 	%p122, %fd28, %fd29;
	mov.u64 	%rd337, %rd295;
	mov.f64 	%fd301, %fd27;
	@%p122 bra 	$L__BB6_24;
	setp.lt.f64 	%p123, %fd29, %fd28;
	mov.u64 	%rd337, %rd336;
	mov.f64 	%fd301, %fd300;
	@%p123 bra 	$L__BB6_24;
	setp.lt.s64 	%p124, %rd336, %rd295;
	min.s64 	%rd337, %rd336, %rd295;
	selp.f64 	%fd301, %fd300, %fd27, %p124;
$L__BB6_24:
	add.s32 	%r380, %r380, 1024;
	setp.lt.s32 	%p125, %r380, %r37;
	@%p125 bra 	$L__BB6_12;
$L__BB6_25:
	setp.lt.s32 	%p126, %r37, 256;
	@%p126 bra 	$L__BB6_70;
	// begin inline asm
	mov.u32 %r271, %laneid;
	// end inline asm
	mov.b64 	%rd307, %fd301;
	mov.b64 	{%r273, %r278}, %rd307;
	mov.b32 	%r289, 1;
	mov.b32 	%r290, 31;
	mov.b32 	%r291, -1;
	// begin inline asm
	shfl.sync.down.b32 %r272, %r273, %r289, %r290, %r291;
	// end inline asm
	// begin inline asm
	shfl.sync.down.b32 %r277, %r278, %r289, %r290, %r291;
	// end inline asm
	mov.b64 	%rd308, {%r272, %r277};
	mov.b64 	%fd33, %rd308;
	mov.b64 	{%r283, %r288}, %rd337;
	// begin inline asm
	shfl.sync.down.b32 %r282, %r283, %r289, %r290, %r291;
	// end inline asm
	// begin inline asm
	shfl.sync.down.b32 %r287, %r288, %r289, %r290, %r291;
	// end inline asm
	mov.b64 	%rd27, {%r282, %r287};
	setp.gt.s32 	%p178, %r271, 30;
	mov.u64 	%rd339, %rd337;
	mov.f64 	%fd303, %fd301;
	@%p178 bra 	$L__BB6_30;
	abs.f64 	%fd34, %fd301;
	abs.f64 	%fd35, %fd33;
	setp.lt.f64 	%p179, %fd34, %fd35;
	mov.u64 	%rd339, %rd27;
	mov.f64 	%fd303, %fd33;
	@%p179 bra 	$L__BB6_30;
	setp.lt.f64 	%p180, %fd35, %fd34;
	mov.u64 	%rd339, %rd337;
	mov.f64 	%fd303, %fd301;
	@%p180 bra 	$L__BB6_30;
	setp.lt.s64 	%p181, %rd337, %rd27;
	min.s64 	%rd339, %rd337, %rd27;
	selp.f64 	%fd303, %fd301, %fd33, %p181;
$L__BB6_30:
	mov.b64 	%rd309, %fd303;
	mov.b64 	{%r293, %r298}, %rd309;
	mov.b32 	%r309, 2;
	mov.b32 	%r310, 31;
	mov.b32 	%r311, -1;
	// begin inline asm
	shfl.sync.down.b32 %r292, %r293, %r309, %r310, %r311;
	// end inline asm
	// begin inline asm
	shfl.sync.down.b32 %r297, %r298, %r309, %r310, %r311;
	// end inline asm
	mov.b64 	%rd310, {%r292, %r297};
	mov.b64 	%fd38, %rd310;
	mov.b64 	{%r303, %r308}, %rd339;
	// begin inline asm
	shfl.sync.down.b32 %r302, %r303, %r309, %r310, %r311;
	// end inline asm
	// begin inline asm
	shfl.sync.down.b32 %r307, %r308, %r309, %r310, %r311;
	// end inline asm
	mov.b64 	%rd30, {%r302, %r307};
	setp.gt.s32 	%p182, %r271, 29;
	mov.u64 	%rd340, %rd339;
	mov.f64 	%fd304, %fd303;
	@%p182 bra 	$L__BB6_34;
	abs.f64 	%fd39, %fd303;
	abs.f64 	%fd40, %fd38;
	setp.lt.f64 	%p183, %fd39, %fd40;
	mov.u64 	%rd340, %rd30;
	mov.f64 	%fd304, %fd38;
	@%p183 bra 	$L__BB6_34;
	setp.lt.f64 	%p184, %fd40, %fd39;
	mov.u64 	%rd340, %rd339;
	mov.f64 	%fd304, %fd303;
	@%p184 bra 	$L__BB6_34;
	setp.lt.s64 	%p185, %rd339, %rd30;
	min.s64 	%rd340, %rd339, %rd30;
	selp.f64 	%fd304, %fd303, %fd38, %p185;
$L__BB6_34:
	mov.b64 	%rd311, %fd304;
	mov.b64 	{%r313, %r318}, %rd311;
	mov.b32 	%r329, 4;
	mov.b32 	%r330, 31;
	mov.b32 	%r331, -1;
	// begin inline asm
	shfl.sync.down.b32 %r312, %r313, %r329, %r330, %r331;
	// end inline asm
	// begin inline asm
	shfl.sync.down.b32 %r317, %r318, %r329, %r330, %r331;
	// end inline asm
	mov.b64 	%rd312, {%r312, %r317};
	mov.b64 	%fd43, %rd312;
	mov.b64 	{%r323, %r328}, %rd340;
	// begin inline asm
	shfl.sync.down.b32 %r322, %r323, %r329, %r330, %r331;
	// end inline asm
	// begin inline asm
	shfl.sync.down.b32 %r327, %r328, %r329, %r330, %r331;
	// end inline asm
	mov.b64 	%rd33, {%r322, %r327};
	setp.gt.s32 	%p186, %r271, 27;
	mov.u64 	%rd341, %rd340;
	mov.f64 	%fd305, %fd304;
	@%p186 bra 	$L__BB6_38;
	abs.f64 	%fd44, %fd304;
	abs.f64 	%fd45, %fd43;
	setp.lt.f64 	%p187, %fd44, %fd45;
	mov.u64 	%rd341, %rd33;
	mov.f64 	%fd305, %fd43;
	@%p187 bra 	$L__BB6_38;
	setp.lt.f64 	%p188, %fd45, %fd44;
	mov.u64 	%rd341, %rd340;
	mov.f64 	%fd305, %fd304;
	@%p188 bra 	$L__BB6_38;
	setp.lt.s64 	%p189, %rd340, %rd33;
	min.s64 	%rd341, %rd340, %rd33;
	selp.f64 	%fd305, %fd304, %fd43, %p189;
$L__BB6_38:
	mov.b64 	%rd313, %fd305;
	mov.b64 	{%r333, %r338}, %rd313;
	mov.b32 	%r349, 8;
	mov.b32 	%r350, 31;
	mov.b32 	%r351, -1;
	// begin inline asm
	shfl.sync.down.b32 %r332, %r333, %r349, %r350, %r351;
	// end inline asm
	// begin inline asm
	shfl.sync.down.b32 %r337, %r338, %r349, %r350, %r351;
	// end inline asm
	mov.b64 	%rd314, {%r332, %r337};
	mov.b64 	%fd48, %rd314;
	mov.b64 	{%r343, %r348}, %rd341;
	// begin inline asm
	shfl.sync.down.b32 %r342, %r343, %r349, %r350, %r351;
	// end inline asm
	// begin inline asm
	shfl.sync.down.b32 %r347, %r348, %r349, %r350, %r351;
	// end inline asm
	mov.b64 	%rd36, {%r342, %r347};
	setp.gt.s32 	%p190, %r271, 23;
	mov.u64 	%rd342, %rd341;
	mov.f64 	%fd306, %fd305;
	@%p190 bra 	$L__BB6_42;
	abs.f64 	%fd49, %fd305;
	abs.f64 	%fd50, %fd48;
	setp.lt.f64 	%p191, %fd49, %fd50;
	mov.u64 	%rd342, %rd36;
	mov.f64 	%fd306, %fd48;
	@%p191 bra 	$L__BB6_42;
	setp.lt.f64 	%p192, %fd50, %fd49;
	mov.u64 	%rd342, %rd341;
	mov.f64 	%fd306, %fd305;
	@%p192 bra 	$L__BB6_42;
	setp.lt.s64 	%p193, %rd341, %rd36;
	min.s64 	%rd342, %rd341, %rd36;
	selp.f64 	%fd306, %fd305, %fd48, %p193;
$L__BB6_42:
	mov.b64 	%rd315, %fd306;
	mov.b64 	{%r353, %r358}, %rd315;
	mov.b32 	%r369, 16;
	mov.b32 	%r370, 31;
	mov.b32 	%r371, -1;
	// begin inline asm
	shfl.sync.down.b32 %r352, %r353, %r369, %r370, %r371;
	// end inline asm
	// begin inline asm
	shfl.sync.down.b32 %r357, %r358, %r369, %r370, %r371;
	// end inline asm
	mov.b64 	%rd316, {%r352, %r357};
	mov.b64 	%fd53, %rd316;
	mov.b64 	{%r363, %r368}, %rd342;
	// begin inline asm
	shfl.sync.down.b32 %r362, %r363, %r369, %r370, %r371;
	// end inline asm
	// begin inline asm
	shfl.sync.down.b32 %r367, %r368, %r369, %r370, %r371;
	// end inline asm
	mov.b64 	%rd39, {%r362, %r367};
	setp.gt.s32 	%p194, %r271, 15;
	mov.u64 	%rd394, %rd342;
	mov.f64 	%fd357, %fd306;
	@%p194 bra 	$L__BB6_46;
	abs.f64 	%fd54, %fd306;
	abs.f64 	%fd55, %fd53;
	setp.lt.f64 	%p195, %fd54, %fd55;
	mov.u64 	%rd394, %rd39;
	mov.f64 	%fd357, %fd53;
	@%p195 bra 	$L__BB6_46;
	setp.lt.f64 	%p196, %fd55, %fd54;
	mov.u64 	%rd394, %rd342;
	mov.f64 	%fd357, %fd306;
	@%p196 bra 	$L__BB6_46;
	setp.lt.s64 	%p197, %rd342, %rd39;
	min.s64 	%rd394, %rd342, %rd39;
	selp.f64 	%fd357, %fd306, %fd53, %p197;
$L__BB6_46:
	setp.ne.s32 	%p198, %r271, 0;
	@%p198 bra 	$L__BB6_48;
	shr.u32 	%r372, %r1, 1;
	and.b32  	%r373, %r372, 496;
	mov.u32 	%r374, _ZN6thrust24THRUST_300001_SM_1000_NS8cuda_cub4core6detail5shmemE;
	add.s32 	%r375, %r374, %r373;
	st.shared.f64 	[%r375+8], %fd357;
	st.shared.u64 	[%r375+16], %rd394;
$L__BB6_48:
	bar.sync 	0;
	setp.ne.s32 	%p199, %r1, 0;
	@%p199 bra 	$L__BB6_209;
	ld.shared.f64 	%fd58, [_ZN6thrust24THRUST_300001_SM_1000_NS8cuda_cub4core6detail5shmemE+24];
	ld.shared.u64 	%rd42, [_ZN6thrust24THRUST_300001_SM_1000_NS8cuda_cub4core6detail5shmemE+32];
	abs.f64 	%fd59, %fd357;
	abs.f64 	%fd60, %fd58;
	setp.lt.f64 	%p200, %fd59, %fd60;
	mov.u64 	%rd344, %rd42;
	mov.f64 	%fd308, %fd58;
	@%p200 bra 	$L__BB6_52;
	setp.lt.f64 	%p201, %fd60, %fd59;
	mov.u64 	%rd344, %rd394;
	mov.f64 	%fd308, %fd357;
	@%p201 bra 	$L__BB6_52;
	setp.lt.s64 	%p202, %rd394, %rd42;
	min.s64 	%rd344, %rd394, %rd42;
	selp.f64 	%fd308, %fd357, %fd58, %p202;
$L__BB6_52:
	ld.shared.f64 	%fd63, [_ZN6thrust24THRUST_300001_SM_1000_NS8cuda_cub4core6detail5shmemE+40];
	ld.shared.u64 	%rd45, [_ZN6thrust24THRUST_300001_SM_1000_NS8cuda_cub4core6detail5shmemE+48];
	abs.f64 	%fd64, %fd308;
	abs.f64 	%fd65, %fd63;
	setp.lt.f64 	%p203, %fd64, %fd65;
	mov.u64 	%rd345, %rd45;
	mov.f64 	%fd309, %fd63;
	@%p203 bra 	$L__BB6_55;
	setp.lt.f64 	%p204, %fd65, %fd64;
	mov.u64 	%rd345, %rd344;
	mov.f64 	%fd309, %fd308;
	@%p204 bra 	$L__BB6_55;
	setp.lt.s64 	%p205, %rd344, %rd45;
	min.s64 	%rd345, %rd344, %rd45;
	selp.f64 	%fd309, %fd308, %fd63, %p205;
$L__BB6_55:
	ld.shared.f64 	%fd68, [_ZN6thrust24THRUST_300001_SM_1000_NS8cuda_cub4core6detail5shmemE+56];
	ld.shared.u64 	%rd48, [_ZN6thrust24THRUST_300001_SM_1000_NS8cuda_cub4core6detail5shmemE+64];
	abs.f64 	%fd69, %fd309;
	abs.f64 	%fd70, %fd68;
	setp.lt.f64 	%p206, %fd69, %fd70;
	mov.u64 	%rd346, %rd48;
	mov.f64 	%fd310, %fd68;
	@%p206 bra 	$L__BB6_58;
	setp.lt.f64 	%p207, %fd70, %fd69;
	mov.u64 	%rd346, %rd345;
	mov.f64 	%fd310, %fd309;
	@%p207 bra 	$L__BB6_58;
	setp.lt.s64 	%p208, %rd345, %rd48;
	min.s64 	%rd346, %rd345, %rd48;
	selp.f64 	%fd310, %fd309, %fd68, %p208;
$L__BB6_58:
	ld.shared.f64 	%fd73, [_ZN6thrust24THRUST_300001_SM_1000_NS8cuda_cub4core6detail5shmemE+72];
	ld.shared.u64 	%rd51, [_ZN6thrust24THRUST_300001_SM_1000_NS8cuda_cub4core6detail5shmemE+80];
	abs.f64 	%fd74, %fd310;
	abs.f64 	%fd75, %fd73;
	setp.lt.f64 	%p209, %fd74, %fd75;
	mov.u64 	%rd347, %rd51;
	mov.f64 	%fd311, %fd73;
	@%p209 bra 	$L__BB6_61;
	setp.lt.f64 	%p210, %fd75, %fd74;
	mov.u64 	%rd347, %rd346;
	mov.f64 	%fd311, %fd310;
	@%p210 bra 	$L__BB6_61;
	setp.lt.s64 	%p211, %rd346, %rd51;
	min.s64 	%rd347, %rd346, %rd51;
	selp.f64 	%fd311, %fd310, %fd73, %p211;
$L__BB6_61:
	ld.shared.f64 	%fd78, [_ZN6thrust24THRUST_300001_SM_1000_NS8cuda_cub4core6detail5shmemE+88];
	ld.shared.u64 	%rd54, [_ZN6thrust24THRUST_300001_SM_1000_NS8cuda_cub4core6detail5shmemE+96];
	abs.f64 	%fd79, %fd311;
	abs.f64 	%fd80, %fd78;
	setp.lt.f64 	%p212, %fd79, %fd80;
	mov.u64 	%rd348, %rd54;
	mov.f64 	%fd312, %fd78;
	@%p212 bra 	$L__BB6_64;
	setp.lt.f64 	%p213, %fd80, %fd79;
	mov.u64 	%rd348, %rd347;
	mov.f64 	%fd312, %fd311;
	@%p213 bra 	$L__BB6_64;
	setp.lt.s64 	%p214, %rd347, %rd54;
	min.s64 	%rd348, %rd347, %rd54;
	selp.f64 	%fd312, %fd311, %fd78, %p214;
$L__BB6_64:
	ld.shared.f64 	%fd83, [_ZN6thrust24THRUST_300001_SM_1000_NS8cuda_cub4core6detail5shmemE+104];
	ld.shared.u64 	%rd57, [_ZN6thrust24THRUST_300001_SM_1000_NS8cuda_cub4core6detail5shmemE+112];
	abs.f64 	%fd84, %fd312;
	abs.f64 	%fd85, %fd83;
	setp.lt.f64 	%p215, %fd84, %fd85;
	mov.u64 	%rd349, %rd57;
	mov.f64 	%fd313, %fd83;
	@%p215 bra 	$L__BB6_67;
	setp.lt.f64 	%p216, %fd85, %fd84;
	mov.u64 	%rd349, %rd348;
	mov.f64 	%fd313, %fd312;
	@%p216 bra 	$L__BB6_67;
	setp.lt.s64 	%p217, %rd348, %rd57;
	min.s64 	%rd349, %rd348, %rd57;
	selp.f64 	%fd313, %fd312, %fd83, %p217;
$L__BB6_67:
	ld.shared.f64 	%fd88, [_ZN6thrust24THRUST_300001_SM_1000_NS8cuda_cub4core6detail5shmemE+120];
	ld.shared.u64 	%rd60, [_ZN6thrust24THRUST_300001_SM_1000_NS8cuda_cub4core6detail5shmemE+128];
	abs.f64 	%fd89, %fd313;
	abs.f64 	%fd90, %fd88;
	setp.lt.f64 	%p218, %fd89, %fd90;
	mov.u64 	%rd394, %rd60;
	mov.f64 	%fd357, %fd88;
	@%p218 bra 	$L__BB6_209;
	setp.lt.f64 	%p219, %fd90, %fd89;
	mov.u64 	%rd394, %rd349;
	mov.f64 	%fd357, %fd313;
	@%p219 bra 	$L__BB6_209;
	setp.lt.s64 	%p220, %rd349, %rd60;
	min.s64 	%rd394, %rd349, %rd60;
	selp.f64 	%fd357, %fd313, %fd88, %p220;
	bra.uni 	$L__BB6_209;
$L__BB6_70:
	// begin inline asm
	mov.u32 %r158, %laneid;
	// end inline asm
	and.b32  	%r179, %r1, 992;
	add.s32 	%r180, %r179, 32;
	setp.gt.s32 	%p127, %r180, %r37;
	not.b32 	%r181, %r179;
	add.s32 	%r182, %r37, %r181;
	selp.b32 	%r177, %r182, 31, %p127;
	mov.b64 	%rd297, %fd301;
	mov.b64 	{%r160, %r165}, %rd297;
	mov.b32 	%r176, 1;
	mov.b32 	%r178, -1;
	// begin inline asm
	shfl.sync.down.b32 %r159, %r160, %r176, %r177, %r178;
	// end inline asm
	// begin inline asm
	shfl.sync.down.b32 %r164, %r165, %r176, %r177, %r178;
	// end inline asm
	mov.b64 	%rd298, {%r159, %r164};
	mov.b64 	%fd92, %rd298;
	mov.b64 	{%r170, %r175}, %rd337;
	// begin inline asm
	shfl.sync.down.b32 %r169, %r170, %r176, %r177, %r178;
	// end inline asm
	// begin inline asm
	shfl.sync.down.b32 %r174, %r175, %r176, %r177, %r178;
	// end inline asm
	mov.b64 	%rd62, {%r169, %r174};
	setp.ge.s32 	%p128, %r158, %r177;
	mov.u64 	%rd350, %rd337;
	mov.f64 	%fd314, %fd301;
	@%p128 bra 	$L__BB6_74;
	abs.f64 	%fd93, %fd301;
	abs.f64 	%fd94, %fd92;
	setp.lt.f64 	%p129, %fd93, %fd94;
	mov.u64 	%rd350, %rd62;
	mov.f64 	%fd314, %fd92;
	@%p129 bra 	$L__BB6_74;
	setp.lt.f64 	%p130, %fd94, %fd93;
	mov.u64 	%rd350, %rd337;
	mov.f64 	%fd314, %fd301;
	@%p130 bra 	$L__BB6_74;
	setp.lt.s64 	%p131, %rd337, %rd62;
	min.s64 	%rd350, %rd337, %rd62;
	selp.f64 	%fd314, %fd301, %fd92, %p131;
$L__BB6_74:
	mov.b64 	%rd299, %fd314;
	mov.b64 	{%r184, %r189}, %rd299;
	mov.b32 	%r200, 2;
	mov.b32 	%r202, -1;
	// begin inline asm
	shfl.sync.down.b32 %r183, %r184, %r200, %r177, %r202;
	// end inline asm
	// begin inline asm
	shfl.sync.down.b32 %r188, %r189, %r200, %r177, %r202;
	// end inline asm
	mov.b64 	%rd300, {%r183, %r188};
	mov.b64 	%fd97, %rd300;
	mov.b64 	{%r194, %r199}, %rd350;
	// begin inline asm
	shfl.sync.down.b32 %r193, %r194, %r200, %r177, %r202;
	// end inline asm
	// begin inline asm
	shfl.sync.down.b32 %r198, %r199, %r200, %r177, %r202;
	// end inline asm
	mov.b64 	%rd65, {%r193, %r198};
	add.s32 	%r203, %r158, 2;
	setp.gt.s32 	%p132, %r203, %r177;
	mov.u64 	%rd351, %rd350;
	mov.f64 	%fd315, %fd314;
	@%p132 bra 	$L__BB6_78;
	abs.f64 	%fd98, %fd314;
	abs.f64 	%fd99, %fd97;
	setp.lt.f64 	%p133, %fd98, %fd99;
	mov.u64 	%rd351, %rd65;
	mov.f64 	%fd315, %fd97;
	@%p133 bra 	$L__BB6_78;
	setp.lt.f64 	%p134, %fd99, %fd98;
	mov.u64 	%rd351, %rd350;
	mov.f64 	%fd315, %fd314;
	@%p134 bra 	$L__BB6_78;
	setp.lt.s64 	%p135, %rd350, %rd65;
	min.s64 	%rd351, %rd350, %rd65;
	selp.f64 	%fd315, %fd314, %fd97, %p135;
$L__BB6_78:
	mov.b64 	%rd301, %fd315;
	mov.b64 	{%r205, %r210}, %rd301;
	mov.b32 	%r221, 4;
	mov.b32 	%r223, -1;
	// begin inline asm
	shfl.sync.down.b32 %r204, %r205, %r221, %r177, %r223;
	// end inline asm
	// begin inline asm
	shfl.sync.down.b32 %r209, %r210, %r221, %r177, %r223;
	// end inline asm
	mov.b64 	%rd302, {%r204, %r209};
	mov.b64 	%fd102, %rd302;
	mov.b64 	{%r215, %r220}, %rd351;
	// begin inline asm
	shfl.sync.down.b32 %r214, %r215, %r221, %r177, %r223;
	// end inline asm
	// begin inline asm
	shfl.sync.down.b32 %r219, %r220, %r221, %r177, %r223;
	// end inline asm
	mov.b64 	%rd68, {%r214, %r219};
	add.s32 	%r224, %r158, 4;
	setp.gt.s32 	%p136, %r224, %r177;
	mov.u64 	%rd352, %rd351;
	mov.f64 	%fd316, %fd315;
	@%p136 bra 	$L__BB6_82;
	abs.f64 	%fd103, %fd315;
	abs.f64 	%fd104, %fd102;
	setp.lt.f64 	%p137, %fd103, %fd104;
	mov.u64 	%rd352, %rd68;
	mov.f64 	%fd316, %fd102;
	@%p137 bra 	$L__BB6_82;
	setp.lt.f64 	%p138, %fd104, %fd103;
	mov.u64 	%rd352, %rd351;
	mov.f64 	%fd316, %fd315;
	@%p138 bra 	$L__BB6_82;
	setp.lt.s64 	%p139, %rd351, %rd68;
	min.s64 	%rd352, %rd351, %rd68;
	selp.f64 	%fd316, %fd315, %fd102, %p139;
$L__BB6_82:
	mov.b64 	%rd303, %fd316;
	mov.b64 	{%r226, %r231}, %rd303;
	mov.b32 	%r242, 8;
	mov.b32 	%r244, -1;
	// begin inline asm
	shfl.sync.down.b32 %r225, %r226, %r242, %r177, %r244;
	// end inline asm
	// begin inline asm
	shfl.sync.down.b32 %r230, %r231, %r242, %r177, %r244;
	// end inline asm
	mov.b64 	%rd304, {%r225, %r230};
	mov.b64 	%fd107, %rd304;
	mov.b64 	{%r236, %r241}, %rd352;
	// begin inline asm
	shfl.sync.down.b32 %r235, %r236, %r242, %r177, %r244;
	// end inline asm
	// begin inline asm
	shfl.sync.down.b32 %r240, %r241, %r242, %r177, %r244;
	// end inline asm
	mov.b64 	%rd71, {%r235, %r240};
	add.s32 	%r245, %r158, 8;
	setp.gt.s32 	%p140, %r245, %r177;
	mov.u64 	%rd353, %rd352;
	mov.f64 	%fd317, %fd316;
	@%p140 bra 	$L__BB6_86;
	abs.f64 	%fd108, %fd316;
	abs.f64 	%fd109, %fd107;
	setp.lt.f64 	%p141, %fd108, %fd109;
	mov.u64 	%rd353, %rd71;
	mov.f64 	%fd317, %fd107;
	@%p141 bra 	$L__BB6_86;
	setp.lt.f64 	%p142, %fd109, %fd108;
	mov.u64 	%rd353, %rd352;
	mov.f64 	%fd317, %fd316;
	@%p142 bra 	$L__BB6_86;
	setp.lt.s64 	%p143, %rd352, %rd71;
	min.s64 	%rd353, %rd352, %rd71;
	selp.f64 	%fd317, %fd316, %fd107, %p143;
$L__BB6_86:
	mov.b64 	%rd305, %fd317;
	mov.b64 	{%r247, %r252}, %rd305;
	mov.b32 	%r263, 16;
	mov.b32 	%r265, -1;
	// begin inline asm
	shfl.sync.down.b32 %r246, %r247, %r263, %r177, %r265;
	// end inline asm
	// begin inline asm
	shfl.sync.down.b32 %r251, %r252, %r263, %r177, %r265;
	// end inline asm
	mov.b64 	%rd306, {%r246, %r251};
	mov.b64 	%fd112, %rd306;
	mov.b64 	{%r257, %r262}, %rd353;
	// begin inline asm
	shfl.sync.down.b32 %r256, %r257, %r263, %r177, %r265;
	// end inline asm
	// begin inline asm
	shfl.sync.down.b32 %r261, %r262, %r263, %r177, %r265;
	// end inline asm
	mov.b64 	%rd74, {%r256, %r261};
	add.s32 	%r266, %r158, 16;
	setp.gt.s32 	%p144, %r266, %r177;
	mov.u64 	%rd394, %rd353;
	mov.f64 	%fd357, %fd317;
	@%p144 bra 	$L__BB6_90;
	abs.f64 	%fd113, %fd317;
	abs.f64 	%fd114, %fd112;
	setp.lt.f64 	%p145, %fd113, %fd114;
	mov.u64 	%rd394, %rd74;
	mov.f64 	%fd357, %fd112;
	@%p145 bra 	$L__BB6_90;
	setp.lt.f64 	%p146, %fd114, %fd113;
	mov.u64 	%rd394, %rd353;
	mov.f64 	%fd357, %fd317;
	@%p146 bra 	$L__BB6_90;
	setp.lt.s64 	%p147, %rd353, %rd74;
	min.s64 	%rd394, %rd353, %rd74;
	selp.f64 	%fd357, %fd317, %fd112, %p147;
$L__BB6_90:
	setp.ne.s32 	%p148, %r158, 0;
	@%p148 bra 	$L__BB6_92;
	shr.u32 	%r267, %r1, 1;
	and.b32  	%r268, %r267, 496;
	mov.u32 	%r269, _ZN6thrust24THRUST_300001_SM_1000_NS8cuda_cub4core6detail5shmemE;
	add.s32 	%r270, %r269, %r268;
	st.shared.f64 	[%r270+8], %fd357;
	st.shared.u64 	[%r270+16], %rd394;
$L__BB6_92:
	bar.sync 	0;
	setp.ne.s32 	%p149, %r1, 0;
	@%p149 bra 	$L__BB6_209;
	setp.lt.s32 	%p150, %r37, 33;
	mov.f64 	%fd319, %fd357;
	mov.u64 	%rd355, %rd394;
	@%p150 bra 	$L__BB6_97;
	ld.shared.f64 	%fd117, [_ZN6thrust24THRUST_300001_SM_1000_NS8cuda_cub4core6detail5shmemE+24];
	ld.shared.u64 	%rd77, [_ZN6thrust24THRUST_300001_SM_1000_NS8cuda_cub4core6detail5shmemE+32];
	abs.f64 	%fd118, %fd357;
	abs.f64 	%fd119, %fd117;
	setp.lt.f64 	%p151, %fd118, %fd119;
	mov.f64 	%fd319, %fd117;
	mov.u64 	%rd355, %rd77;
	@%p151 bra 	$L__BB6_97;
	setp.lt.f64 	%p152, %fd119, %fd118;
	mov.f64 	%fd319, %fd357;
	mov.u64 	%rd355, %rd394;
	@%p152 bra 	$L__BB6_97;
	setp.lt.s64 	%p153, %rd394, %rd77;
	min.s64 	%rd355, %rd394, %rd77;
	selp.f64 	%fd319, %fd357, %fd117, %p153;
$L__BB6_97:
	setp.lt.s32 	%p154, %r37, 65;
	mov.f64 	%fd320, %fd319;
	mov.u64 	%rd356, %rd355;
	@%p154 bra 	$L__BB6_101;
	ld.shared.f64 	%fd122, [_ZN6thrust24THRUST_300001_SM_1000_NS8cuda_cub4core6detail5shmemE+40];
	ld.shared.u64 	%rd80, [_ZN6thrust24THRUST_300001_SM_1000_NS8cuda_cub4core6detail5shmemE+48];
	abs.f64 	%fd123, %fd319;
	abs.f64 	%fd124, %fd122;
	setp.lt.f64 	%p155, %fd123, %fd124;
	mov.f64 	%fd320, %fd122;
	mov.u64 	%rd356, %rd80;
	@%p155 bra 	$L__BB6_101;
	setp.lt.f64 	%p156, %fd124, %fd123;
	mov.f64 	%fd320, %fd319;
	mov.u64 	%rd356, %rd355;
	@%p156 bra 	$L__BB6_101;
	setp.lt.s64 	%p157, %rd355, %rd80;
	min.s64 	%rd356, %rd355, %rd80;
	selp.f64 	%fd320, %fd319, %fd122, %p157;
$L__BB6_101:
	setp.lt.s32 	%p158, %r37, 97;
	mov.f64 	%fd321, %fd320;
	mov.u64 	%rd357, %rd356;
	@%p158 bra 	$L__BB6_105;
	ld.shared.f64 	%fd127, [_ZN6thrust24THRUST_300001_SM_1000_NS8cuda_cub4core6detail5shmemE+56];
	ld.shared.u64 	%rd83, [_ZN6thrust24THRUST_300001_SM_1000_NS8cuda_cub4core6detail5shmemE+64];
	abs.f64 	%fd128, %fd320;
	abs.f64 	%fd129, %fd127;
	setp.lt.f64 	%p159, %fd128, %fd129;
	mov.f64 	%fd321, %fd127;
	mov.u64 	%rd357, %rd83;
	@%p159 bra 	$L__BB6_105;
	setp.lt.f64 	%p160, %fd129, %fd128;
	mov.f64 	%fd321, %fd320;
	mov.u64 	%rd357, %rd356;
	@%p160 bra 	$L__BB6_105;
	setp.lt.s64 	%p161, %rd356, %rd83;
	min.s64 	%rd357, %rd356, %rd83;
	selp.f64 	%fd321, %fd320, %fd127, %p161;
$L__BB6_105:
	setp.lt.s32 	%p162, %r37, 129;
	mov.f64 	%fd322, %fd321;
	mov.u64 	%rd358, %rd357;
	@%p162 bra 	$L__BB6_109;
	ld.shared.f64 	%fd132, [_ZN6thrust24THRUST_300001_SM_1000_NS8cuda_cub4core6detail5shmemE+72];
	ld.shared.u64 	%rd86, [_ZN6thrust24THRUST_300001_SM_1000_NS8cuda_cub4core6detail5shmemE+80];
	abs.f64 	%fd133, %fd321;
	abs.f64 	%fd134, %fd132;
	setp.lt.f64 	%p163, %fd133, %fd134;
	mov.f64 	%fd322, %fd132;
	mov.u64 	%rd358, %rd86;
	@%p163 bra 	$L__BB6_109;
	setp.lt.f64 	%p164, %fd134, %fd133;
	mov.f64 	%fd322, %fd321;
	mov.u64 	%rd358, %rd357;
	@%p164 bra 	$L__BB6_109;
	setp.lt.s64 	%p165, %rd357, %rd86;
	min.s64 	%rd358, %rd357, %rd86;
	selp.f64 	%fd322, %fd321, %fd132, %p165;
$L__BB6_109:
	setp.lt.s32 	%p166, %r37, 161;
	mov.f64 	%fd323, %fd322;
	mov.u64 	%rd359, %rd358;
	@%p166 bra 	$L__BB6_113;
	ld.shared.f64 	%fd137, [_ZN6thrust24THRUST_300001_SM_1000_NS8cuda_cub4core6detail5shmemE+88];
	ld.shared.u64 	%rd89, [_ZN6thrust24THRUST_300001_SM_1000_NS8cuda_cub4core6detail5shmemE+96];
	abs.f64 	%fd138, %fd322;
	abs.f64 	%fd139, %fd137;
	setp.lt.f64 	%p167, %fd138, %fd139;
	mov.f64 	%fd323, %fd137;
	mov.u64 	%rd359, %rd89;
	@%p167 bra 	$L__BB6_113;
	setp.lt.f64 	%p168, %fd139, %fd138;
	mov.f64 	%fd323, %fd322;
	mov.u64 	%rd359, %rd358;
	@%p168 bra 	$L__BB6_113;
	setp.lt.s64 	%p169, %rd358, %rd89;
	min.s64 	%rd359, %rd358, %rd89;
	selp.f64 	%fd323, %fd322, %fd137, %p169;
$L__BB6_113:
	setp.lt.s32 	%p170, %r37, 193;
	mov.f64 	%fd324, %fd323;
	mov.u64 	%rd360, %rd359;
	@%p170 bra 	$L__BB6_117;
	ld.shared.f64 	%fd142, [_ZN6thrust24THRUST_300001_SM_1000_NS8cuda_cub4core6detail5shmemE+104];
	ld.shared.u64 	%rd92, [_ZN6thrust24THRUST_300001_SM_1000_NS8cuda_cub4core6detail5shmemE+112];
	abs.f64 	%fd143, %fd323;
	abs.f64 	%fd144, %fd142;
	setp.lt.f64 	%p171, %fd143, %fd144;
	mov.f64 	%fd324, %fd142;
	mov.u64 	%rd360, %rd92;
	@%p171 bra 	$L__BB6_117;
	setp.lt.f64 	%p172, %fd144, %fd143;
	mov.f64 	%fd324, %fd323;
	mov.u64 	%rd360, %rd359;
	@%p172 bra 	$L__BB6_117;
	setp.lt.s64 	%p173, %rd359, %rd92;
	min.s64 	%rd360, %rd359, %rd92;
	selp.f64 	%fd324, %fd323, %fd142, %p173;
$L__BB6_117:
	setp.lt.s32 	%p174, %r37, 225;
	mov.u64 	%rd394, %rd360;
	mov.f64 	%fd357, %fd324;
	@%p174 bra 	$L__BB6_209;
	ld.shared.f64 	%fd147, [_ZN6thrust24THRUST_300001_SM_1000_NS8cuda_cub4core6detail5shmemE+120];
	ld.shared.u64 	%rd95, [_ZN6thrust24THRUST_300001_SM_1000_NS8cuda_cub4core6detail5shmemE+128];
	abs.f64 	%fd148, %fd324;
	abs.f64 	%fd149, %fd147;
	setp.lt.f64 	%p175, %fd148, %fd149;
	mov.u64 	%rd394, %rd95;
	mov.f64 	%fd357, %fd147;
	@%p175 bra 	$L__BB6_209;
	setp.lt.f64 	%p176, %fd149, %fd148;
	mov.u64 	%rd394, %rd360;
	mov.f64 	%fd357, %fd324;
	@%p176 bra 	$L__BB6_209;
	setp.lt.s64 	%p177, %rd360, %rd95;
	min.s64 	%rd394, %rd360, %rd95;
	selp.f64 	%fd357, %fd324, %fd147, %p177;
	bra.uni 	$L__BB6_209;
$L__BB6_121:
	ld.param.u64 	%rd318, [_ZN6thrust24THRUST_300001_SM_1000_NS8cuda_cub4core6detail13_kernel_agentINS1_8__reduce11ReduceAgentIPN4cuda3std3__45tupleIJdlEEESC_SB_iNS1_9__extrema9arg_max_fIdl10comparatorEEEEJSC_SC_iSG_EEEvDpT0__param_0];
	mov.u32 	%r16, %tid.x;
	mul.wide.u32 	%rd208, %r16, 16;
	add.s64 	%rd189, %rd318, %rd208;
	// begin inline asm
	ld.global.nc.u64 %rd188, [%rd189];
	// end inline asm
	add.s64 	%rd191, %rd189, 8;
	// begin inline asm
	ld.global.nc.u64 %rd190, [%rd191];
	// end inline asm
	mov.b64 	%fd151, %rd188;
	add.s64 	%rd193, %rd189, 4096;
	// begin inline asm
	ld.global.nc.u64 %rd192, [%rd193];
	// end inline asm
	add.s64 	%rd195, %rd189, 4104;
	// begin inline asm
	ld.global.nc.u64 %rd361, [%rd195];
	// end inline asm
	mov.b64 	%fd325, %rd192;
	add.s64 	%rd197, %rd189, 8192;
	// begin inline asm
	ld.global.nc.u64 %rd196, [%rd197];
	// end inline asm
	add.s64 	%rd199, %rd189, 8200;
	// begin inline asm
	ld.global.nc.u64 %rd362, [%rd199];
	// end inline asm
	mov.b64 	%fd326, %rd196;
	add.s64 	%rd201, %rd189, 12288;
	// begin inline asm
	ld.global.nc.u64 %rd200, [%rd201];
	// end inline asm
	add.s64 	%rd203, %rd189, 12296;
	// begin inline asm
	ld.global.nc.u64 %rd363, [%rd203];
	// end inline asm
	mov.b64 	%fd327, %rd200;
	add.s64 	%rd205, %rd189, 16384;
	// begin inline asm
	ld.global.nc.u64 %rd204, [%rd205];
	// end inline asm
	add.s64 	%rd207, %rd189, 16392;
	// begin inline asm
	ld.global.nc.u64 %rd381, [%rd207];
	// end inline asm
	mov.b64 	%fd344, %rd204;
	abs.f64 	%fd156, %fd151;
	abs.f64 	%fd157, %fd325;
	setp.lt.f64 	%p3, %fd156, %fd157;
	@%p3 bra 	$L__BB6_123;
	setp.lt.f64 	%p4, %fd157, %fd156;
	setp.lt.s64 	%p5, %rd190, %rd361;
	or.pred  	%p6, %p4, %p5;
	selp.b64 	%rd361, %rd190, %rd361, %p6;
	selp.f64 	%fd325, %fd151, %fd325, %p6;
$L__BB6_123:
	abs.f64 	%fd160, %fd325;
	abs.f64 	%fd161, %fd326;
	setp.lt.f64 	%p7, %fd160, %fd161;
	@%p7 bra 	$L__BB6_125;
	setp.lt.f64 	%p8, %fd161, %fd160;
	setp.lt.s64 	%p9, %rd361, %rd362;
	or.pred  	%p10, %p8, %p9;
	selp.b64 	%rd362, %rd361, %rd362, %p10;
	selp.f64 	%fd326, %fd325, %fd326, %p10;
$L__BB6_125:
	abs.f64 	%fd164, %fd326;
	abs.f64 	%fd165, %fd327;
	setp.lt.f64 	%p11, %fd164, %fd165;
	@%p11 bra 	$L__BB6_127;
	setp.lt.f64 	%p12, %fd165, %fd164;
	setp.lt.s64 	%p13, %rd362, %rd363;
	or.pred  	%p14, %p12, %p13;
	selp.b64 	%rd363, %rd362, %rd363, %p14;
	selp.f64 	%fd327, %fd326, %fd327, %p14;
$L__BB6_127:
	abs.f64 	%fd168, %fd327;
	abs.f64 	%fd169, %fd344;
	setp.lt.f64 	%p15, %fd168, %fd169;
	@%p15 bra 	$L__BB6_129;
	setp.lt.f64 	%p16, %fd169, %fd168;
	setp.lt.s64 	%p17, %rd363, %rd381;
	or.pred  	%p18, %p16, %p17;
	selp.b64 	%rd381, %rd363, %rd381, %p18;
	selp.f64 	%fd344, %fd327, %fd344, %p18;
$L__BB6_129:
	setp.lt.u32 	%p19, %r37, 2560;
	mov.b32 	%r383, 1280;
	@%p19 bra 	$L__BB6_142;
	mov.b32 	%r382, 1280;
	mov.f64 	%fd329, %fd344;
	mov.u64 	%rd365, %rd381;
$L__BB6_131:
	ld.param.u64 	%rd319, [_ZN6thrust24THRUST_300001_SM_1000_NS8cuda_cub4core6detail13_kernel_agentINS1_8__reduce11ReduceAgentIPN4cuda3std3__45tupleIJdlEEESC_SB_iNS1_9__extrema9arg_max_fIdl10comparatorEEEEJSC_SC_iSG_EEEvDpT0__param_0];
	add.s32 	%r40, %r382, %r16;
	mul.wide.u32 	%rd229, %r40, 16;
	add.s64 	%rd210, %rd319, %rd229;
	// begin inline asm
	ld.global.nc.u64 %rd209, [%rd210];
	// end inline asm
	add.s64 	%rd212, %rd210, 8;
	// begin inline asm
	ld.global.nc.u64 %rd366, [%rd212];
	// end inline asm
	mov.b64 	%fd330, %rd209;
	add.s64 	%rd214, %rd210, 4096;
	// begin inline asm
	ld.global.nc.u64 %rd213, [%rd214];
	// end inline asm
	add.s64 	%rd216, %rd210, 4104;
	// begin inline asm
	ld.global.nc.u64 %rd367, [%rd216];
	// end inline asm
	mov.b64 	%fd331, %rd213;
	add.s64 	%rd218, %rd210, 8192;
	// begin inline asm
	ld.global.nc.u64 %rd217, [%rd218];
	// end inline asm
	add.s64 	%rd220, %rd210, 8200;
	// begin inline asm
	ld.global.nc.u64 %rd368, [%rd220];
	// end inline asm
	mov.b64 	%fd332, %rd217;
	add.s64 	%rd222, %rd210, 12288;
	// begin inline asm
	ld.global.nc.u64 %rd221, [%rd222];
	// end inline asm
	add.s64 	%rd224, %rd210, 12296;
	// begin inline asm
	ld.global.nc.u64 %rd369, [%rd224];
	// end inline asm
	mov.b64 	%fd333, %rd221;
	add.s64 	%rd226, %rd210, 16384;
	// begin inline asm
	ld.global.nc.u64 %rd225, [%rd226];
	// end inline asm
	add.s64 	%rd228, %rd210, 16392;
	// begin inline asm
	ld.global.nc.u64 %rd381, [%rd228];
	// end inline asm
	mov.b64 	%fd344, %rd225;
	abs.f64 	%fd178, %fd329;
	abs.f64 	%fd179, %fd330;
	setp.lt.f64 	%p20, %fd178, %fd179;
	@%p20 bra 	$L__BB6_133;
	setp.lt.f64 	%p21, %fd179, %fd178;
	setp.lt.s64 	%p22, %rd365, %rd366;
	or.pred  	%p23, %p21, %p22;
	selp.b64 	%rd366, %rd365, %rd366, %p23;
	selp.f64 	%fd330, %fd329, %fd330, %p23;
$L__BB6_133:
	abs.f64 	%fd182, %fd330;
	abs.f64 	%fd183, %fd331;
	setp.lt.f64 	%p24, %fd182, %fd183;
	@%p24 bra 	$L__BB6_135;
	setp.lt.f64 	%p25, %fd183, %fd182;
	setp.lt.s64 	%p26, %rd366, %rd367;
	or.pred  	%p27, %p25, %p26;
	selp.b64 	%rd367, %rd366, %rd367, %p27;
	selp.f64 	%fd331, %fd330, %fd331, %p27;
$L__BB6_135:
	abs.f64 	%fd186, %fd331;
	abs.f64 	%fd187, %fd332;
	setp.lt.f64 	%p28, %fd186, %fd187;
	@%p28 bra 	$L__BB6_137;
	setp.lt.f64 	%p29, %fd187, %fd186;
	setp.lt.s64 	%p30, %rd367, %rd368;
	or.pred  	%p31, %p29, %p30;
	selp.b64 	%rd368, %rd367, %rd368, %p31;
	selp.f64 	%fd332, %fd331, %fd332, %p31;
$L__BB6_137:
	abs.f64 	%fd190, %fd332;
	abs.f64 	%fd191, %fd333;
	setp.lt.f64 	%p32, %fd190, %fd191;
	@%p32 bra 	$L__BB6_139;
	setp.lt.f64 	%p33, %fd191, %fd190;
	setp.lt.s64 	%p34, %rd368, %rd369;
	or.pred  	%p35, %p33, %p34;
	selp.b64 	%rd369, %rd368, %rd369, %p35;
	selp.f64 	%fd333, %fd332, %fd333, %p35;
$L__BB6_139:
	abs.f64 	%fd194, %fd333;
	abs.f64 	%fd195, %fd344;
	setp.lt.f64 	%p36, %fd194, %fd195;
	@%p36 bra 	$L__BB6_141;
	setp.lt.f64 	%p37, %fd195, %fd194;
	setp.lt.s64 	%p38, %rd369, %rd381;
	or.pred  	%p39, %p37, %p38;
	selp.b64 	%rd381, %rd369, %rd381, %p39;
	selp.f64 	%fd344, %fd333, %fd344, %p39;
$L__BB6_141:
	add.s32 	%r383, %r382, 1280;
	add.s32 	%r41, %r382, 2560;
	setp.le.s32 	%p40, %r41, %r37;
	mov.u32 	%r382, %r383;
	mov.f64 	%fd329, %fd344;
	mov.u64 	%rd365, %rd381;
	@%p40 bra 	$L__BB6_131;
$L__BB6_142:
	setp.le.s32 	%p41, %r37, %r383;
	@%p41 bra 	$L__BB6_165;
	sub.s32 	%r20, %r37, %r383;
	setp.ge.s32 	%p42, %r16, %r20;
	@%p42 bra 	$L__BB6_165;
	not.b32 	%r42, %r16;
	add.s32 	%r43, %r37, %r42;
	sub.s32 	%r21, %r43, %r383;
	and.b32  	%r44, %r21, 768;
	setp.eq.s32 	%p43, %r44, 768;
	mov.u32 	%r387, %r16;
	@%p43 bra 	$L__BB6_150;
	add.s32 	%r385, %r16, %r383;
	shr.u32 	%r45, %r21, 8;
	add.s32 	%r46, %r45, 1;
	and.b32  	%r47, %r46, 3;
	neg.s32 	%r384, %r47;
	mov.u32 	%r387, %r16;
$L__BB6_146:
	.pragma "nounroll";
	mov.u64 	%rd127, %rd381;
	mov.f64 	%fd199, %fd344;
	ld.param.u64 	%rd320, [_ZN6thrust24THRUST_300001_SM_1000_NS8cuda_cub4core6detail13_kernel_agentINS1_8__reduce11ReduceAgentIPN4cuda3std3__45tupleIJdlEEESC_SB_iNS1_9__extrema9arg_max_fIdl10comparatorEEEEJSC_SC_iSG_EEEvDpT0__param_0];
	mul.wide.u32 	%rd235, %r385, 16;
	add.s64 	%rd232, %rd320, %rd235;
	// begin inline asm
	ld.global.nc.u64 %rd231, [%rd232];
	// end inline asm
	add.s64 	%rd234, %rd232, 8;
	// begin inline asm
	ld.global.nc.u64 %rd233, [%rd234];
	// end inline asm
	mov.b64 	%fd200, %rd231;
	abs.f64 	%fd201, %fd199;
	abs.f64 	%fd202, %fd200;
	setp.lt.f64 	%p44, %fd201, %fd202;
	mov.f64 	%fd344, %fd200;
	mov.u64 	%rd381, %rd233;
	@%p44 bra 	$L__BB6_149;
	setp.lt.f64 	%p45, %fd202, %fd201;
	mov.f64 	%fd344, %fd199;
	mov.u64 	%rd381, %rd127;
	@%p45 bra 	$L__BB6_149;
	setp.lt.s64 	%p46, %rd127, %rd233;
	selp.f64 	%fd344, %fd199, %fd200, %p46;
	min.s64 	%rd381, %rd127, %rd233;
$L__BB6_149:
	add.s32 	%r387, %r387, 256;
	add.s32 	%r385, %r385, 256;
	add.s32 	%r384, %r384, 1;
	setp.ne.s32 	%p47, %r384, 0;
	@%p47 bra 	$L__BB6_146;
$L__BB6_150:
	setp.lt.u32 	%p48, %r21, 768;
	@%p48 bra 	$L__BB6_165;
	ld.param.u64 	%rd321, [_ZN6thrust24THRUST_300001_SM_1000_NS8cuda_cub4core6detail13_kernel_agentINS1_8__reduce11ReduceAgentIPN4cuda3std3__45tupleIJdlEEESC_SB_iNS1_9__extrema9arg_max_fIdl10comparatorEEEEJSC_SC_iSG_EEEvDpT0__param_0];
	cvt.u64.u32 	%rd236, %r387;
	cvt.u64.u32 	%rd237, %r383;
	add.s64 	%rd238, %rd236, %rd237;
	shl.b64 	%rd239, %rd238, 4;
	add.s64 	%rd240, %rd239, %rd321;
	add.s64 	%rd376, %rd240, 12296;
	add.s32 	%r388, %r387, %r383;
$L__BB6_152:
	ld.param.u64 	%rd322, [_ZN6thrust24THRUST_300001_SM_1000_NS8cuda_cub4core6detail13_kernel_agentINS1_8__reduce11ReduceAgentIPN4cuda3std3__45tupleIJdlEEESC_SB_iNS1_9__extrema9arg_max_fIdl10comparatorEEEEJSC_SC_iSG_EEEvDpT0__param_0];
	mul.wide.u32 	%rd245, %r388, 16;
	add.s64 	%rd242, %rd322, %rd245;
	// begin inline asm
	ld.global.nc.u64 %rd241, [%rd242];
	// end inline asm
	add.s64 	%rd244, %rd242, 8;
	// begin inline asm
	ld.global.nc.u64 %rd243, [%rd244];
	// end inline asm
	mov.b64 	%fd208, %rd241;
	abs.f64 	%fd209, %fd344;
	abs.f64 	%fd210, %fd208;
	setp.lt.f64 	%p49, %fd209, %fd210;
	mov.f64 	%fd341, %fd208;
	mov.u64 	%rd378, %rd243;
	@%p49 bra 	$L__BB6_155;
	setp.lt.f64 	%p50, %fd210, %fd209;
	mov.f64 	%fd341, %fd344;
	mov.u64 	%rd378, %rd381;
	@%p50 bra 	$L__BB6_155;
	setp.lt.s64 	%p51, %rd381, %rd243;
	selp.f64 	%fd341, %fd344, %fd208, %p51;
	min.s64 	%rd378, %rd381, %rd243;
$L__BB6_155:
	add.s64 	%rd247, %rd376, -8200;
	// begin inline asm
	ld.global.nc.u64 %rd246, [%rd247];
	// end inline asm
	add.s64 	%rd249, %rd376, -8192;
	// begin inline asm
	ld.global.nc.u64 %rd248, [%rd249];
	// end inline asm
	mov.b64 	%fd213, %rd246;
	abs.f64 	%fd214, %fd341;
	abs.f64 	%fd215, %fd213;
	setp.lt.f64 	%p52, %fd214, %fd215;
	mov.f64 	%fd342, %fd213;
	mov.u64 	%rd379, %rd248;
	@%p52 bra 	$L__BB6_158;
	setp.lt.f64 	%p53, %fd215, %fd214;
	mov.f64 	%fd342, %fd341;
	mov.u64 	%rd379, %rd378;
	@%p53 bra 	$L__BB6_158;
	setp.lt.s64 	%p54, %rd378, %rd248;
	selp.f64 	%fd342, %fd341, %fd213, %p54;
	min.s64 	%rd379, %rd378, %rd248;
$L__BB6_158:
	add.s64 	%rd251, %rd376, -4104;
	// begin inline asm
	ld.global.nc.u64 %rd250, [%rd251];
	// end inline asm
	add.s64 	%rd253, %rd376, -4096;
	// begin inline asm
	ld.global.nc.u64 %rd252, [%rd253];
	// end inline asm
	mov.b64 	%fd218, %rd250;
	abs.f64 	%fd219, %fd342;
	abs.f64 	%fd220, %fd218;
	setp.lt.f64 	%p55, %fd219, %fd220;
	mov.f64 	%fd343, %fd218;
	mov.u64 	%rd380, %rd252;
	@%p55 bra 	$L__BB6_161;
	setp.lt.f64 	%p56, %fd220, %fd219;
	mov.f64 	%fd343, %fd342;
	mov.u64 	%rd380, %rd379;
	@%p56 bra 	$L__BB6_161;
	setp.lt.s64 	%p57, %rd379, %rd252;
	selp.f64 	%fd343, %fd342, %fd218, %p57;
	min.s64 	%rd380, %rd379, %rd252;
$L__BB6_161:
	add.s64 	%rd255, %rd376, -8;
	// begin inline asm
	ld.global.nc.u64 %rd254, [%rd255];
	// end inline asm
	// begin inline asm
	ld.global.nc.u64 %rd256, [%rd376];
	// end inline asm
	mov.b64 	%fd223, %rd254;
	abs.f64 	%fd224, %fd343;
	abs.f64 	%fd225, %fd223;
	setp.lt.f64 	%p58, %fd224, %fd225;
	mov.f64 	%fd344, %fd223;
	mov.u64 	%rd381, %rd256;
	@%p58 bra 	$L__BB6_164;
	setp.lt.f64 	%p59, %fd225, %fd224;
	mov.f64 	%fd344, %fd343;
	mov.u64 	%rd381, %rd380;
	@%p59 bra 	$L__BB6_164;
	setp.lt.s64 	%p60, %rd380, %rd256;
	selp.f64 	%fd344, %fd343, %fd223, %p60;
	min.s64 	%rd381, %rd380, %rd256;
$L__BB6_164:
	add.s32 	%r387, %r387, 1024;
	add.s64 	%rd376, %rd376, 16384;
	add.s32 	%r388, %r388, 1024;
	setp.lt.s32 	%p61, %r387, %r20;
	@%p61 bra 	$L__BB6_152;
$L__BB6_165:
	// begin inline asm
	mov.u32 %r48, %laneid;
	// end inline asm
	mov.b64 	%rd258, %fd344;
	mov.b64 	{%r50, %r55}, %rd258;
	mov.b32 	%r66, 1;
	mov.b32 	%r67, 31;
	mov.b32 	%r68, -1;
	// begin inline asm
	shfl.sync.down.b32 %r49, %r50, %r66, %r67, %r68;
	// end inline asm
	// begin inline asm
	shfl.sync.down.b32 %r54, %r55, %r66, %r67, %r68;
	// end inline asm
	mov.b64 	%rd259, {%r49, %r54};
	mov.b64 	%fd229, %rd259;
	mov.b64 	{%r60, %r65}, %rd381;
	// begin inline asm
	shfl.sync.down.b32 %r59, %r60, %r66, %r67, %r68;
	// end inline asm
	// begin inline asm
	shfl.sync.down.b32 %r64, %r65, %r66, %r67, %r68;
	// end inline asm
	mov.b64 	%rd150, {%r59, %r64};
	setp.gt.s32 	%p62, %r48, 30;
	mov.f64 	%fd346, %fd344;
	mov.u64 	%rd383, %rd381;
	@%p62 bra 	$L__BB6_169;
	abs.f64 	%fd230, %fd344;
	abs.f64 	%fd231, %fd229;
	setp.lt.f64 	%p63, %fd230, %fd231;
	mov.f64 	%fd346, %fd229;
	mov.u64 	%rd383, %rd150;
	@%p63 bra 	$L__BB6_169;
	setp.lt.f64 	%p64, %fd231, %fd230;
	mov.f64 	%fd346, %fd344;
	mov.u64 	%rd383, %rd381;
	@%p64 bra 	$L__BB6_169;
	setp.lt.s64 	%p65, %rd381, %rd150;
	selp.f64 	%fd346, %fd344, %fd229, %p65;
	min.s64 	%rd383, %rd381, %rd150;
$L__BB6_169:
	mov.b64 	%rd260, %fd346;
	mov.b64 	{%r70, %r75}, %rd260;
	mov.b32 	%r86, 2;
	mov.b32 	%r87, 31;
	mov.b32 	%r88, -1;
	// begin inline asm
	shfl.sync.down.b32 %r69, %r70, %r86, %r87, %r88;
	// end inline asm
	// begin inline asm
	shfl.sync.down.b32 %r74, %r75, %r86, %r87, %r88;
	// end inline asm
	mov.b64 	%rd261, {%r69, %r74};
	mov.b64 	%fd234, %rd261;
	mov.b64 	{%r80, %r85}, %rd383;
	// begin inline asm
	shfl.sync.down.b32 %r79, %r80, %r86, %r87, %r88;
	// end inline asm
	// begin inline asm
	shfl.sync.down.b32 %r84, %r85, %r86, %r87, %r88;
	// end inline asm
	mov.b64 	%rd153, {%r79, %r84};
	setp.gt.s32 	%p66, %r48, 29;
	mov.f64 	%fd347, %fd346;
	mov.u64 	%rd384, %rd383;
	@%p66 bra 	$L__BB6_173;
	abs.f64 	%fd235, %fd346;
	abs.f64 	%fd236, %fd234;
	setp.lt.f64 	%p67, %fd235, %fd236;
	mov.f64 	%fd347, %fd234;
	mov.u64 	%rd384, %rd153;
	@%p67 bra 	$L__BB6_173;
	setp.lt.f64 	%p68, %fd236, %fd235;
	mov.f64 	%fd347, %fd346;
	mov.u64 	%rd384, %rd383;
	@%p68 bra 	$L__BB6_173;
	setp.lt.s64 	%p69, %rd383, %rd153;
	selp.f64 	%fd347, %fd346, %fd234, %p69;
	min.s64 	%rd384, %rd383, %rd153;
$L__BB6_173:
	mov.b64 	%rd262, %fd347;
	mov.b64 	{%r90, %r95}, %rd262;
	mov.b32 	%r106, 4;
	mov.b32 	%r107, 31;
	mov.b32 	%r108, -1;
	// begin inline asm
	shfl.sync.down.b32 %r89, %r90, %r106, %r107, %r108;
	// end inline asm
	// begin inline asm
	shfl.sync.down.b32 %r94, %r95, %r106, %r107, %r108;
	// end inline asm
	mov.b64 	%rd263, {%r89, %r94};
	mov.b64 	%fd239, %rd263;
	mov.b64 	{%r100, %r105}, %rd384;
	// begin inline asm
	shfl.sync.down.b32 %r99, %r100, %r106, %r107, %r108;
	// end inline asm
	// begin inline asm
	shfl.sync.down.b32 %r104, %r105, %r106, %r107, %r108;
	// end inline asm
	mov.b64 	%rd156, {%r99, %r104};
	setp.gt.s32 	%p70, %r48, 27;
	mov.f64 	%fd348, %fd347;
	mov.u64 	%rd385, %rd384;
	@%p70 bra 	$L__BB6_177;
	abs.f64 	%fd240, %fd347;
	abs.f64 	%fd241, %fd239;
	setp.lt.f64 	%p71, %fd240, %fd241;
	mov.f64 	%fd348, %fd239;
	mov.u64 	%rd385, %rd156;
	@%p71 bra 	$L__BB6_177;
	setp.lt.f64 	%p72, %fd241, %fd240;
	mov.f64 	%fd348, %fd347;
	mov.u64 	%rd385, %rd384;
	@%p72 bra 	$L__BB6_177;
	setp.lt.s64 	%p73, %rd384, %rd156;
	selp.f64 	%fd348, %fd347, %fd239, %p73;
	min.s64 	%rd385, %rd384, %rd156;
$L__BB6_177:
	mov.b64 	%rd264, %fd348;
	mov.b64 	{%r110, %r115}, %rd264;
	mov.b32 	%r126, 8;
	mov.b32 	%r127, 31;
	mov.b32 	%r128, -1;
	// begin inline asm
	shfl.sync.down.b32 %r109, %r110, %r126, %r127, %r128;
	// end inline asm
	// begin inline asm
	shfl.sync.down.b32 %r114, %r115, %r126, %r127, %r128;
	// end inline asm
	mov.b64 	%rd265, {%r109, %r114};
	mov.b64 	%fd244, %rd265;
	mov.b64 	{%r120, %r125}, %rd385;
	// begin inline asm
	shfl.sync.down.b32 %r119, %r120, %r126, %r127, %r128;
	// end inline asm
	// begin inline asm
	shfl.sync.down.b32 %r124, %r125, %r126, %r127, %r128;
	// end inline asm
	mov.b64 	%rd159, {%r119, %r124};
	setp.gt.s32 	%p74, %r48, 23;
	mov.f64 	%fd349, %fd348;
	mov.u64 	%rd386, %rd385;
	@%p74 bra 	$L__BB6_181;
	abs.f64 	%fd245, %fd348;
	abs.f64 	%fd246, %fd244;
	setp.lt.f64 	%p75, %fd245, %fd246;
	mov.f64 	%fd349, %fd244;
	mov.u64 	%rd386, %rd159;
	@%p75 bra 	$L__BB6_181;
	setp.lt.f64 	%p76, %fd246, %fd245;
	mov.f64 	%fd349, %fd348;
	mov.u64 	%rd386, %rd385;
	@%p76 bra 	$L__BB6_181;
	setp.lt.s64 	%p77, %rd385, %rd159;
	selp.f64 	%fd349, %fd348, %fd244, %p77;
	min.s64 	%rd386, %rd385, %rd159;
$L__BB6_181:
	mov.b64 	%rd266, %fd349;
	mov.b64 	{%r130, %r135}, %rd266;
	mov.b32 	%r146, 16;
	mov.b32 	%r147, 31;
	mov.b32 	%r148, -1;
	// begin inline asm
	shfl.sync.down.b32 %r129, %r130, %r146, %r147, %r148;
	// end inline asm
	// begin inline asm
	shfl.sync.down.b32 %r134, %r135, %r146, %r147, %r148;
	// end inline asm
	mov.b64 	%rd267, {%r129, %r134};
	mov.b64 	%fd249, %rd267;
	mov.b64 	{%r140, %r145}, %rd386;
	// begin inline asm
	shfl.sync.down.b32 %r139, %r140, %r146, %r147, %r148;
	// end inline asm
	// begin inline asm
	shfl.sync.down.b32 %r144, %r145, %r146, %r147, %r148;
	// end inline asm
	mov.b64 	%rd162, {%r139, %r144};
	setp.gt.s32 	%p78, %r48, 15;
	mov.f64 	%fd357, %fd349;
	mov.u64 	%rd394, %rd386;
	@%p78 bra 	$L__BB6_185;
	abs.f64 	%fd250, %fd349;
	abs.f64 	%fd251, %fd249;
	setp.lt.f64 	%p79, %fd250, %fd251;
	mov.f64 	%fd357, %fd249;
	mov.u64 	%rd394, %rd162;
	@%p79 bra 	$L__BB6_185;
	setp.lt.f64 	%p80, %fd251, %fd250;
	mov.f64 	%fd357, %fd349;
	mov.u64 	%rd394, %rd386;
	@%p80 bra 	$L__BB6_185;
	setp.lt.s64 	%p81, %rd386, %rd162;
	selp.f64 	%fd357, %fd349, %fd249, %p81;
	min.s64 	%rd394, %rd386, %rd162;
$L__BB6_185:
	setp.ne.s32 	%p82, %r48, 0;
	@%p82 bra 	$L__BB6_187;
	shr.u32 	%r149, %r16, 1;
	and.b32  	%r150, %r149, 496;
	mov.u32 	%r151, _ZN6thrust24THRUST_300001_SM_1000_NS8cuda_cub4core6detail5shmemE;
	add.s32 	%r152, %r151, %r150;
	st.shared.f64 	[%r152+8], %fd357;
	st.shared.u64 	[%r152+16], %rd394;
$L__BB6_187:
	bar.sync 	0;
	setp.ne.s32 	%p83, %r16, 0;
	@%p83 bra 	$L__BB6_209;
	ld.shared.f64 	%fd254, [_ZN6thrust24THRUST_300001_SM_1000_NS8cuda_cub4core6detail5shmemE+24];
	ld.shared.u64 	%rd165, [_ZN6thrust24THRUST_300001_SM_1000_NS8cuda_cub4core6detail5shmemE+32];
	abs.f64 	%fd255, %fd357;
	abs.f64 	%fd256, %fd254;
	setp.lt.f64 	%p84, %fd255, %fd256;
	mov.f64 	%fd351, %fd254;
	mov.u64 	%rd388, %rd165;
	@%p84 bra 	$L__BB6_191;
	setp.lt.f64 	%p85, %fd256, %fd255;
	mov.f64 	%fd351, %fd357;
	mov.u64 	%rd388, %rd394;
	@%p85 bra 	$L__BB6_191;
	setp.lt.s64 	%p86, %rd394, %rd165;
	selp.f64 	%fd351, %fd357, %fd254, %p86;
	min.s64 	%rd388, %rd394, %rd165;
$L__BB6_191:
	ld.shared.f64 	%fd259, [_ZN6thrust24THRUST_300001_SM_1000_NS8cuda_cub4core6detail5shmemE+40];
	ld.shared.u64 	%rd168, [_ZN6thrust24THRUST_300001_SM_1000_NS8cuda_cub4core6detail5shmemE+48];
	abs.f64 	%fd260, %fd351;
	abs.f64 	%fd261, %fd259;
	setp.lt.f64 	%p87, %fd260, %fd261;
	mov.f64 	%fd352, %fd259;
	mov.u64 	%rd389, %rd168;
	@%p87 bra 	$L__BB6_194;
	setp.lt.f64 	%p88, %fd261, %fd260;
	mov.f64 	%fd352, %fd351;
	mov.u64 	%rd389, %rd388;
	@%p88 bra 	$L__BB6_194;
	setp.lt.s64 	%p89, %rd388, %rd168;
	selp.f64 	%fd352, %fd351, %fd259, %p89;
	min.s64 	%rd389, %rd388, %rd168;
$L__BB6_194:
	ld.shared.f64 	%fd264, [_ZN6thrust24THRUST_300001_SM_1000_NS8cuda_cub4core6detail5shmemE+56];
	ld.shared.u64 	%rd171, [_ZN6thrust24THRUST_300001_SM_1000_NS8cuda_cub4core6detail5shmemE+64];
	abs.f64 	%fd265, %fd352;
	abs.f64 	%fd266, %fd264;
	setp.lt.f64 	%p90, %fd265, %fd266;
	mov.f64 	%fd353, %fd264;
	mov.u64 	%rd390, %rd171;
	@%p90 bra 	$L__BB6_197;
	setp.lt.f64 	%p91, %fd266, %fd265;
	mov.f64 	%fd353, %fd352;
	mov.u64 	%rd390, %rd389;
	@%p91 bra 	$L__BB6_197;
	setp.lt.s64 	%p92, %rd389, %rd171;
	selp.f64 	%fd353, %fd352, %fd264, %p92;
	min.s64 	%rd390, %rd389, %rd171;
$L__BB6_197:
	ld.shared.f64 	%fd269, [_ZN6thrust24THRUST_300001_SM_1000_NS8cuda_cub4core6detail5shmemE+72];
	ld.shared.u64 	%rd174, [_ZN6thrust24THRUST_300001_SM_1000_NS8cuda_cub4core6detail5shmemE+80];
	abs.f64 	%fd270, %fd353;
	abs.f64 	%fd271, %fd269;
	setp.lt.f64 	%p93, %fd270, %fd271;
	mov.f64 	%fd354, %fd269;
	mov.u64 	%rd391, %rd174;
	@%p93 bra 	$L__BB6_200;
	setp.lt.f64 	%p94, %fd271, %fd270;
	mov.f64 	%fd354, %fd353;
	mov.u64 	%rd391, %rd390;
	@%p94 bra 	$L__BB6_200;
	setp.lt.s64 	%p95, %rd390, %rd174;
	selp.f64 	%fd354, %fd353, %fd269, %p95;
	min.s64 	%rd391, %rd390, %rd174;
$L__BB6_200:
	ld.shared.f64 	%fd274, [_ZN6thrust24THRUST_300001_SM_1000_NS8cuda_cub4core6detail5shmemE+88];
	ld.shared.u64 	%rd177, [_ZN6thrust24THRUST_300001_SM_1000_NS8cuda_cub4core6detail5shmemE+96];
	abs.f64 	%fd275, %fd354;
	abs.f64 	%fd276, %fd274;
	setp.lt.f64 	%p96, %fd275, %fd276;
	mov.f64 	%fd355, %fd274;
	mov.u64 	%rd392, %rd177;
	@%p96 bra 	$L__BB6_203;
	setp.lt.f64 	%p97, %fd276, %fd275;
	mov.f64 	%fd355, %fd354;
	mov.u64 	%rd392, %rd391;
	@%p97 bra 	$L__BB6_203;
	setp.lt.s64 	%p98, %rd391, %rd177;
	selp.f64 	%fd355, %fd354, %fd274, %p98;
	min.s64 	%rd392, %rd391, %rd177;
$L__BB6_203:
	ld.shared.f64 	%fd279, [_ZN6thrust24THRUST_300001_SM_1000_NS8cuda_cub4core6detail5shmemE+104];
	ld.shared.u64 	%rd180, [_ZN6thrust24THRUST_300001_SM_1000_NS8cuda_cub4core6detail5shmemE+112];
	abs.f64 	%fd280, %fd355;
	abs.f64 	%fd281, %fd279;
	setp.lt.f64 	%p99, %fd280, %fd281;
	mov.f64 	%fd356, %fd279;
	mov.u64 	%rd393, %rd180;
	@%p99 bra 	$L__BB6_206;
	setp.lt.f64 	%p100, %fd281, %fd280;
	mov.f64 	%fd356, %fd355;
	mov.u64 	%rd393, %rd392;
	@%p100 bra 	$L__BB6_206;
	setp.lt.s64 	%p101, %rd392, %rd180;
	selp.f64 	%fd356, %fd355, %fd279, %p101;
	min.s64 	%rd393, %rd392, %rd180;
$L__BB6_206:
	ld.shared.f64 	%fd284, [_ZN6thrust24THRUST_300001_SM_1000_NS8cuda_cub4core6detail5shmemE+120];
	ld.shared.u64 	%rd183, [_ZN6thrust24THRUST_300001_SM_1000_NS8cuda_cub4core6detail5shmemE+128];
	abs.f64 	%fd285, %fd356;
	abs.f64 	%fd286, %fd284;
	setp.lt.f64 	%p102, %fd285, %fd286;
	mov.u64 	%rd394, %rd183;
	mov.f64 	%fd357, %fd284;
	@%p102 bra 	$L__BB6_209;
	setp.lt.f64 	%p103, %fd286, %fd285;
	mov.u64 	%rd394, %rd393;
	mov.f64 	%fd357, %fd356;
	@%p103 bra 	$L__BB6_209;
	setp.lt.s64 	%p104, %rd393, %rd183;
	selp.f64 	%fd357, %fd356, %fd284, %p104;
	min.s64 	%rd394, %rd393, %rd183;
$L__BB6_209:
	mov.u32 	%r376, %tid.x;
	setp.ne.s32 	%p221, %r376, 0;
	@%p221 bra 	$L__BB6_211;
	ld.param.u64 	%rd326, [_ZN6thrust24THRUST_300001_SM_1000_NS8cuda_cub4core6detail13_kernel_agentINS1_8__reduce11ReduceAgentIPN4cuda3std3__45tupleIJdlEEESC_SB_iNS1_9__extrema9arg_max_fIdl10comparatorEEEEJSC_SC_iSG_EEEvDpT0__param_1];
	cvta.to.global.u64 	%rd317, %rd326;
	st.global.f64 	[%rd317], %fd357;
	st.global.u64 	[%rd317+8], %rd394;
$L__BB6_211:
	ret;

}
	// .globl	_ZN6thrust24THRUST_300001_SM_1000_NS8cuda_cub4core6detail13_kernel_agentINS1_8__reduce11ReduceAgentINS0_12zip_iteratorIN4cuda3std3__45tupleIJNS0_10device_ptrIdEENS0_17counting_iteratorIlNS0_11use_defaultESF_SF_EEEEEEEPNSB_IJdlEEESJ_lNS1_9__extrema9arg_max_fIdl10comparatorEEEEJSI_SK_lSO_EEEvDpT0_
.visible .entry _ZN6thrust24THRUST_300001_SM_1000_NS8cuda_cub4core6detail13_kernel_agentINS1_8__reduce11ReduceAgentINS0_12zip_iteratorIN4cuda3std3__45tupleIJNS0_10device_ptrIdEENS0_17counting_iteratorIlNS0_11use_defaultESF_SF_EEEEEEEPNSB_IJdlEEESJ_lNS1_9__extrema9arg_max_fIdl10comparatorEEEEJSI_SK_lSO_EEEvDpT0_(
	.param .align 8 .b8 _ZN6thrust24THRUST_300001_SM_1000_NS8cuda_cub4core6detail13_kernel_agentINS1_8__reduce11ReduceAgentINS0_12zip_iteratorIN4cuda3std3__45tupleIJNS0_10device_ptrIdEENS0_17counting_iteratorIlNS0_11use_defaultESF_SF_EEEEEEEPNSB_IJdlEEESJ_lNS1_9__extrema9arg_max_fIdl10comparatorEEEEJSI_SK_lSO_EEEvDpT0__param_0[16],
	.param .u64 .ptr .align 1 _ZN6thrust24THRUST_300001_SM_1000_NS8cuda_cub4core6detail13_kernel_agentINS1_8__reduce11ReduceAgentINS0_12zip_iteratorIN4cuda3std3__45tupleIJNS0_10device_ptrIdEENS0_17counting_iteratorIlNS0_11use_defaultESF_SF_EEEEEEEPNSB_IJdlEEESJ_lNS1_9__extrema9arg_max_fIdl10comparatorEEEEJSI_SK_lSO_EEEvDpT0__param_1,
	.param .u64 _ZN6thrust24THRUST_300001_SM_1000_NS8cuda_cub4core6detail13_kernel_agentINS1_8__reduce11ReduceAgentINS0_12zip_iteratorIN4cuda3std3__45tupleIJNS0_10device_ptrIdEENS0_17counting_iteratorIlNS0_11use_defaultESF_SF_EEEEEEEPNSB_IJdlEEESJ_lNS1_9__extrema9arg_max_fIdl10comparatorEEEEJSI_SK_lSO_EEEvDpT0__param_2,
	.param .align 1 .b8 _ZN6thrust24THRUST_300001_SM_1000_NS8cuda_cub4core6detail13_kernel_agentINS1_8__reduce11ReduceAgentINS0_12zip_iteratorIN4cuda3std3__45tupleIJNS0_10device_ptrIdEENS0_17counting_iteratorIlNS0_11use_defaultESF_SF_EEEEEEEPNSB_IJdlEEESJ_lNS1_9__extrema9arg_max_fIdl10comparatorEEEEJSI_SK_lSO_EEEvDpT0__param_3[1]
)
.maxntid 256
{
	.reg .pred 	%p<213>;
	.reg .b32 	%r<391>;
	.reg .b64 	%rd<341>;
	.reg .b64 	%fd<352>;

	ld.param.u64 	%rd192, [_ZN6thrust24THRUST_300001_SM_1000_NS8cuda_cub4core6detail13_kernel_agentINS1_8__reduce11ReduceAgentINS0_12zip_iteratorIN4cuda3std3__45tupleIJNS0_10device_ptrIdEENS0_17counting_iteratorIlNS0_11use_defaultESF_SF_EEEEEEEPNSB_IJdlEEESJ_lNS1_9__extrema9arg_max_fIdl10comparatorEEEEJSI_SK_lSO_EEEvDpT0__param_0+8];
	ld.param.u64 	%rd191, [_ZN6thrust24THRUST_300001_SM_1000_NS8cuda_cub4core6detail13_kernel_agentINS1_8__reduce11ReduceAgentINS0_12zip_iteratorIN4cuda3std3__45tupleIJNS0_10device_ptrIdEENS0_17counting_iteratorIlNS0_11use_defaultESF_SF_EEEEEEEPNSB_IJdlEEESJ_lNS1_9__extrema9arg_max_fIdl10comparatorEEEEJSI_SK_lSO_EEEvDpT0__param_0];
	ld.param.u64 	%rd194, [_ZN6thrust24THRUST_300001_SM_1000_NS8cuda_cub4core6detail13_kernel_agentINS1_8__reduce11ReduceAgentINS0_12zip_iteratorIN4cuda3std3__45tupleIJNS0_10device_ptrIdEENS0_17counting_iteratorIlNS0_11use_defaultESF_SF_EEEEEEEPNSB_IJdlEEESJ_lNS1_9__extrema9arg_max_fIdl10comparatorEEEEJSI_SK_lSO_EEEvDpT0__param_2];
	setp.eq.s64 	%p1, %rd194, 0;
	@%p1 bra 	$L__BB7_206;
	cvta.to.global.u64 	%rd1, %rd191;
	setp.gt.s64 	%p2, %rd194, 1279;
	@%p2 bra 	$L__BB7_122;
	cvt.u32.u64 	%r1, %rd194;
	mov.u32 	%r2, %tid.x;
	setp.ge.s32 	%p96, %r2, %r1;
	mov.f64 	%fd298, 0d0000000000000000;
	mov.b64 	%rd283, 0;
	mov.u32 	%r385, %r2;
	@%p96 bra 	$L__BB7_4;
	cvt.u64.u32 	%rd239, %r2;
	mul.wide.u32 	%rd240, %r2, 8;
	add.s64 	%rd241, %rd1, %rd240;
	add.s64 	%rd283, %rd192, %rd239;
	ld.global.f64 	%fd298, [%rd241];
	add.s32 	%r385, %r2, 256;
$L__BB7_4:
	setp.ge.s32 	%p97, %r385, %r1;
	@%p97 bra 	$L__BB7_26;
	not.b32 	%r154, %r385;
	add.s32 	%r5, %r154, %r1;
	and.b32  	%r155, %r5, 768;
	setp.eq.s32 	%p98, %r155, 768;
	@%p98 bra 	$L__BB7_11;
	cvt.u64.u32 	%rd243, %r385;
	add.s64 	%rd274, %rd192, %rd243;
	mul.wide.u32 	%rd244, %r385, 8;
	add.s64 	%rd273, %rd1, %rd244;
	shr.u32 	%r156, %r5, 8;
	add.s32 	%r157, %r156, 1;
	and.b32  	%r158, %r157, 3;
	neg.s32 	%r383, %r158;
$L__BB7_7:
	.pragma "nounroll";
	mov.u64 	%rd9, %rd283;
	mov.f64 	%fd3, %fd298;
	ld.global.f64 	%fd4, [%rd273];
	abs.f64 	%fd5, %fd3;
	abs.f64 	%fd6, %fd4;
	setp.lt.f64 	%p99, %fd5, %fd6;
	mov.u64 	%rd283, %rd274;
	mov.f64 	%fd298, %fd4;
	@%p99 bra 	$L__BB7_10;
	setp.lt.f64 	%p100, %fd6, %fd5;
	mov.u64 	%rd283, %rd9;
	mov.f64 	%fd298, %fd3;
	@%p100 bra 	$L__BB7_10;
	setp.lt.s64 	%p101, %rd9, %rd274;
	min.s64 	%rd283, %rd9, %rd274;
	selp.f64 	%fd298, %fd3, %fd4, %p101;
$L__BB7_10:
	add.s32 	%r385, %r385, 256;
	add.s64 	%rd274, %rd274, 256;
	add.s64 	%rd273, %rd273, 2048;
	add.s32 	%r383, %r383, 1;
	setp.ne.s32 	%p102, %r383, 0;
	@%p102 bra 	$L__BB7_7;
$L__BB7_11:
	setp.lt.u32 	%p103, %r5, 768;
	@%p103 bra 	$L__BB7_26;
	add.s32 	%r386, %r385, 512;
$L__BB7_13:
	mov.u32 	%r13, %r386;
	add.s32 	%r159, %r13, -512;
	cvt.s64.s32 	%rd245, %r159;
	mul.wide.s32 	%rd246, %r159, 8;
	add.s64 	%rd17, %rd1, %rd246;
	add.s64 	%rd18, %rd192, %rd245;
	ld.global.f64 	%fd12, [%rd17];
	abs.f64 	%fd13, %fd298;
	abs.f64 	%fd14, %fd12;
	setp.lt.f64 	%p104, %fd13, %fd14;
	mov.u64 	%rd280, %rd18;
	mov.f64 	%fd295, %fd12;
	@%p104 bra 	$L__BB7_16;
	setp.lt.f64 	%p105, %fd14, %fd13;
	mov.u64 	%rd280, %rd283;
	mov.f64 	%fd295, %fd298;
	@%p105 bra 	$L__BB7_16;
	setp.lt.s64 	%p106, %rd283, %rd18;
	min.s64 	%rd280, %rd283, %rd18;
	selp.f64 	%fd295, %fd298, %fd12, %p106;
$L__BB7_16:
	add.s32 	%r160, %r13, -256;
	cvt.s64.s32 	%rd247, %r160;
	add.s64 	%rd21, %rd192, %rd247;
	ld.global.f64 	%fd17, [%rd17+2048];
	abs.f64 	%fd18, %fd295;
	abs.f64 	%fd19, %fd17;
	setp.lt.f64 	%p107, %fd18, %fd19;
	mov.u64 	%rd281, %rd21;
	mov.f64 	%fd296, %fd17;
	@%p107 bra 	$L__BB7_19;
	setp.lt.f64 	%p108, %fd19, %fd18;
	mov.u64 	%rd281, %rd280;
	mov.f64 	%fd296, %fd295;
	@%p108 bra 	$L__BB7_19;
	setp.lt.s64 	%p109, %rd280, %rd21;
	min.s64 	%rd281, %rd280, %rd21;
	selp.f64 	%fd296, %fd295, %fd17, %p109;
$L__BB7_19:
	cvt.s64.s32 	%rd248, %r13;
	add.s64 	%rd24, %rd192, %rd248;
	ld.global.f64 	%fd22, [%rd17+4096];
	abs.f64 	%fd23, %fd296;
	abs.f64 	%fd24, %fd22;
	setp.lt.f64 	%p110, %fd23, %fd24;
	mov.u64 	%rd282, %rd24;
	mov.f64 	%fd297, %fd22;
	@%p110 bra 	$L__BB7_22;
	setp.lt.f64 	%p111, %fd24, %fd23;
	mov.u64 	%rd282, %rd281;
	mov.f64 	%fd297, %fd296;
	@%p111 bra 	$L__BB7_22;
	setp.lt.s64 	%p112, %rd281, %rd24;
	min.s64 	%rd282, %rd281, %rd24;
	selp.f64 	%fd297, %fd296, %fd22, %p112;
$L__BB7_22:
	add.s32 	%r161, %r13, 256;
	cvt.s64.s32 	%rd249, %r161;
	add.s64 	%rd27, %rd192, %rd249;
	ld.global.f64 	%fd27, [%rd17+6144];
	abs.f64 	%fd28, %fd297;
	abs.f64 	%fd29, %fd27;
	setp.lt.f64 	%p113, %fd28, %fd29;
	mov.u64 	%rd283, %rd27;
	mov.f64 	%fd298, %fd27;
	@%p113 bra 	$L__BB7_25;
	setp.lt.f64 	%p114, %fd29, %fd28;
	mov.u64 	%rd283, %rd282;
	mov.f64 	%fd298, %fd297;
	@%p114 bra 	$L__BB7_25;
	setp.lt.s64 	%p115, %rd282, %rd27;
	min.s64 	%rd283, %rd282, %rd27;
	selp.f64 	%fd298, %fd297, %fd27, %p115;
$L__BB7_25:
	add.s32 	%r386, %r13, 1024;
	add.s32 	%r162, %r13, 512;
	setp.lt.s32 	%p116, %r162, %r1;
	@%p116 bra 	$L__BB7_13;
$L__BB7_26:
	setp.lt.s32 	%p117, %r1, 256;
	@%p117 bra 	$L__BB7_71;
	// begin inline asm
	mov.u32 %r276, %laneid;
	// end inline asm
	mov.b64 	%rd260, %fd298;
	mov.b64 	{%r278, %r283}, %rd260;
	mov.b32 	%r294, 1;
	mov.b32 	%r295, 31;
	mov.b32 	%r296, -1;
	// begin inline asm
	shfl.sync.down.b32 %r277, %r278, %r294, %r295, %r296;
	// end inline asm
	// begin inline asm
	shfl.sync.down.b32 %r282, %r283, %r294, %r295, %r296;
	// end inline asm
	mov.b64 	%rd261, {%r277, %r282};
	mov.b64 	%fd33, %rd261;
	mov.b64 	{%r288, %r293}, %rd283;
	// begin inline asm
	shfl.sync.down.b32 %r287, %r288, %r294, %r295, %r296;
	// end inline asm
	// begin inline asm
	shfl.sync.down.b32 %r292, %r293, %r294, %r295, %r296;
	// end inline asm
	mov.b64 	%rd31, {%r287, %r292};
	setp.gt.s32 	%p169, %r276, 30;
	mov.u64 	%rd285, %rd283;
	mov.f64 	%fd300, %fd298;
	@%p169 bra 	$L__BB7_31;
	abs.f64 	%fd34, %fd298;
	abs.f64 	%fd35, %fd33;
	setp.lt.f64 	%p170, %fd34, %fd35;
	mov.u64 	%rd285, %rd31;
	mov.f64 	%fd300, %fd33;
	@%p170 bra 	$L__BB7_31;
	setp.lt.f64 	%p171, %fd35, %fd34;
	mov.u64 	%rd285, %rd283;
	mov.f64 	%fd300, %fd298;
	@%p171 bra 	$L__BB7_31;
	setp.lt.s64 	%p172, %rd283, %rd31;
	min.s64 	%rd285, %rd283, %rd31;
	selp.f64 	%fd300, %fd298, %fd33, %p172;
$L__BB7_31:
	mov.b64 	%rd262, %fd300;
	mov.b64 	{%r298, %r303}, %rd262;
	mov.b32 	%r314, 2;
	mov.b32 	%r315, 31;
	mov.b32 	%r316, -1;
	// begin inline asm
	shfl.sync.down.b32 %r297, %r298, %r314, %r315, %r316;
	// end inline asm
	// begin inline asm
	shfl.sync.down.b32 %r302, %r303, %r314, %r315, %r316;
	// end inline asm
	mov.b64 	%rd263, {%r297, %r302};
	mov.b64 	%fd38, %rd263;
	mov.b64 	{%r308, %r313}, %rd285;
	// begin inline asm
	shfl.sync.down.b32 %r307, %r308, %r314, %r315, %r316;
	// end inline asm
	// begin inline asm
	shfl.sync.down.b32 %r312, %r313, %r314, %r315, %r316;
	// end inline asm
	mov.b64 	%rd34, {%r307, %r312};
	setp.gt.s32 	%p173, %r276, 29;
	mov.u64 	%rd286, %rd285;
	mov.f64 	%fd301, %fd300;
	@%p173 bra 	$L__BB7_35;
	abs.f64 	%fd39, %fd300;
	abs.f64 	%fd40, %fd38;
	setp.lt.f64 	%p174, %fd39, %fd40;
	mov.u64 	%rd286, %rd34;
	mov.f64 	%fd301, %fd38;
	@%p174 bra 	$L__BB7_35;
	setp.lt.f64 	%p175, %fd40, %fd39;
	mov.u64 	%rd286, %rd285;
	mov.f64 	%fd301, %fd300;
	@%p175 bra 	$L__BB7_35;
	setp.lt.s64 	%p176, %rd285, %rd34;
	min.s64 	%rd286, %rd285, %rd34;
	selp.f64 	%fd301, %fd300, %fd38, %p176;
$L__BB7_35:
	mov.b64 	%rd264, %fd301;
	mov.b64 	{%r318, %r323}, %rd264;
	mov.b32 	%r334, 4;
	mov.b32 	%r335, 31;
	mov.b32 	%r336, -1;
	// begin inline asm
	shfl.sync.down.b32 %r317, %r318, %r334, %r335, %r336;
	// end inline asm
	// begin inline asm
	shfl.sync.down.b32 %r322, %r323, %r334, %r335, %r336;
	// end inline asm
	mov.b64 	%rd265, {%r317, %r322};
	mov.b64 	%fd43, %rd265;
	mov.b64 	{%r328, %r333}, %rd286;
	// begin inline asm
	shfl.sync.down.b32 %r327, %r328, %r334, %r335, %r336;
	// end inline asm
	// begin inline asm
	shfl.sync.down.b32 %r332, %r333, %r334, %r335, %r336;
	// end inline asm
	mov.b64 	%rd37, {%r327, %r332};
	setp.gt.s32 	%p177, %r276, 27;
	mov.u64 	%rd287, %rd286;
	mov.f64 	%fd302, %fd301;
	@%p177 bra 	$L__BB7_39;
	abs.f64 	%fd44, %fd301;
	abs.f64 	%fd45, %fd43;
	setp.lt.f64 	%p178, %fd44, %fd45;
	mov.u64 	%rd287, %rd37;
	mov.f64 	%fd302, %fd43;
	@%p178 bra 	$L__BB7_39;
	setp.lt.f64 	%p179, %fd45, %fd44;
	mov.u64 	%rd287, %rd286;
	mov.f64 	%fd302, %fd301;
	@%p179 bra 	$L__BB7_39;
	setp.lt.s64 	%p180, %rd286, %rd37;
	min.s64 	%rd287, %rd286, %rd37;
	selp.f64 	%fd302, %fd301, %fd43, %p180;
$L__BB7_39:
	mov.b64 	%rd266, %fd302;
	mov.b64 	{%r338, %r343}, %rd266;
	mov.b32 	%r354, 8;
	mov.b32 	%r355, 31;
	mov.b32 	%r356, -1;
	// begin inline asm
	shfl.sync.down.b32 %r337, %r338, %r354, %r355, %r356;
	// end inline asm
	// begin inline asm
	shfl.sync.down.b32 %r342, %r343, %r354, %r355, %r356;
	// end inline asm
	mov.b64 	%rd267, {%r337, %r342};
	mov.b64 	%fd48, %rd267;
	mov.b64 	{%r348, %r353}, %rd287;
	// begin inline asm
	shfl.sync.down.b32 %r347, %r348, %r354, %r355, %r356;
	// end inline asm
	// begin inline asm
	shfl.sync.down.b32 %r352, %r353, %r354, %r355, %r356;
	// end inline asm
	mov.b64 	%rd40, {%r347, %r352};
	setp.gt.s32 	%p181, %r276, 23;
	mov.u64 	%rd288, %rd287;
	mov.f64 	%fd303, %fd302;
	@%p181 bra 	$L__BB7_43;
	abs.f64 	%fd49, %fd302;
	abs.f64 	%fd50, %fd48;
	setp.lt.f64 	%p182, %fd49, %fd50;
	mov.u64 	%rd288, %rd40;
	mov.f64 	%fd303, %fd48;
	@%p182 bra 	$L__BB7_43;
	setp.lt.f64 	%p183, %fd50, %fd49;
	mov.u64 	%rd288, %rd287;
	mov.f64 	%fd303, %fd302;
	@%p183 bra 	$L__BB7_43;
	setp.lt.s64 	%p184, %rd287, %rd40;
	min.s64 	%rd288, %rd287, %rd40;
	selp.f64 	%fd303, %fd302, %fd48, %p184;
$L__BB7_43:
	mov.b64 	%rd268, %fd303;
	mov.b64 	{%r358, %r363}, %rd268;
	mov.b32 	%r374, 16;
	mov.b32 	%r375, 31;
	mov.b32 	%r376, -1;
	// begin inline asm
	shfl.sync.down.b32 %r357, %r358, %r374, %r375, %r376;
	// end inline asm
	// begin inline asm
	shfl.sync.down.b32 %r362, %r363, %r374, %r375, %r376;
	// end inline asm
	mov.b64 	%rd269, {%r357, %r362};
	mov.b64 	%fd53, %rd269;
	mov.b64 	{%r368, %r373}, %rd288;
	// begin inline asm
	shfl.sync.down.b32 %r367, %r368, %r374, %r375, %r376;
	// end inline asm
	// begin inline asm
	shfl.sync.down.b32 %r372, %r373, %r374, %r375, %r376;
	// end inline asm
	mov.b64 	%rd43, {%r367, %r372};
	setp.gt.s32 	%p185, %r276, 15;
	mov.u64 	%rd340, %rd288;
	mov.f64 	%fd351, %fd303;
	@%p185 bra 	$L__BB7_47;
	abs.f64 	%fd54, %fd303;
	abs.f64 	%fd55, %fd53;
	setp.lt.f64 	%p186, %fd54, %fd55;
	mov.u64 	%rd340, %rd43;
	mov.f64 	%fd351, %fd53;
	@%p186 bra 	$L__BB7_47;
	setp.lt.f64 	%p187, %fd55, %fd54;
	mov.u64 	%rd340, %rd288;
	mov.f64 	%fd351, %fd303;
	@%p187 bra 	$L__BB7_47;
	setp.lt.s64 	%p188, %rd288, %rd43;
	min.s64 	%rd340, %rd288, %rd43;
	selp.f64 	%fd351, %fd303, %fd53, %p188;
$L__BB7_47:
	setp.ne.s32 	%p189, %r276, 0;
	@%p189 bra 	$L__BB7_49;
	shr.u32 	%r377, %r2, 1;
	and.b32  	%r378, %r377, 496;
	mov.u32 	%r379, _ZN6thrust24THRUST_300001_SM_1000_NS8cuda_cub4core6detail5shmemE;
	add.s32 	%r380, %r379, %r378;
	st.shared.f64 	[%r380+8], %fd351;
	st.shared.u64 	[%r380+16], %rd340;
$L__BB7_49:
	bar.sync 	0;
	setp.ne.s32 	%p190, %r2, 0;
	@%p190 bra 	$L__BB7_204;
	ld.shared.f64 	%fd58, [_ZN6thrust24THRUST_300001_SM_1000_NS8cuda_cub4core6detail5shmemE+24];
	ld.shared.u64 	%rd46, [_ZN6thrust24THRUST_300001_SM_1000_NS8cuda_cub4core6detail5shmemE+32];
	abs.f64 	%fd59, %fd351;
	abs.f64 	%fd60, %fd58;
	setp.lt.f64 	%p191, %fd59, %fd60;
	mov.u64 	%rd290, %rd46;
	mov.f64 	%fd305, %fd58;
	@%p191 bra 	$L__BB7_53;
	setp.lt.f64 	%p192, %fd60, %fd59;
	mov.u64 	%rd290, %rd340;
	mov.f64 	%fd305, %fd351;
	@%p192 bra 	$L__BB7_53;
	setp.lt.s64 	%p193, %rd340, %rd46;
	min.s64 	%rd290, %rd340, %rd46;
	selp.f64 	%fd305, %fd351, %fd58, %p193;
$L__BB7_53:
	ld.shared.f64 	%fd63, [_ZN6thrust24THRUST_300001_SM_1000_NS8cuda_cub4core6detail5shmemE+40];
	ld.shared.u64 	%rd49, [_ZN6thrust24THRUST_300001_SM_1000_NS8cuda_cub4core6detail5shmemE+48];
	abs.f64 	%fd64, %fd305;
	abs.f64 	%fd65, %fd63;
	setp.lt.f64 	%p194, %fd64, %fd65;
	mov.u64 	%rd291, %rd49;
	mov.f64 	%fd306, %fd63;
	@%p194 bra 	$L__BB7_56;
	setp.lt.f64 	%p195, %fd65, %fd64;
	mov.u64 	%rd291, %rd290;
	mov.f64 	%fd306, %fd305;
	@%p195 bra 	$L__BB7_56;
	setp.lt.s64 	%p196, %rd290, %rd49;
	min.s64 	%rd291, %rd290, %rd49;
	selp.f64 	%fd306, %fd305, %fd63, %p196;
$L__BB7_56:
	ld.shared.f64 	%fd68, [_ZN6thrust24THRUST_300001_SM_1000_NS8cuda_cub4core6detail5shmemE+56];
	ld.shared.u64 	%rd52, [_ZN6thrust24THRUST_300001_SM_1000_NS8cuda_cub4core6detail5shmemE+64];
	abs.f64 	%fd69, %fd306;
	abs.f64 	%fd70, %fd68;
	setp.lt.f64 	%p197, %fd69, %fd70;
	mov.u64 	%rd292, %rd52;
	mov.f64 	%fd307, %fd68;
	@%p197 bra 	$L__BB7_59;
	setp.lt.f64 	%p198, %fd70, %fd69;
	mov.u64 	%rd292, %rd291;
	mov.f64 	%fd307, %fd306;
	@%p198 bra 	$L__BB7_59;
	setp.lt.s64 	%p199, %rd291, %rd52;
	min.s64 	%rd292, %rd291, %rd52;
	selp.f64 	%fd307, %fd306, %fd68, %p199;
$L__BB7_59:
	ld.shared.f64 	%fd73, [_ZN6thrust24THRUST_300001_SM_1000_NS8cuda_cub4core6detail5shmemE+72];
	ld.shared.u64 	%rd55, [_ZN6thrust24THRUST_300001_SM_1000_NS8cuda_cub4core6detail5shmemE+80];
	abs.f64 	%fd74, %fd307;
	abs.f64 	%fd75, %fd73;
	setp.lt.f64 	%p200, %fd74, %fd75;
	mov.u64 	%rd293, %rd55;
	mov.f64 	%fd308, %fd73;
	@%p200 bra 	$L__BB7_62;
	setp.lt.f64 	%p201, %fd75, %fd74;
	mov.u64 	%rd293, %rd292;
	mov.f64 	%fd308, %fd307;
	@%p201 bra 	$L__BB7_62;
	setp.lt.s64 	%p202, %rd292, %rd55;
	min.s64 	%rd293, %rd292, %rd55;
	selp.f64 	%fd308, %fd307, %fd73, %p202;
$L__BB7_62:
	ld.shared.f64 	%fd78, [_ZN6thrust24THRUST_300001_SM_1000_NS8cuda_cub4core6detail5shmemE+88];
	ld.shared.u64 	%rd58, [_ZN6thrust24THRUST_300001_SM_1000_NS8cuda_cub4core6detail5shmemE+96];
	abs.f64 	%fd79, %fd308;
	abs.f64 	%fd80, %fd78;
	setp.lt.f64 	%p203, %fd79, %fd80;
	mov.u64 	%rd294, %rd58;
	mov.f64 	%fd309, %fd78;
	@%p203 bra 	$L__BB7_65;
	setp.lt.f64 	%p204, %fd80, %fd79;
	mov.u64 	%rd294, %rd293;
	mov.f64 	%fd309, %fd308;
	@%p204 bra 	$L__BB7_65;
	setp.lt.s64 	%p205, %rd293, %rd58;
	min.s64 	%rd294, %rd293, %rd58;
	selp.f64 	%fd309, %fd308, %fd78, %p205;
$L__BB7_65:
	ld.shared.f64 	%fd83, [_ZN6thrust24THRUST_300001_SM_1000_NS8cuda_cub4core6detail5shmemE+104];
	ld.shared.u64 	%rd61, [_ZN6thrust24THRUST_300001_SM_1000_NS8cuda_cub4core6detail5shmemE+112];
	abs.f64 	%fd84, %fd309;
	abs.f64 	%fd85, %fd83;
	setp.lt.f64 	%p206, %fd84, %fd85;
	mov.u64 	%rd295, %rd61;
	mov.f64 	%fd310, %fd83;
	@%p206 bra 	$L__BB7_68;
	setp.lt.f64 	%p207, %fd85, %fd84;
	mov.u64 	%rd295, %rd294;
	mov.f64 	%fd310, %fd309;
	@%p207 bra 	$L__BB7_68;
	setp.lt.s64 	%p208, %rd294, %rd61;
	min.s64 	%rd295, %rd294, %rd61;
	selp.f64 	%fd310, %fd309, %fd83, %p208;
$L__BB7_68:
	ld.shared.f64 	%fd88, [_ZN6thrust24THRUST_300001_SM_1000_NS8cuda_cub4core6detail5shmemE+120];
	ld.shared.u64 	%rd64, [_ZN6thrust24THRUST_300001_SM_1000_NS8cuda_cub4core6detail5shmemE+128];
	abs.f64 	%fd89, %fd310;
	abs.f64 	%fd90, %fd88;
	setp.lt.f64 	%p209, %fd89, %fd90;
	mov.u64 	%rd340, %rd64;
	mov.f64 	%fd351, %fd88;
	@%p209 bra 	$L__BB7_204;
	setp.lt.f64 	%p210, %fd90, %fd89;
	mov.u64 	%rd340, %rd295;
	mov.f64 	%fd351, %fd310;
	@%p210 bra 	$L__BB7_204;
	setp.lt.s64 	%p211, %rd295, %rd64;
	min.s64 	%rd340, %rd295, %rd64;
	selp.f64 	%fd351, %fd310, %fd88, %p211;
	bra.uni 	$L__BB7_204;
$L__BB7_71:
	// begin inline asm
	mov.u32 %r163, %laneid;
	// end inline asm
	and.b32  	%r184, %r2, 992;
	add.s32 	%r185, %r184, 32;
	setp.gt.s32 	%p118, %r185, %r1;
	not.b32 	%r186, %r184;
	add.s32 	%r187, %r1, %r186;
	selp.b32 	%r182, %r187, 31, %p118;
	mov.b64 	%rd250, %fd298;
	mov.b64 	{%r165, %r170}, %rd250;
	mov.b32 	%r181, 1;
	mov.b32 	%r183, -1;
	// begin inline asm
	shfl.sync.down.b32 %r164, %r165, %r181, %r182, %r183;
	// end inline asm
	// begin inline asm
	shfl.sync.down.b32 %r169, %r170, %r181, %r182, %r183;
	// end inline asm
	mov.b64 	%rd251, {%r164, %r169};
	mov.b64 	%fd92, %rd251;
	mov.b64 	{%r175, %r180}, %rd283;
	// begin inline asm
	shfl.sync.down.b32 %r174, %r175, %r181, %r182, %r183;
	// end inline asm
	// begin inline asm
	shfl.sync.down.b32 %r179, %r180, %r181, %r182, %r183;
	// end inline asm
	mov.b64 	%rd66, {%r174, %r179};
	setp.ge.s32 	%p119, %r163, %r182;
	mov.u64 	%rd296, %rd283;
	mov.f64 	%fd311, %fd298;
	@%p119 bra 	$L__BB7_75;
	abs.f64 	%fd93, %fd298;
	abs.f64 	%fd94, %fd92;
	setp.lt.f64 	%p120, %fd93, %fd94;
	mov.u64 	%rd296, %rd66;
	mov.f64 	%fd311, %fd92;
	@%p120 bra 	$L__BB7_75;
	setp.lt.f64 	%p121, %fd94, %fd93;
	mov.u64 	%rd296, %rd283;
	mov.f64 	%fd311, %fd298;
	@%p121 bra 	$L__BB7_75;
	setp.lt.s64 	%p122, %rd283, %rd66;
	min.s64 	%rd296, %rd283, %rd66;
	selp.f64 	%fd311, %fd298, %fd92, %p122;
$L__BB7_75:
	mov.b64 	%rd252, %fd311;
	mov.b64 	{%r189, %r194}, %rd252;
	mov.b32 	%r205, 2;
	mov.b32 	%r207, -1;
	// begin inline asm
	shfl.sync.down.b32 %r188, %r189, %r205, %r182, %r207;
	// end inline asm
	// begin inline asm
	shfl.sync.down.b32 %r193, %r194, %r205, %r182, %r207;
	// end inline asm
	mov.b64 	%rd253, {%r188, %r193};
	mov.b64 	%fd97, %rd253;
	mov.b64 	{%r199, %r204}, %rd296;
	// begin inline asm
	shfl.sync.down.b32 %r198, %r199, %r205, %r182, %r207;
	// end inline asm
	// begin inline asm
	shfl.sync.down.b32 %r203, %r204, %r205, %r182, %r207;
	// end inline asm
	mov.b64 	%rd69, {%r198, %r203};
	add.s32 	%r208, %r163, 2;
	setp.gt.s32 	%p123, %r208, %r182;
	mov.u64 	%rd297, %rd296;
	mov.f64 	%fd312, %fd311;
	@%p123 bra 	$L__BB7_79;
	abs.f64 	%fd98, %fd311;
	abs.f64 	%fd99, %fd97;
	setp.lt.f64 	%p124, %fd98, %fd99;
	mov.u64 	%rd297, %rd69;
	mov.f64 	%fd312, %fd97;
	@%p124 bra 	$L__BB7_79;
	setp.lt.f64 	%p125, %fd99, %fd98;
	mov.u64 	%rd297, %rd296;
	mov.f64 	%fd312, %fd311;
	@%p125 bra 	$L__BB7_79;
	setp.lt.s64 	%p126, %rd296, %rd69;
	min.s64 	%rd297, %rd296, %rd69;
	selp.f64 	%fd312, %fd311, %fd97, %p126;
$L__BB7_79:
	mov.b64 	%rd254, %fd312;
	mov.b64 	{%r210, %r215}, %rd254;
	mov.b32 	%r226, 4;
	mov.b32 	%r228, -1;
	// begin inline asm
	shfl.sync.down.b32 %r209, %r210, %r226, %r182, %r228;
	// end inline asm
	// begin inline asm
	shfl.sync.down.b32 %r214, %r215, %r226, %r182, %r228;
	// end inline asm
	mov.b64 	%rd255, {%r209, %r214};
	mov.b64 	%fd102, %rd255;
	mov.b64 	{%r220, %r225}, %rd297;
	// begin inline asm
	shfl.sync.down.b32 %r219, %r220, %r226, %r182, %r228;
	// end inline asm
	// begin inline asm
	shfl.sync.down.b32 %r224, %r225, %r226, %r182, %r228;
	// end inline asm
	mov.b64 	%rd72, {%r219, %r224};
	add.s32 	%r229, %r163, 4;
	setp.gt.s32 	%p127, %r229, %r182;
	mov.u64 	%rd298, %rd297;
	mov.f64 	%fd313, %fd312;
	@%p127 bra 	$L__BB7_83;
	abs.f64 	%fd103, %fd312;
	abs.f64 	%fd104, %fd102;
	setp.lt.f64 	%p128, %fd103, %fd104;
	mov.u64 	%rd298, %rd72;
	mov.f64 	%fd313, %fd102;
	@%p128 bra 	$L__BB7_83;
	setp.lt.f64 	%p129, %fd104, %fd103;
	mov.u64 	%rd298, %rd297;
	mov.f64 	%fd313, %fd312;
	@%p129 bra 	$L__BB7_83;
	setp.lt.s64 	%p130, %rd297, %rd72;
	min.s64 	%rd298, %rd297, %rd72;
	selp.f64 	%fd313, %fd312, %fd102, %p130;
$L__BB7_83:
	mov.b64 	%rd256, %fd313;
	mov.b64 	{%r231, %r236}, %rd256;
	mov.b32 	%r247, 8;
	mov.b32 	%r249, -1;
	// begin inline asm
	shfl.sync.down.b32 %r230, %r231, %r247, %r182, %r249;
	// end inline asm
	// begin inline asm
	shfl.sync.down.b32 %r235, %r236, %r247, %r182, %r249;
	// end inline asm
	mov.b64 	%rd257, {%r230, %r235};
	mov.b64 	%fd107, %rd257;
	mov.b64 	{%r241, %r246}, %rd298;
	// begin inline asm
	shfl.sync.down.b32 %r240, %r241, %r247, %r182, %r249;
	// end inline asm
	// begin inline asm
	shfl.sync.down.b32 %r245, %r246, %r247, %r182, %r249;
	// end inline asm
	mov.b64 	%rd75, {%r240, %r245};
	add.s32 	%r250, %r163, 8;
	setp.gt.s32 	%p131, %r250, %r182;
	mov.u64 	%rd299, %rd298;
	mov.f64 	%fd314, %fd313;
	@%p131 bra 	$L__BB7_87;
	abs.f64 	%fd108, %fd313;
	abs.f64 	%fd109, %fd107;
	setp.lt.f64 	%p132, %fd108, %fd109;
	mov.u64 	%rd299, %rd75;
	mov.f64 	%fd314, %fd107;
	@%p132 bra 	$L__BB7_87;
	setp.lt.f64 	%p133, %fd109, %fd108;
	mov.u64 	%rd299, %rd298;
	mov.f64 	%fd314, %fd313;
	@%p133 bra 	$L__BB7_87;
	setp.lt.s64 	%p134, %rd298, %rd75;
	min.s64 	%rd299, %rd298, %rd75;
	selp.f64 	%fd314, %fd313, %fd107, %p134;
$L__BB7_87:
	mov.b64 	%rd258, %fd314;
	mov.b64 	{%r252, %r257}, %rd258;
	mov.b32 	%r268, 16;
	mov.b32 	%r270, -1;
	// begin inline asm
	shfl.sync.down.b32 %r251, %r252, %r268, %r182, %r270;
	// end inline asm
	// begin inline asm
	shfl.sync.down.b32 %r256, %r257, %r268, %r182, %r270;
	// end inline asm
	mov.b64 	%rd259, {%r251, %r256};
	mov.b64 	%fd112, %rd259;
	mov.b64 	{%r262, %r267}, %rd299;
	// begin inline asm
	shfl.sync.down.b32 %r261, %r262, %r268, %r182, %r270;
	// end inline asm
	// begin inline asm
	shfl.sync.down.b32 %r266, %r267, %r268, %r182, %r270;
	// end inline asm
	mov.b64 	%rd78, {%r261, %r266};
	add.s32 	%r271, %r163, 16;
	setp.gt.s32 	%p135, %r271, %r182;
	mov.u64 	%rd340, %rd299;
	mov.f64 	%fd351, %fd314;
	@%p135 bra 	$L__BB7_91;
	abs.f64 	%fd113, %fd314;
	abs.f64 	%fd114, %fd112;
	setp.lt.f64 	%p136, %fd113, %fd114;
	mov.u64 	%rd340, %rd78;
	mov.f64 	%fd351, %fd112;
	@%p136 bra 	$L__BB7_91;
	setp.lt.f64 	%p137, %fd114, %fd113;
	mov.u64 	%rd340, %rd299;
	mov.f64 	%fd351, %fd314;
	@%p137 bra 	$L__BB7_91;
	setp.lt.s64 	%p138, %rd299, %rd78;
	min.s64 	%rd340, %rd299, %rd78;
	selp.f64 	%fd351, %fd314, %fd112, %p138;
$L__BB7_91:
	setp.ne.s32 	%p139, %r163, 0;
	@%p139 bra 	$L__BB7_93;
	shr.u32 	%r272, %r2, 1;
	and.b32  	%r273, %r272, 496;
	mov.u32 	%r274, _ZN6thrust24THRUST_300001_SM_1000_NS8cuda_cub4core6detail5shmemE;
	add.s32 	%r275, %r274, %r273;
	st.shared.f64 	[%r275+8], %fd351;
	st.shared.u64 	[%r275+16], %rd340;
$L__BB7_93:
	bar.sync 	0;
	setp.ne.s32 	%p140, %r2, 0;
	@%p140 bra 	$L__BB7_204;
	setp.lt.s32 	%p141, %r1, 33;
	mov.f64 	%fd316, %fd351;
	mov.u64 	%rd301, %rd340;
	@%p141 bra 	$L__BB7_98;
	ld.shared.f64 	%fd117, [_ZN6thrust24THRUST_300001_SM_1000_NS8cuda_cub4core6detail5shmemE+24];
	ld.shared.u64 	%rd81, [_ZN6thrust24THRUST_300001_SM_1000_NS8cuda_cub4core6detail5shmemE+32];
	abs.f64 	%fd118, %fd351;
	abs.f64 	%fd119, %fd117;
	setp.lt.f64 	%p142, %fd118, %fd119;
	mov.f64 	%fd316, %fd117;
	mov.u64 	%rd301, %rd81;
	@%p142 bra 	$L__BB7_98;
	setp.lt.f64 	%p143, %fd119, %fd118;
	mov.f64 	%fd316, %fd351;
	mov.u64 	%rd301, %rd340;
	@%p143 bra 	$L__BB7_98;
	setp.lt.s64 	%p144, %rd340, %rd81;
	min.s64 	%rd301, %rd340, %rd81;
	selp.f64 	%fd316, %fd351, %fd117, %p144;
$L__BB7_98:
	setp.lt.s32 	%p145, %r1, 65;
	mov.f64 	%fd317, %fd316;
	mov.u64 	%rd302, %rd301;
	@%p145 bra 	$L__BB7_102;
	ld.shared.f64 	%fd122, [_ZN6thrust24THRUST_300001_SM_1000_NS8cuda_cub4core6detail5shmemE+40];
	ld.shared.u64 	%rd84, [_ZN6thrust24THRUST_300001_SM_1000_NS8cuda_cub4core6detail5shmemE+48];
	abs.f64 	%fd123, %fd316;
	abs.f64 	%fd124, %fd122;
	setp.lt.f64 	%p146, %fd123, %fd124;
	mov.f64 	%fd317, %fd122;
	mov.u64 	%rd302, %rd84;
	@%p146 bra 	$L__BB7_102;
	setp.lt.f64 	%p147, %fd124, %fd123;
	mov.f64 	%fd317, %fd316;
	mov.u64 	%rd302, %rd301;
	@%p147 bra 	$L__BB7_102;
	setp.lt.s64 	%p148, %rd301, %rd84;
	min.s64 	%rd302, %rd301, %rd84;
	selp.f64 	%fd317, %fd316, %fd122, %p148;
$L__BB7_102:
	setp.lt.s32 	%p149, %r1, 97;
	mov.f64 	%fd318, %fd317;
	mov.u64 	%rd303, %rd302;
	@%p149 bra 	$L__BB7_106;
	ld.shared.f64 	%fd127, [_ZN6thrust24THRUST_300001_SM_1000_NS8cuda_cub4core6detail5shmemE+56];
	ld.shared.u64 	%rd87, [_ZN6thrust24THRUST_300001_SM_1000_NS8cuda_cub4core6detail5shmemE+64];
	abs.f64 	%fd128, %fd317;
	abs.f64 	%fd129, %fd127;
	setp.lt.f64 	%p150, %fd128, %fd129;
	mov.f64 	%fd318, %fd127;
	mov.u64 	%rd303, %rd87;
	@%p150 bra 	$L__BB7_106;
	setp.lt.f64 	%p151, %fd129, %fd128;
	mov.f64 	%fd318, %fd317;
	mov.u64 	%rd303, %rd302;
	@%p151 bra 	$L__BB7_106;
	setp.lt.s64 	%p152, %rd302, %rd87;
	min.s64 	%rd303, %rd302, %rd87;
	selp.f64 	%fd318, %fd317, %fd127, %p152;
$L__BB7_106:
	setp.lt.s32 	%p153, %r1, 129;
	mov.f64 	%fd319, %fd318;
	mov.u64 	%rd304, %rd303;
	@%p153 bra 	$L__BB7_110;
	ld.shared.f64 	%fd132, [_ZN6thrust24THRUST_300001_SM_1000_NS8cuda_cub4core6detail5shmemE+72];
	ld.shared.u64 	%rd90, [_ZN6thrust24THRUST_300001_SM_1000_NS8cuda_cub4core6detail5shmemE+80];
	abs.f64 	%fd133, %fd318;
	abs.f64 	%fd134, %fd132;
	setp.lt.f64 	%p154, %fd133, %fd134;
	mov.f64 	%fd319, %fd132;
	mov.u64 	%rd304, %rd90;
	@%p154 bra 	$L__BB7_110;
	setp.lt.f64 	%p155, %fd134, %fd133;
	mov.f64 	%fd319, %fd318;
	mov.u64 	%rd304, %rd303;
	@%p155 bra 	$L__BB7_110;
	setp.lt.s64 	%p156, %rd303, %rd90;
	min.s64 	%rd304, %rd303, %rd90;
	selp.f64 	%fd319, %fd318, %fd132, %p156;
$L__BB7_110:
	setp.lt.s32 	%p157, %r1, 161;
	mov.f64 	%fd320, %fd319;
	mov.u64 	%rd305, %rd304;
	@%p157 bra 	$L__BB7_114;
	ld.shared.f64 	%fd137, [_ZN6thrust24THRUST_300001_SM_1000_NS8cuda_cub4core6detail5shmemE+88];
	ld.shared.u64 	%rd93, [_ZN6thrust24THRUST_300001_SM_1000_NS8cuda_cub4core6detail5shmemE+96];
	abs.f64 	%fd138, %fd319;
	abs.f64 	%fd139, %fd137;
	setp.lt.f64 	%p158, %fd138, %fd139;
	mov.f64 	%fd320, %fd137;
	mov.u64 	%rd305, %rd93;
	@%p158 bra 	$L__BB7_114;
	setp.lt.f64 	%p159, %fd139, %fd138;
	mov.f64 	%fd320, %fd319;
	mov.u64 	%rd305, %rd304;
	@%p159 bra 	$L__BB7_114;
	setp.lt.s64 	%p160, %rd304, %rd93;
	min.s64 	%rd305, %rd304, %rd93;
	selp.f64 	%fd320, %fd319, %fd137, %p160;
$L__BB7_114:
	setp.lt.s32 	%p161, %r1, 193;
	mov.f64 	%fd321, %fd320;
	mov.u64 	%rd306, %rd305;
	@%p161 bra 	$L__BB7_118;
	ld.shared.f64 	%fd142, [_ZN6thrust24THRUST_300001_SM_1000_NS8cuda_cub4core6detail5shmemE+104];
	ld.shared.u64 	%rd96, [_ZN6thrust24THRUST_300001_SM_1000_NS8cuda_cub4core6detail5shmemE+112];
	abs.f64 	%fd143, %fd320;
	abs.f64 	%fd144, %fd142;
	setp.lt.f64 	%p162, %fd143, %fd144;
	mov.f64 	%fd321, %fd142;
	mov.u64 	%rd306, %rd96;
	@%p162 bra 	$L__BB7_118;
	setp.lt.f64 	%p163, %fd144, %fd143;
	mov.f64 	%fd321, %fd320;
	mov.u64 	%rd306, %rd305;
	@%p163 bra 	$L__BB7_118;
	setp.lt.s64 	%p164, %rd305, %rd96;
	min.s64 	%rd306, %rd305, %rd96;
	selp.f64 	%fd321, %fd320, %fd142, %p164;
$L__BB7_118:
	setp.lt.s32 	%p165, %r1, 225;
	mov.u64 	%rd340, %rd306;
	mov.f64 	%fd351, %fd321;
	@%p165 bra 	$L__BB7_204;
	ld.shared.f64 	%fd147, [_ZN6thrust24THRUST_300001_SM_1000_NS8cuda_cub4core6detail5shmemE+120];
	ld.shared.u64 	%rd99, [_ZN6thrust24THRUST_300001_SM_1000_NS8cuda_cub4core6detail5shmemE+128];
	abs.f64 	%fd148, %fd321;
	abs.f64 	%fd149, %fd147;
	setp.lt.f64 	%p166, %fd148, %fd149;
	mov.u64 	%rd340, %rd99;
	mov.f64 	%fd351, %fd147;
	@%p166 bra 	$L__BB7_204;
	setp.lt.f64 	%p167, %fd149, %fd148;
	mov.u64 	%rd340, %rd306;
	mov.f64 	%fd351, %fd321;
	@%p167 bra 	$L__BB7_204;
	setp.lt.s64 	%p168, %rd306, %rd99;
	min.s64 	%rd340, %rd306, %rd99;
	selp.f64 	%fd351, %fd321, %fd147, %p168;
	bra.uni 	$L__BB7_204;
$L__BB7_122:
	mov.u32 	%r18, %tid.x;
	cvt.u64.u32 	%rd101, %r18;
	mul.wide.u32 	%rd195, %r18, 8;
	add.s64 	%rd102, %rd1, %rd195;
	ld.global.f64 	%fd274, [%rd102];
	add.s32 	%r31, %r18, 256;
	cvt.u64.u32 	%rd196, %r31;
	ld.global.f64 	%fd275, [%rd102+2048];
	add.s32 	%r32, %r18, 512;
	cvt.u64.u32 	%rd197, %r32;
	ld.global.f64 	%fd276, [%rd102+4096];
	add.s32 	%r33, %r18, 768;
	cvt.u64.u32 	%rd198, %r33;
	ld.global.f64 	%fd277, [%rd102+6144];
	or.b32  	%r34, %r18, 1024;
	cvt.u64.u32 	%rd103, %r34;
	add.s64 	%rd327, %rd192, %rd103;
	ld.global.f64 	%fd338, [%rd102+8192];
	abs.f64 	%fd278, %fd274;
	abs.f64 	%fd279, %fd275;
	setp.geu.f64 	%p3, %fd278, %fd279;
	selp.f64 	%fd280, %fd274, %fd275, %p3;
	selp.b64 	%rd199, %rd101, %rd196, %p3;
	abs.f64 	%fd281, %fd280;
	abs.f64 	%fd282, %fd276;
	setp.geu.f64 	%p4, %fd281, %fd282;
	selp.f64 	%fd283, %fd280, %fd276, %p4;
	selp.b64 	%rd200, %rd199, %rd197, %p4;
	abs.f64 	%fd284, %fd283;
	abs.f64 	%fd285, %fd277;
	setp.geu.f64 	%p5, %fd284, %fd285;
	selp.f64 	%fd152, %fd283, %fd277, %p5;
	selp.b64 	%rd105, %rd200, %rd198, %p5;
	abs.f64 	%fd153, %fd152;
	abs.f64 	%fd154, %fd338;
	setp.lt.f64 	%p6, %fd153, %fd154;
	@%p6 bra 	$L__BB7_124;
	setp.lt.f64 	%p7, %fd154, %fd153;
	setp.lt.u64 	%p8, %rd105, %rd103;
	or.pred  	%p9, %p7, %p8;
	selp.f64 	%fd338, %fd152, %fd338, %p9;
	add.s64 	%rd203, %rd192, %rd105;
	selp.b64 	%rd327, %rd203, %rd327, %p9;
$L__BB7_124:
	setp.lt.u64 	%p10, %rd194, 2560;
	mov.b64 	%rd316, 1280;
	@%p10 bra 	$L__BB7_137;
	mov.b64 	%rd308, 1280;
	mov.f64 	%fd323, %fd338;
$L__BB7_126:
	add.s64 	%rd206, %rd308, %rd101;
	shl.b64 	%rd207, %rd308, 3;
	add.s64 	%rd208, %rd102, %rd207;
	add.s64 	%rd310, %rd206, %rd192;
	ld.global.f64 	%fd324, [%rd208];
	ld.global.f64 	%fd325, [%rd208+2048];
	ld.global.f64 	%fd326, [%rd208+4096];
	add.s64 	%rd313, %rd310, 768;
	ld.global.f64 	%fd327, [%rd208+6144];
	ld.global.f64 	%fd338, [%rd208+8192];
	abs.f64 	%fd163, %fd323;
	abs.f64 	%fd164, %fd324;
	setp.lt.f64 	%p11, %fd163, %fd164;
	@%p11 bra 	$L__BB7_128;
	setp.lt.f64 	%p12, %fd164, %fd163;
	setp.lt.s64 	%p13, %rd327, %rd310;
	or.pred  	%p14, %p12, %p13;
	selp.f64 	%fd324, %fd323, %fd324, %p14;
	selp.b64 	%rd310, %rd327, %rd310, %p14;
$L__BB7_128:
	add.s64 	%rd209, %rd308, %rd101;
	add.s64 	%rd210, %rd209, %rd192;
	add.s64 	%rd311, %rd210, 256;
	abs.f64 	%fd167, %fd324;
	abs.f64 	%fd168, %fd325;
	setp.lt.f64 	%p15, %fd167, %fd168;
	@%p15 bra 	$L__BB7_130;
	setp.lt.f64 	%p16, %fd168, %fd167;
	setp.lt.s64 	%p17, %rd310, %rd311;
	or.pred  	%p18, %p16, %p17;
	selp.f64 	%fd325, %fd324, %fd325, %p18;
	selp.b64 	%rd311, %rd310, %rd311, %p18;
$L__BB7_130:
	add.s64 	%rd211, %rd308, %rd101;
	add.s64 	%rd212, %rd211, %rd192;
	add.s64 	%rd312, %rd212, 512;
	abs.f64 	%fd171, %fd325;
	abs.f64 	%fd172, %fd326;
	setp.lt.f64 	%p19, %fd171, %fd172;
	@%p19 bra 	$L__BB7_132;
	setp.lt.f64 	%p20, %fd172, %fd171;
	setp.lt.s64 	%p21, %rd311, %rd312;
	or.pred  	%p22, %p20, %p21;
	selp.f64 	%fd326, %fd325, %fd326, %p22;
	selp.b64 	%rd312, %rd311, %rd312, %p22;
$L__BB7_132:
	abs.f64 	%fd175, %fd326;
	abs.f64 	%fd176, %fd327;
	setp.lt.f64 	%p23, %fd175, %fd176;
	@%p23 bra 	$L__BB7_134;
	setp.lt.f64 	%p24, %fd176, %fd175;
	setp.lt.s64 	%p25, %rd312, %rd313;
	or.pred  	%p26, %p24, %p25;
	selp.f64 	%fd327, %fd326, %fd327, %p26;
	selp.b64 	%rd313, %rd312, %rd313, %p26;
$L__BB7_134:
	add.s64 	%rd213, %rd308, %rd101;
	add.s64 	%rd214, %rd213, %rd192;
	add.s64 	%rd327, %rd214, 1024;
	abs.f64 	%fd179, %fd327;
	abs.f64 	%fd180, %fd338;
	setp.lt.f64 	%p27, %fd179, %fd180;
	@%p27 bra 	$L__BB7_136;
	setp.lt.f64 	%p28, %fd180, %fd179;
	setp.lt.s64 	%p29, %rd313, %rd327;
	or.pred  	%p30, %p28, %p29;
	selp.f64 	%fd338, %fd327, %fd338, %p30;
	selp.b64 	%rd327, %rd313, %rd327, %p30;
$L__BB7_136:
	add.s64 	%rd316, %rd308, 1280;
	add.s64 	%rd215, %rd308, 2560;
	setp.le.s64 	%p31, %rd215, %rd194;
	mov.u64 	%rd308, %rd316;
	mov.f64 	%fd323, %fd338;
	@%p31 bra 	$L__BB7_126;
$L__BB7_137:
	setp.le.s64 	%p32, %rd194, %rd316;
	@%p32 bra 	$L__BB7_160;
	cvt.u32.u64 	%r35, %rd316;
	cvt.u32.u64 	%r36, %rd194;
	sub.s32 	%r19, %r36, %r35;
	setp.ge.s32 	%p33, %r18, %r19;
	@%p33 bra 	$L__BB7_160;
	cvta.to.global.u64 	%rd128, %rd191;
	not.b32 	%r38, %r18;
	add.s32 	%r39, %r38, %r36;
	sub.s32 	%r20, %r39, %r35;
	and.b32  	%r41, %r20, 768;
	setp.eq.s32 	%p34, %r41, 768;
	mov.u32 	%r389, %r18;
	@%p34 bra 	$L__BB7_145;
	add.s64 	%rd217, %rd316, %rd101;
	add.s64 	%rd318, %rd217, %rd192;
	shl.b64 	%rd218, %rd217, 3;
	add.s64 	%rd317, %rd128, %rd218;
	shr.u32 	%r42, %r20, 8;
	add.s32 	%r43, %r42, 1;
	and.b32  	%r44, %r43, 3;
	neg.s32 	%r387, %r44;
	mov.u32 	%r389, %r18;
$L__BB7_141:
	.pragma "nounroll";
	mov.u64 	%rd133, %rd327;
	mov.f64 	%fd184, %fd338;
	ld.global.f64 	%fd185, [%rd317];
	abs.f64 	%fd186, %fd184;
	abs.f64 	%fd187, %fd185;
	setp.lt.f64 	%p35, %fd186, %fd187;
	mov.f64 	%fd338, %fd185;
	mov.u64 	%rd327, %rd318;
	@%p35 bra 	$L__BB7_144;
	setp.lt.f64 	%p36, %fd187, %fd186;
	mov.f64 	%fd338, %fd184;
	mov.u64 	%rd327, %rd133;
	@%p36 bra 	$L__BB7_144;
	setp.lt.s64 	%p37, %rd133, %rd318;
	selp.f64 	%fd338, %fd184, %fd185, %p37;
	min.s64 	%rd327, %rd133, %rd318;
$L__BB7_144:
	add.s32 	%r389, %r389, 256;
	add.s64 	%rd318, %rd318, 256;
	add.s64 	%rd317, %rd317, 2048;
	add.s32 	%r387, %r387, 1;
	setp.ne.s32 	%p38, %r387, 0;
	@%p38 bra 	$L__BB7_141;
$L__BB7_145:
	setp.lt.u32 	%p39, %r20, 768;
	@%p39 bra 	$L__BB7_160;
	add.s32 	%r390, %r389, 512;
$L__BB7_147:
	mov.u32 	%r28, %r390;
	add.s32 	%r45, %r28, -512;
	cvt.u64.u32 	%rd219, %r45;
	add.s64 	%rd220, %rd316, %rd219;
	shl.b64 	%rd221, %rd220, 3;
	add.s64 	%rd141, %rd128, %rd221;
	add.s64 	%rd142, %rd220, %rd192;
	ld.global.f64 	%fd193, [%rd141];
	abs.f64 	%fd194, %fd338;
	abs.f64 	%fd195, %fd193;
	setp.lt.f64 	%p40, %fd194, %fd195;
	mov.f64 	%fd335, %fd193;
	mov.u64 	%rd324, %rd142;
	@%p40 bra 	$L__BB7_150;
	setp.lt.f64 	%p41, %fd195, %fd194;
	mov.f64 	%fd335, %fd338;
	mov.u64 	%rd324, %rd327;
	@%p41 bra 	$L__BB7_150;
	setp.lt.s64 	%p42, %rd327, %rd142;
	selp.f64 	%fd335, %fd338, %fd193, %p42;
	min.s64 	%rd324, %rd327, %rd142;
$L__BB7_150:
	add.s32 	%r46, %r28, -256;
	cvt.u64.u32 	%rd222, %r46;
	add.s64 	%rd223, %rd316, %rd222;
	add.s64 	%rd145, %rd223, %rd192;
	ld.global.f64 	%fd198, [%rd141+2048];
	abs.f64 	%fd199, %fd335;
	abs.f64 	%fd200, %fd198;
	setp.lt.f64 	%p43, %fd199, %fd200;
	mov.f64 	%fd336, %fd198;
	mov.u64 	%rd325, %rd145;
	@%p43 bra 	$L__BB7_153;
	setp.lt.f64 	%p44, %fd200, %fd199;
	mov.f64 	%fd336, %fd335;
	mov.u64 	%rd325, %rd324;
	@%p44 bra 	$L__BB7_153;
	setp.lt.s64 	%p45, %rd324, %rd145;
	selp.f64 	%fd336, %fd335, %fd198, %p45;
	min.s64 	%rd325, %rd324, %rd145;
$L__BB7_153:
	cvt.u64.u32 	%rd224, %r28;
	add.s64 	%rd225, %rd316, %rd224;
	add.s64 	%rd148, %rd225, %rd192;
	ld.global.f64 	%fd203, [%rd141+4096];
	abs.f64 	%fd204, %fd336;
	abs.f64 	%fd205, %fd203;
	setp.lt.f64 	%p46, %fd204, %fd205;
	mov.f64 	%fd337, %fd203;
	mov.u64 	%rd326, %rd148;
	@%p46 bra 	$L__BB7_156;
	setp.lt.f64 	%p47, %fd205, %fd204;
	mov.f64 	%fd337, %fd336;
	mov.u64 	%rd326, %rd325;
	@%p47 bra 	$L__BB7_156;
	setp.lt.s64 	%p48, %rd325, %rd148;
	selp.f64 	%fd337, %fd336, %fd203, %p48;
	min.s64 	%rd326, %rd325, %rd148;
$L__BB7_156:
	add.s32 	%r47, %r28, 256;
	cvt.u64.u32 	%rd226, %r47;
	add.s64 	%rd227, %rd316, %rd226;
	add.s64 	%rd151, %rd227, %rd192;
	ld.global.f64 	%fd208, [%rd141+6144];
	abs.f64 	%fd209, %fd337;
	abs.f64 	%fd210, %fd208;
	setp.lt.f64 	%p49, %fd209, %fd210;
	mov.f64 	%fd338, %fd208;
	mov.u64 	%rd327, %rd151;
	@%p49 bra 	$L__BB7_159;
	setp.lt.f64 	%p50, %fd210, %fd209;
	mov.f64 	%fd338, %fd337;
	mov.u64 	%rd327, %rd326;
	@%p50 bra 	$L__BB7_159;
	setp.lt.s64 	%p51, %rd326, %rd151;
	selp.f64 	%fd338, %fd337, %fd208, %p51;
	min.s64 	%rd327, %rd326, %rd151;
$L__BB7_159:
	add.s32 	%r390, %r28, 1024;
	add.s32 	%r48, %r28, 512;
	setp.lt.s32 	%p52, %r48, %r19;
	@%p52 bra 	$L__BB7_147;
$L__BB7_160:
	// begin inline asm
	mov.u32 %r49, %laneid;
	// end inline asm
	mov.b64 	%rd228, %fd338;
	mov.b64 	{%r51, %r56}, %rd228;
	mov.b32 	%r67, 1;
	mov.b32 	%r68, 31;
	mov.b32 	%r69, -1;
	// begin inline asm
	shfl.sync.down.b32 %r50, %r51, %r67, %r68, %r69;
	// end inline asm
	// begin inline asm
	shfl.sync.down.b32 %r55, %r56, %r67, %r68, %r69;
	// end inline asm
	mov.b64 	%rd229, {%r50, %r55};
	mov.b64 	%fd214, %rd229;
	mov.b64 	{%r61, %r66}, %rd327;
	// begin inline asm
	shfl.sync.down.b32 %r60, %r61, %r67, %r68, %r69;
	// end inline asm
	// begin inline asm
	shfl.sync.down.b32 %r65, %r66, %r67, %r68, %r69;
	// end inline asm
	mov.b64 	%rd155, {%r60, %r65};
	setp.gt.s32 	%p53, %r49, 30;
	mov.f64 	%fd340, %fd338;
	mov.u64 	%rd329, %rd327;
	@%p53 bra 	$L__BB7_164;
	abs.f64 	%fd215, %fd338;
	abs.f64 	%fd216, %fd214;
	setp.lt.f64 	%p54, %fd215, %fd216;
	mov.f64 	%fd340, %fd214;
	mov.u64 	%rd329, %rd155;
	@%p54 bra 	$L__BB7_164;
	setp.lt.f64 	%p55, %fd216, %fd215;
	mov.f64 	%fd340, %fd338;
	mov.u64 	%rd329, %rd327;
	@%p55 bra 	$L__BB7_164;
	setp.lt.s64 	%p56, %rd327, %rd155;
	selp.f64 	%fd340, %fd338, %fd214, %p56;
	min.s64 	%rd329, %rd327, %rd155;
$L__BB7_164:
	mov.b64 	%rd230, %fd340;
	mov.b64 	{%r71, %r76}, %rd230;
	mov.b32 	%r87, 2;
	mov.b32 	%r88, 31;
	mov.b32 	%r89, -1;
	// begin inline asm
	shfl.sync.down.b32 %r70, %r71, %r87, %r88, %r89;
	// end inline asm
	// begin inline asm
	shfl.sync.down.b32 %r75, %r76, %r87, %r88, %r89;
	// end inline asm
	mov.b64 	%rd231, {%r70, %r75};
	mov.b64 	%fd219, %rd231;
	mov.b64 	{%r81, %r86}, %rd329;
	// begin inline asm
	shfl.sync.down.b32 %r80, %r81, %r87, %r88, %r89;
	// end inline asm
	// begin inline asm
	shfl.sync.down.b32 %r85, %r86, %r87, %r88, %r89;
	// end inline asm
	mov.b64 	%rd158, {%r80, %r85};
	setp.gt.s32 	%p57, %r49, 29;
	mov.f64 	%fd341, %fd340;
	mov.u64 	%rd330, %rd329;
	@%p57 bra 	$L__BB7_168;
	abs.f64 	%fd220, %fd340;
	abs.f64 	%fd221, %fd219;
	setp.lt.f64 	%p58, %fd220, %fd221;
	mov.f64 	%fd341, %fd219;
	mov.u64 	%rd330, %rd158;
	@%p58 bra 	$L__BB7_168;
	setp.lt.f64 	%p59, %fd221, %fd220;
	mov.f64 	%fd341, %fd340;
	mov.u64 	%rd330, %rd329;
	@%p59 bra 	$L__BB7_168;
	setp.lt.s64 	%p60, %rd329, %rd158;
	selp.f64 	%fd341, %fd340, %fd219, %p60;
	min.s64 	%rd330, %rd329, %rd158;
$L__BB7_168:
	mov.b64 	%rd232, %fd341;
	mov.b64 	{%r91, %r96}, %rd232;
	mov.b32 	%r107, 4;
	mov.b32 	%r108, 31;
	mov.b32 	%r109, -1;
	// begin inline asm
	shfl.sync.down.b32 %r90, %r91, %r107, %r108, %r109;
	// end inline asm
	// begin inline asm
	shfl.sync.down.b32 %r95, %r96, %r107, %r108, %r109;
	// end inline asm
	mov.b64 	%rd233, {%r90, %r95};
	mov.b64 	%fd224, %rd233;
	mov.b64 	{%r101, %r106}, %rd330;
	// begin inline asm
	shfl.sync.down.b32 %r100, %r101, %r107, %r108, %r109;
	// end inline asm
	// begin inline asm
	shfl.sync.down.b32 %r105, %r106, %r107, %r108, %r109;
	// end inline asm
	mov.b64 	%rd161, {%r100, %r105};
	setp.gt.s32 	%p61, %r49, 27;
	mov.f64 	%fd342, %fd341;
	mov.u64 	%rd331, %rd330;
	@%p61 bra 	$L__BB7_172;
	abs.f64 	%fd225, %fd341;
	abs.f64 	%fd226, %fd224;
	setp.lt.f64 	%p62, %fd225, %fd226;
	mov.f64 	%fd342, %fd224;
	mov.u64 	%rd331, %rd161;
	@%p62 bra 	$L__BB7_172;
	setp.lt.f64 	%p63, %fd226, %fd225;
	mov.f64 	%fd342, %fd341;
	mov.u64 	%rd331, %rd330;
	@%p63 bra 	$L__BB7_172;
	setp.lt.s64 	%p64, %rd330, %rd161;
	selp.f64 	%fd342, %fd341, %fd224, %p64;
	min.s64 	%rd331, %rd330, %rd161;
$L__BB7_172:
	mov.b64 	%rd234, %fd342;
	mov.b64 	{%r111, %r116}, %rd234;
	mov.b32 	%r127, 8;
	mov.b32 	%r128, 31;
	mov.b32 	%r129, -1;
	// begin inline asm
	shfl.sync.down.b32 %r110, %r111, %r127, %r128, %r129;
	// end inline asm
	// begin inline asm
	shfl.sync.down.b32 %r115, %r116, %r127, %r128, %r129;
	// end inline asm
	mov.b64 	%rd235, {%r110, %r115};
	mov.b64 	%fd229, %rd235;
	mov.b64 	{%r121, %r126}, %rd331;
	// begin inline asm
	shfl.sync.down.b32 %r120, %r121, %r127, %r128, %r129;
	// end inline asm
	// begin inline asm
	shfl.sync.down.b32 %r125, %r126, %r127, %r128, %r129;
	// end inline asm
	mov.b64 	%rd164, {%r120, %r125};
	setp.gt.s32 	%p65, %r49, 23;
	mov.f64 	%fd343, %fd342;
	mov.u64 	%rd332, %rd331;
	@%p65 bra 	$L__BB7_176;
	abs.f64 	%fd230, %fd342;
	abs.f64 	%fd231, %fd229;
	setp.lt.f64 	%p66, %fd230, %fd231;
	mov.f64 	%fd343, %fd229;
	mov.u64 	%rd332, %rd164;
	@%p66 bra 	$L__BB7_176;
	setp.lt.f64 	%p67, %fd231, %fd230;
	mov.f64 	%fd343, %fd342;
	mov.u64 	%rd332, %rd331;
	@%p67 bra 	$L__BB7_176;
	setp.lt.s64 	%p68, %rd331, %rd164;
	selp.f64 	%fd343, %fd342, %fd229, %p68;
	min.s64 	%rd332, %rd331, %rd164;
$L__BB7_176:
	mov.b64 	%rd236, %fd343;
	mov.b64 	{%r131, %r136}, %rd236;
	mov.b32 	%r147, 16;
	mov.b32 	%r148, 31;
	mov.b32 	%r149, -1;
	// begin inline asm
	shfl.sync.down.b32 %r130, %r131, %r147, %r148, %r149;
	// end inline asm
	// begin inline asm
	shfl.sync.down.b32 %r135, %r136, %r147, %r148, %r149;
	// end inline asm
	mov.b64 	%rd237, {%r130, %r135};
	mov.b64 	%fd234, %rd237;
	mov.b64 	{%r141, %r146}, %rd332;
	// begin inline asm
	shfl.sync.down.b32 %r140, %r141, %r147, %r148, %r149;
	// end inline asm
	// begin inline asm
	shfl.sync.down.b32 %r145, %r146, %r147, %r148, %r149;
	// end inline asm
	mov.b64 	%rd167, {%r140, %r145};
	setp.gt.s32 	%p69, %r49, 15;
	mov.f64 	%fd351, %fd343;
	mov.u64 	%rd340, %rd332;
	@%p69 bra 	$L__BB7_180;
	abs.f64 	%fd235, %fd343;
	abs.f64 	%fd236, %fd234;
	setp.lt.f64 	%p70, %fd235, %fd236;
	mov.f64 	%fd351, %fd234;
	mov.u64 	%rd340, %rd167;
	@%p70 bra 	$L__BB7_180;
	setp.lt.f64 	%p71, %fd236, %fd235;
	mov.f64 	%fd351, %fd343;
	mov.u64 	%rd340, %rd332;
	@%p71 bra 	$L__BB7_180;
	setp.lt.s64 	%p72, %rd332, %rd167;
	selp.f64 	%fd351, %fd343, %fd234, %p72;
	min.s64 	%rd340, %rd332, %rd167;
$L__BB7_180:
	setp.ne.s32 	%p73, %r49, 0;
	@%p73 bra 	$L__BB7_182;
	shr.u32 	%r150, %r18, 1;
	and.b32  	%r151, %r150, 496;
	mov.u32 	%r152, _ZN6thrust24THRUST_300001_SM_1000_NS8cuda_cub4core6detail5shmemE;
	add.s32 	%r153, %r152, %r151;
	st.shared.f64 	[%r153+8], %fd351;
	st.shared.u64 	[%r153+16], %rd340;
$L__BB7_182:
	bar.sync 	0;
	setp.ne.s32 	%p74, %r18, 0;
	@%p74 bra 	$L__BB7_204;
	ld.shared.f64 	%fd239, [_ZN6thrust24THRUST_300001_SM_1000_NS8cuda_cub4core6detail5shmemE+24];
	ld.shared.u64 	%rd170, [_ZN6thrust24THRUST_300001_SM_1000_NS8cuda_cub4core6detail5shmemE+32];
	abs.f64 	%fd240, %fd351;
	abs.f64 	%fd241, %fd239;
	setp.lt.f64 	%p75, %fd240, %fd241;
	mov.f64 	%fd345, %fd239;
	mov.u64 	%rd334, %rd170;
	@%p75 bra 	$L__BB7_186;
	setp.lt.f64 	%p76, %fd241, %fd240;
	mov.f64 	%fd345, %fd351;
	mov.u64 	%rd334, %rd340;
	@%p76 bra 	$L__BB7_186;
	setp.lt.s64 	%p77, %rd340, %rd170;
	selp.f64 	%fd345, %fd351, %fd239, %p77;
	min.s64 	%rd334, %rd340, %rd170;
$L__BB7_186:
	ld.shared.f64 	%fd244, [_ZN6thrust24THRUST_300001_SM_1000_NS8cuda_cub4core6detail5shmemE+40];
	ld.shared.u64 	%rd173, [_ZN6thrust24THRUST_300001_SM_1000_NS8cuda_cub4core6detail5shmemE+48];
	abs.f64 	%fd245, %fd345;
	abs.f64 	%fd246, %fd244;
	setp.lt.f64 	%p78, %fd245, %fd246;
	mov.f64 	%fd346, %fd244;
	mov.u64 	%rd335, %rd173;
	@%p78 bra 	$L__BB7_189;
	setp.lt.f64 	%p79, %fd246, %fd245;
	mov.f64 	%fd346, %fd345;
	mov.u64 	%rd335, %rd334;
	@%p79 bra 	$L__BB7_189;
	setp.lt.s64 	%p80, %rd334, %rd173;
	selp.f64 	%fd346, %fd345, %fd244, %p80;
	min.s64 	%rd335, %rd334, %rd173;
$L__BB7_189:
	ld.shared.f64 	%fd249, [_ZN6thrust24THRUST_300001_SM_1000_NS8cuda_cub4core6detail5shmemE+56];
	ld.shared.u64 	%rd176, [_ZN6thrust24THRUST_300001_SM_1000_NS8cuda_cub4core6detail5shmemE+64];
	abs.f64 	%fd250, %fd346;
	abs.f64 	%fd251, %fd249;
	setp.lt.f64 	%p81, %fd250, %fd251;
	mov.f64 	%fd347, %fd249;
	mov.u64 	%rd336, %rd176;
	@%p81 bra 	$L__BB7_192;
	setp.lt.f64 	%p82, %fd251, %fd250;
	mov.f64 	%fd347, %fd346;
	mov.u64 	%rd336, %rd335;
	@%p82 bra 	$L__BB7_192;
	setp.lt.s64 	%p83, %rd335, %rd176;
	selp.f64 	%fd347, %fd346, %fd249, %p83;
	min.s64 	%rd336, %rd335, %rd176;
$L__BB7_192:
	ld.shared.f64 	%fd254, [_ZN6thrust24THRUST_300001_SM_1000_NS8cuda_cub4core6detail5shmemE+72];
	ld.shared.u64 	%rd179, [_ZN6thrust24THRUST_300001_SM_1000_NS8cuda_cub4core6detail5shmemE+80];
	abs.f64 	%fd255, %fd347;
	abs.f64 	%fd256, %fd254;
	setp.lt.f64 	%p84, %fd255, %fd256;
	mov.f64 	%fd348, %fd254;
	mov.u64 	%rd337, %rd179;
	@%p84 bra 	$L__BB7_195;
	setp.lt.f64 	%p85, %fd256, %fd255;
	mov.f64 	%fd348, %fd347;
	mov.u64 	%rd337, %rd336;
	@%p85 bra 	$L__BB7_195;
	setp.lt.s64 	%p86, %rd336, %rd179;
	selp.f64 	%fd348, %fd347, %fd254, %p86;
	min.s64 	%rd337, %rd336, %rd179;
$L__BB7_195:
	ld.shared.f64 	%fd259, [_ZN6thrust24THRUST_300001_SM_1000_NS8cuda_cub4core6detail5shmemE+88];
	ld.shared.u64 	%rd182, [_ZN6thrust24THRUST_300001_SM_1000_NS8cuda_cub4core6detail5shmemE+96];
	abs.f64 	%fd260, %fd348;
	abs.f64 	%fd261, %fd259;
	setp.lt.f64 	%p87, %fd260, %fd261;
	mov.f64 	%fd349, %fd259;
	mov.u64 	%rd338, %rd182;
	@%p87 bra 	$L__BB7_198;
	setp.lt.f64 	%p88, %fd261, %fd260;
	mov.f64 	%fd349, %fd348;
	mov.u64 	%rd338, %rd337;
	@%p88 bra 	$L__BB7_198;
	setp.lt.s64 	%p89, %rd337, %rd182;
	selp.f64 	%fd349, %fd348, %fd259, %p89;
	min.s64 	%rd338, %rd337, %rd182;
$L__BB7_198:
	ld.shared.f64 	%fd264, [_ZN6thrust24THRUST_300001_SM_1000_NS8cuda_cub4core6detail5shmemE+104];
	ld.shared.u64 	%rd185, [_ZN6thrust24THRUST_300001_SM_1000_NS8cuda_cub4core6detail5shmemE+112];
	abs.f64 	%fd265, %fd349;
	abs.f64 	%fd266, %fd264;
	setp.lt.f64 	%p90, %fd265, %fd266;
	mov.f64 	%fd350, %fd264;
	mov.u64 	%rd339, %rd185;
	@%p90 bra 	$L__BB7_201;
	setp.lt.f64 	%p91, %fd266, %fd265;
	mov.f64 	%fd350, %fd349;
	mov.u64 	%rd339, %rd338;
	@%p91 bra 	$L__BB7_201;
	setp.lt.s64 	%p92, %rd338, %rd185;
	selp.f64 	%fd350, %fd349, %fd264, %p92;
	min.s64 	%rd339, %rd338, %rd185;
$L__BB7_201:
	ld.shared.f64 	%fd269, [_ZN6thrust24THRUST_300001_SM_1000_NS8cuda_cub4core6detail5shmemE+120];
	ld.shared.u64 	%rd188, [_ZN6thrust24THRUST_300001_SM_1000_NS8cuda_cub4core6detail5shmemE+128];
	abs.f64 	%fd270, %fd350;
	abs.f64 	%fd271, %fd269;
	setp.lt.f64 	%p93, %fd270, %fd271;
	mov.u64 	%rd340, %rd188;
	mov.f64 	%fd351, %fd269;
	@%p93 bra 	$L__BB7_204;
	setp.lt.f64 	%p94, %fd271, %fd270;
	mov.u64 	%rd340, %rd339;
	mov.f64 	%fd351, %fd350;
	@%p94 bra 	$L__BB7_204;
	setp.lt.s64 	%p95, %rd339, %rd188;
	selp.f64 	%fd351, %fd350, %fd269, %p95;
	min.s64 	%rd340, %rd339, %rd188;
$L__BB7_204:
	mov.u32 	%r381, %tid.x;
	setp.ne.s32 	%p212, %r381, 0;
	@%p212 bra 	$L__BB7_206;
	ld.param.u64 	%rd271, [_ZN6thrust24THRUST_300001_SM_1000_NS8cuda_cub4core6detail13_kernel_agentINS1_8__reduce11ReduceAgentINS0_12zip_iteratorIN4cuda3std3__45tupleIJNS0_10device_ptrIdEENS0_17counting_iteratorIlNS0_11use_defaultESF_SF_EEEEEEEPNSB_IJdlEEESJ_lNS1_9__extrema9arg_max_fIdl10comparatorEEEEJSI_SK_lSO_EEEvDpT0__param_1];
	cvta.to.global.u64 	%rd270, %rd271;
	st.global.f64 	[%rd270], %fd351;
	st.global.u64 	[%rd270+8], %rd340;
$L__BB7_206:
	ret;

}
	// .globl	_ZN6thrust24THRUST_300001_SM_1000_NS8cuda_cub4core6detail13_kernel_agentINS1_8__reduce11ReduceAgentINS0_12zip_iteratorIN4cuda3std3__45tupleIJNS0_10device_ptrIdEENS0_17counting_iteratorIlNS0_11use_defaultESF_SF_EEEEEEEPNSB_IJdlEEESJ_lNS1_9__extrema9arg_max_fIdl10comparatorEEEEJSI_SK_lN3cub18CUB_300001_SM_100013GridEvenShareIlEENSR_9GridQueueIyEESO_EEEvDpT0_
.visible .entry _ZN6thrust24THRUST_300001_SM_1000_NS8cuda_cub4core6detail13_kernel_agentINS1_8__reduce11ReduceAgentINS0_12zip_iteratorIN4cuda3std3__45tupleIJNS0_10device_ptrIdEENS0_17counting_iteratorIlNS0_11use_defaultESF_SF_EEEEEEEPNSB_IJdlEEESJ_lNS1_9__extrema9arg_max_fIdl10comparatorEEEEJSI_SK_lN3cub18CUB_300001_SM_100013GridEvenShareIlEENSR_9GridQueueIyEESO_EEEvDpT0_(
	.param .align 8 .b8 _ZN6thrust24THRUST_300001_SM_1000_NS8cuda_cub4core6detail13_kernel_agentINS1_8__reduce11ReduceAgentINS0_12zip_iteratorIN4cuda3std3__45tupleIJNS0_10device_ptrIdEENS0_17counting_iteratorIlNS0_11use_defaultESF_SF_EEEEEEEPNSB_IJdlEEESJ_lNS1_9__extrema9arg_max_fIdl10comparatorEEEEJSI_SK_lN3cub18CUB_300001_SM_100013GridEvenShareIlEENSR_9GridQueueIyEESO_EEEvDpT0__param_0[16],
	.param .u64 .ptr .align 1 _ZN6thrust24THRUST_300001_SM_1000_NS8cuda_cub4core6detail13_kernel_agentINS1_8__reduce11ReduceAgentINS0_12zip_iteratorIN4cuda3std3__45tupleIJNS0_10device_ptrIdEENS0_17counting_iteratorIlNS0_11use_defaultESF_SF_EEEEEEEPNSB_IJdlEEESJ_lNS1_9__extrema9arg_max_fIdl10comparatorEEEEJSI_SK_lN3cub18CUB_300001_SM_100013GridEvenShareIlEENSR_9GridQueueIyEESO_EEEvDpT0__param_1,
	.param .u64 _ZN6thrust24THRUST_300001_SM_1000_NS8cuda_cub4core6detail13_kernel_agentINS1_8__reduce11ReduceAgentINS0_12zip_iteratorIN4cuda3std3__45tupleIJNS0_10device_ptrIdEENS0_17counting_iteratorIlNS0_11use_defaultESF_SF_EEEEEEEPNSB_IJdlEEESJ_lNS1_9__extrema9arg_max_fIdl10comparatorEEEEJSI_SK_lN3cub18CUB_300001_SM_100013GridEvenShareIlEENSR_9GridQueueIyEESO_EEEvDpT0__param_2,
	.param .align 8 .b8 _ZN6thrust24THRUST_300001_SM_1000_NS8cuda_cub4core6detail13_kernel_agentINS1_8__reduce11ReduceAgentINS0_12zip_iteratorIN4cuda3std3__45tupleIJNS0_10device_ptrIdEENS0_17counting_iteratorIlNS0_11use_defaultESF_SF_EEEEEEEPNSB_IJdlEEESJ_lNS1_9__extrema9arg_max_fIdl10comparatorEEEEJSI_SK_lN3cub18CUB_300001_SM_100013GridEvenShareIlEENSR_9GridQueueIyEESO_EEEvDpT0__param_3[72],
	.param .align 8 .b8 _ZN6thrust24THRUST_300001_SM_1000_NS8cuda_cub4core6detail13_kernel_agentINS1_8__reduce11ReduceAgentINS0_12zip_iteratorIN4cuda3std3__45tupleIJNS0_10device_ptrIdEENS0_17counting_iteratorIlNS0_11use_defaultESF_SF_EEEEEEEPNSB_IJdlEEESJ_lNS1_9__extrema9arg_max_fIdl10comparatorEEEEJSI_SK_lN3cub18CUB_300001_SM_100013GridEvenShareIlEENSR_9GridQueueIyEESO_EEEvDpT0__param_4[8],
	.param .align 1 .b8 _ZN6thrust24THRUST_300001_SM_1000_NS8cuda_cub4core6detail13_kernel_agentINS1_8__reduce11ReduceAgentINS0_12zip_iteratorIN4cuda3std3__45tupleIJNS0_10device_ptrIdEENS0_17counting_iteratorIlNS0_11use_defaultESF_SF_EEEEEEEPNSB_IJdlEEESJ_lNS1_9__extrema9arg_max_fIdl10comparatorEEEEJSI_SK_lN3cub18CUB_300001_SM_100013GridEvenShareIlEENSR_9GridQueueIyEESO_EEEvDpT0__param_5[1]
)
.maxntid 256
{
	.reg .pred 	%p<215>;
	.reg .b32 	%r<399>;
	.reg .b64 	%rd<356>;
	.reg .b64 	%fd<352>;

	ld.param.u64 	%rd196, [_ZN6thrust24THRUST_300001_SM_1000_NS8cuda_cub4core6detail13_kernel_agentINS1_8__reduce11ReduceAgentINS0_12zip_iteratorIN4cuda3std3__45tupleIJNS0_10device_ptrIdEENS0_17counting_iteratorIlNS0_11use_defaultESF_SF_EEEEEEEPNSB_IJdlEEESJ_lNS1_9__extrema9arg_max_fIdl10comparatorEEEEJSI_SK_lN3cub18CUB_300001_SM_100013GridEvenShareIlEENSR_9GridQueueIyEESO_EEEvDpT0__param_0+8];
	ld.param.u64 	%rd195, [_ZN6thrust24THRUST_300001_SM_1000_NS8cuda_cub4core6detail13_kernel_agentINS1_8__reduce11ReduceAgentINS0_12zip_iteratorIN4cuda3std3__45tupleIJNS0_10device_ptrIdEENS0_17counting_iteratorIlNS0_11use_defaultESF_SF_EEEEEEEPNSB_IJdlEEESJ_lNS1_9__extrema9arg_max_fIdl10comparatorEEEEJSI_SK_lN3cub18CUB_300001_SM_100013GridEvenShareIlEENSR_9GridQueueIyEESO_EEEvDpT0__param_0];
	ld.param.u64 	%rd199, [_ZN6thrust24THRUST_300001_SM_1000_NS8cuda_cub4core6detail13_kernel_agentINS1_8__reduce11ReduceAgentINS0_12zip_iteratorIN4cuda3std3__45tupleIJNS0_10device_ptrIdEENS0_17counting_iteratorIlNS0_11use_defaultESF_SF_EEEEEEEPNSB_IJdlEEESJ_lNS1_9__extrema9arg_max_fIdl10comparatorEEEEJSI_SK_lN3cub18CUB_300001_SM_100013GridEvenShareIlEENSR_9GridQueueIyEESO_EEEvDpT0__param_4];
	ld.param.u64 	%rd198, [_ZN6thrust24THRUST_300001_SM_1000_NS8cuda_cub4core6detail13_kernel_agentINS1_8__reduce11ReduceAgentINS0_12zip_iteratorIN4cuda3std3__45tupleIJNS0_10device_ptrIdEENS0_17counting_iteratorIlNS0_11use_defaultESF_SF_EEEEEEEPNSB_IJdlEEESJ_lNS1_9__extrema9arg_max_fIdl10comparatorEEEEJSI_SK_lN3cub18CUB_300001_SM_100013GridEvenShareIlEENSR_9GridQueueIyEESO_EEEvDpT0__param_2];
	cvta.to.global.u64 	%rd1, %rd199;
	cvta.to.global.u64 	%rd2, %rd195;
	mov.u32 	%r1, %ctaid.x;
	mul.lo.s32 	%r33, %r1, 1280;
	cvt.u64.u32 	%rd4, %r33;
	mov.u32 	%r34, %nctaid.x;
	mul.lo.s32 	%r35, %r34, 1280;
	cvt.u64.u32 	%rd5, %r35;
	add.s64 	%rd200, %rd4, 1280;
	setp.le.s64 	%p1, %rd200, %rd198;
	@%p1 bra 	$L__BB8_121;
	cvt.u32.u64 	%r159, %rd4;
	cvt.u32.u64 	%r2, %rd198;
	sub.s32 	%r3, %r2, %r159;
	mov.u32 	%r4, %tid.x;
	setp.ge.s32 	%p98, %r4, %r3;
	mov.f64 	%fd298, 0d0000000000000000;
	mov.b64 	%rd298, 0;
	mov.u32 	%r393, %r4;
	@%p98 bra 	$L__BB8_3;
	cvt.u64.u32 	%rd246, %r4;
	add.s64 	%rd247, %rd4, %rd246;
	shl.b64 	%rd248, %rd247, 3;
	add.s64 	%rd249, %rd2, %rd248;
	add.s64 	%rd298, %rd196, %rd247;
	ld.global.f64 	%fd298, [%rd249];
	add.s32 	%r393, %r4, 256;
$L__BB8_3:
	setp.ge.s32 	%p99, %r393, %r3;
	@%p99 bra 	$L__BB8_25;
	not.b32 	%r161, %r393;
	add.s32 	%r162, %r161, %r2;
	sub.s32 	%r7, %r162, %r159;
	and.b32  	%r163, %r7, 768;
	setp.eq.s32 	%p100, %r163, 768;
	@%p100 bra 	$L__BB8_10;
	cvt.u64.u32 	%rd251, %r393;
	add.s64 	%rd252, %rd251, %rd4;
	add.s64 	%rd289, %rd252, %rd196;
	shl.b64 	%rd253, %rd252, 3;
	add.s64 	%rd288, %rd2, %rd253;
	shr.u32 	%r164, %r7, 8;
	add.s32 	%r165, %r164, 1;
	and.b32  	%r166, %r165, 3;
	neg.s32 	%r391, %r166;
$L__BB8_6:
	.pragma "nounroll";
	mov.u64 	%rd12, %rd298;
	mov.f64 	%fd3, %fd298;
	ld.global.f64 	%fd4, [%rd288];
	abs.f64 	%fd5, %fd3;
	abs.f64 	%fd6, %fd4;
	setp.lt.f64 	%p101, %fd5, %fd6;
	mov.u64 	%rd298, %rd289;
	mov.f64 	%fd298, %fd4;
	@%p101 bra 	$L__BB8_9;
	setp.lt.f64 	%p102, %fd6, %fd5;
	mov.u64 	%rd298, %rd12;
	mov.f64 	%fd298, %fd3;
	@%p102 bra 	$L__BB8_9;
	setp.lt.s64 	%p103, %rd12, %rd289;
	min.s64 	%rd298, %rd12, %rd289;
	selp.f64 	%fd298, %fd3, %fd4, %p103;
$L__BB8_9:
	add.s32 	%r393, %r393, 256;
	add.s64 	%rd289, %rd289, 256;
	add.s64 	%rd288, %rd288, 2048;
	add.s32 	%r391, %r391, 1;
	setp.ne.s32 	%p104, %r391, 0;
	@%p104 bra 	$L__BB8_6;
$L__BB8_10:
	setp.lt.u32 	%p105, %r7, 768;
	@%p105 bra 	$L__BB8_25;
	add.s32 	%r394, %r393, 512;
$L__BB8_12:
	mov.u32 	%r15, %r394;
	add.s32 	%r167, %r15, -512;
	cvt.s64.s32 	%rd254, %r167;
	add.s64 	%rd255, %rd254, %rd4;
	shl.b64 	%rd256, %rd255, 3;
	add.s64 	%rd20, %rd2, %rd256;
	add.s64 	%rd21, %rd255, %rd196;
	ld.global.f64 	%fd12, [%rd20];
	abs.f64 	%fd13, %fd298;
	abs.f64 	%fd14, %fd12;
	setp.lt.f64 	%p106, %fd13, %fd14;
	mov.u64 	%rd295, %rd21;
	mov.f64 	%fd295, %fd12;
	@%p106 bra 	$L__BB8_15;
	setp.lt.f64 	%p107, %fd14, %fd13;
	mov.u64 	%rd295, %rd298;
	mov.f64 	%fd295, %fd298;
	@%p107 bra 	$L__BB8_15;
	setp.lt.s64 	%p108, %rd298, %rd21;
	min.s64 	%rd295, %rd298, %rd21;
	selp.f64 	%fd295, %fd298, %fd12, %p108;
$L__BB8_15:
	add.s32 	%r168, %r15, -256;
	cvt.s64.s32 	%rd257, %r168;
	add.s64 	%rd258, %rd257, %rd4;
	add.s64 	%rd24, %rd258, %rd196;
	ld.global.f64 	%fd17, [%rd20+2048];
	abs.f64 	%fd18, %fd295;
	abs.f64 	%fd19, %fd17;
	setp.lt.f64 	%p109, %fd18, %fd19;
	mov.u64 	%rd296, %rd24;
	mov.f64 	%fd296, %fd17;
	@%p109 bra 	$L__BB8_18;
	setp.lt.f64 	%p110, %fd19, %fd18;
	mov.u64 	%rd296, %rd295;
	mov.f64 	%fd296, %fd295;
	@%p110 bra 	$L__BB8_18;
	setp.lt.s64 	%p111, %rd295, %rd24;
	min.s64 	%rd296, %rd295, %rd24;
	selp.f64 	%fd296, %fd295, %fd17, %p111;
$L__BB8_18:
	cvt.s64.s32 	%rd259, %r15;
	add.s64 	%rd260, %rd259, %rd4;
	add.s64 	%rd27, %rd260, %rd196;
	ld.global.f64 	%fd22, [%rd20+4096];
	abs.f64 	%fd23, %fd296;
	abs.f64 	%fd24, %fd22;
	setp.lt.f64 	%p112, %fd23, %fd24;
	mov.u64 	%rd297, %rd27;
	mov.f64 	%fd297, %fd22;
	@%p112 bra 	$L__BB8_21;
	setp.lt.f64 	%p113, %fd24, %fd23;
	mov.u64 	%rd297, %rd296;
	mov.f64 	%fd297, %fd296;
	@%p113 bra 	$L__BB8_21;
	setp.lt.s64 	%p114, %rd296, %rd27;
	min.s64 	%rd297, %rd296, %rd27;
	selp.f64 	%fd297, %fd296, %fd22, %p114;
$L__BB8_21:
	add.s32 	%r169, %r15, 256;
	cvt.s64.s32 	%rd261, %r169;
	add.s64 	%rd262, %rd261, %rd4;
	add.s64 	%rd30, %rd262, %rd196;
	ld.global.f64 	%fd27, [%rd20+6144];
	abs.f64 	%fd28, %fd297;
	abs.f64 	%fd29, %fd27;
	setp.lt.f64 	%p115, %fd28, %fd29;
	mov.u64 	%rd298, %rd30;
	mov.f64 	%fd298, %fd27;
	@%p115 bra 	$L__BB8_24;
	setp.lt.f64 	%p116, %fd29, %fd28;
	mov.u64 	%rd298, %rd297;
	mov.f64 	%fd298, %fd297;
	@%p116 bra 	$L__BB8_24;
	setp.lt.s64 	%p117, %rd297, %rd30;
	min.s64 	%rd298, %rd297, %rd30;
	selp.f64 	%fd298, %fd297, %fd27, %p117;
$L__BB8_24:
	add.s32 	%r394, %r15, 1024;
	add.s32 	%r170, %r15, 512;
	setp.lt.s32 	%p118, %r170, %r3;
	@%p118 bra 	$L__BB8_12;
$L__BB8_25:
	setp.lt.s32 	%p119, %r3, 256;
	@%p119 bra 	$L__BB8_70;
	// begin inline asm
	mov.u32 %r284, %laneid;
	// end inline asm
	mov.b64 	%rd273, %fd298;
	mov.b64 	{%r286, %r291}, %rd273;
	mov.b32 	%r302, 1;
	mov.b32 	%r303, 31;
	mov.b32 	%r304, -1;
	// begin inline asm
	shfl.sync.down.b32 %r285, %r286, %r302, %r303, %r304;
	// end inline asm
	// begin inline asm
	shfl.sync.down.b32 %r290, %r291, %r302, %r303, %r304;
	// end inline asm
	mov.b64 	%rd274, {%r285, %r290};
	mov.b64 	%fd33, %rd274;
	mov.b64 	{%r296, %r301}, %rd298;
	// begin inline asm
	shfl.sync.down.b32 %r295, %r296, %r302, %r303, %r304;
	// end inline asm
	// begin inline asm
	shfl.sync.down.b32 %r300, %r301, %r302, %r303, %r304;
	// end inline asm
	mov.b64 	%rd34, {%r295, %r300};
	setp.gt.s32 	%p171, %r284, 30;
	mov.u64 	%rd300, %rd298;
	mov.f64 	%fd300, %fd298;
	@%p171 bra 	$L__BB8_30;
	abs.f64 	%fd34, %fd298;
	abs.f64 	%fd35, %fd33;
	setp.lt.f64 	%p172, %fd34, %fd35;
	mov.u64 	%rd300, %rd34;
	mov.f64 	%fd300, %fd33;
	@%p172 bra 	$L__BB8_30;
	setp.lt.f64 	%p173, %fd35, %fd34;
	mov.u64 	%rd300, %rd298;
	mov.f64 	%fd300, %fd298;
	@%p173 bra 	$L__BB8_30;
	setp.lt.s64 	%p174, %rd298, %rd34;
	min.s64 	%rd300, %rd298, %rd34;
	selp.f64 	%fd300, %fd298, %fd33, %p174;
$L__BB8_30:
	mov.b64 	%rd275, %fd300;
	mov.b64 	{%r306, %r311}, %rd275;
	mov.b32 	%r322, 2;
	mov.b32 	%r323, 31;
	mov.b32 	%r324, -1;
	// begin inline asm
	shfl.sync.down.b32 %r305, %r306, %r322, %r323, %r324;
	// end inline asm
	// begin inline asm
	shfl.sync.down.b32 %r310, %r311, %r322, %r323, %r324;
	// end inline asm
	mov.b64 	%rd276, {%r305, %r310};
	mov.b64 	%fd38, %rd276;
	mov.b64 	{%r316, %r321}, %rd300;
	// begin inline asm
	shfl.sync.down.b32 %r315, %r316, %r322, %r323, %r324;
	// end inline asm
	// begin inline asm
	shfl.sync.down.b32 %r320, %r321, %r322, %r323, %r324;
	// end inline asm
	mov.b64 	%rd37, {%r315, %r320};
	setp.gt.s32 	%p175, %r284, 29;
	mov.u64 	%rd301, %rd300;
	mov.f64 	%fd301, %fd300;
	@%p175 bra 	$L__BB8_34;
	abs.f64 	%fd39, %fd300;
	abs.f64 	%fd40, %fd38;
	setp.lt.f64 	%p176, %fd39, %fd40;
	mov.u64 	%rd301, %rd37;
	mov.f64 	%fd301, %fd38;
	@%p176 bra 	$L__BB8_34;
	setp.lt.f64 	%p177, %fd40, %fd39;
	mov.u64 	%rd301, %rd300;
	mov.f64 	%fd301, %fd300;
	@%p177 bra 	$L__BB8_34;
	setp.lt.s64 	%p178, %rd300, %rd37;
	min.s64 	%rd301, %rd300, %rd37;
	selp.f64 	%fd301, %fd300, %fd38, %p178;
$L__BB8_34:
	mov.b64 	%rd277, %fd301;
	mov.b64 	{%r326, %r331}, %rd277;
	mov.b32 	%r342, 4;
	mov.b32 	%r343, 31;
	mov.b32 	%r344, -1;
	// begin inline asm
	shfl.sync.down.b32 %r325, %r326, %r342, %r343, %r344;
	// end inline asm
	// begin inline asm
	shfl.sync.down.b32 %r330, %r331, %r342, %r343, %r344;
	// end inline asm
	mov.b64 	%rd278, {%r325, %r330};
	mov.b64 	%fd43, %rd278;
	mov.b64 	{%r336, %r341}, %rd301;
	// begin inline asm
	shfl.sync.down.b32 %r335, %r336, %r342, %r343, %r344;
	// end inline asm
	// begin inline asm
	shfl.sync.down.b32 %r340, %r341, %r342, %r343, %r344;
	// end inline asm
	mov.b64 	%rd40, {%r335, %r340};
	setp.gt.s32 	%p179, %r284, 27;
	mov.u64 	%rd302, %rd301;
	mov.f64 	%fd302, %fd301;
	@%p179 bra 	$L__BB8_38;
	abs.f64 	%fd44, %fd301;
	abs.f64 	%fd45, %fd43;
	setp.lt.f64 	%p180, %fd44, %fd45;
	mov.u64 	%rd302, %rd40;
	mov.f64 	%fd302, %fd43;
	@%p180 bra 	$L__BB8_38;
	setp.lt.f64 	%p181, %fd45, %fd44;
	mov.u64 	%rd302, %rd301;
	mov.f64 	%fd302, %fd301;
	@%p181 bra 	$L__BB8_38;
	setp.lt.s64 	%p182, %rd301, %rd40;
	min.s64 	%rd302, %rd301, %rd40;
	selp.f64 	%fd302, %fd301, %fd43, %p182;
$L__BB8_38:
	mov.b64 	%rd279, %fd302;
	mov.b64 	{%r346, %r351}, %rd279;
	mov.b32 	%r362, 8;
	mov.b32 	%r363, 31;
	mov.b32 	%r364, -1;
	// begin inline asm
	shfl.sync.down.b32 %r345, %r346, %r362, %r363, %r364;
	// end inline asm
	// begin inline asm
	shfl.sync.down.b32 %r350, %r351, %r362, %r363, %r364;
	// end inline asm
	mov.b64 	%rd280, {%r345, %r350};
	mov.b64 	%fd48, %rd280;
	mov.b64 	{%r356, %r361}, %rd302;
	// begin inline asm
	shfl.sync.down.b32 %r355, %r356, %r362, %r363, %r364;
	// end inline asm
	// begin inline asm
	shfl.sync.down.b32 %r360, %r361, %r362, %r363, %r364;
	// end inline asm
	mov.b64 	%rd43, {%r355, %r360};
	setp.gt.s32 	%p183, %r284, 23;
	mov.u64 	%rd303, %rd302;
	mov.f64 	%fd303, %fd302;
	@%p183 bra 	$L__BB8_42;
	abs.f64 	%fd49, %fd302;
	abs.f64 	%fd50, %fd48;
	setp.lt.f64 	%p184, %fd49, %fd50;
	mov.u64 	%rd303, %rd43;
	mov.f64 	%fd303, %fd48;
	@%p184 bra 	$L__BB8_42;
	setp.lt.f64 	%p185, %fd50, %fd49;
	mov.u64 	%rd303, %rd302;
	mov.f64 	%fd303, %fd302;
	@%p185 bra 	$L__BB8_42;
	setp.lt.s64 	%p186, %rd302, %rd43;
	min.s64 	%rd303, %rd302, %rd43;
	selp.f64 	%fd303, %fd302, %fd48, %p186;
$L__BB8_42:
	mov.b64 	%rd281, %fd303;
	mov.b64 	{%r366, %r371}, %rd281;
	mov.b32 	%r382, 16;
	mov.b32 	%r383, 31;
	mov.b32 	%r384, -1;
	// begin inline asm
	shfl.sync.down.b32 %r365, %r366, %r382, %r383, %r384;
	// end inline asm
	// begin inline asm
	shfl.sync.down.b32 %r370, %r371, %r382, %r383, %r384;
	// end inline asm
	mov.b64 	%rd282, {%r365, %r370};
	mov.b64 	%fd53, %rd282;
	mov.b64 	{%r376, %r381}, %rd303;
	// begin inline asm
	shfl.sync.down.b32 %r375, %r376, %r382, %r383, %r384;
	// end inline asm
	// begin inline asm
	shfl.sync.down.b32 %r380, %r381, %r382, %r383, %r384;
	// end inline asm
	mov.b64 	%rd46, {%r375, %r380};
	setp.gt.s32 	%p187, %r284, 15;
	mov.u64 	%rd355, %rd303;
	mov.f64 	%fd351, %fd303;
	@%p187 bra 	$L__BB8_46;
	abs.f64 	%fd54, %fd303;
	abs.f64 	%fd55, %fd53;
	setp.lt.f64 	%p188, %fd54, %fd55;
	mov.u64 	%rd355, %rd46;
	mov.f64 	%fd351, %fd53;
	@%p188 bra 	$L__BB8_46;
	setp.lt.f64 	%p189, %fd55, %fd54;
	mov.u64 	%rd355, %rd303;
	mov.f64 	%fd351, %fd303;
	@%p189 bra 	$L__BB8_46;
	setp.lt.s64 	%p190, %rd303, %rd46;
	min.s64 	%rd355, %rd303, %rd46;
	selp.f64 	%fd351, %fd303, %fd53, %p190;
$L__BB8_46:
	setp.ne.s32 	%p191, %r284, 0;
	@%p191 bra 	$L__BB8_48;
	shr.u32 	%r385, %r4, 1;
	and.b32  	%r386, %r385, 496;
	mov.u32 	%r387, _ZN6thrust24THRUST_300001_SM_1000_NS8cuda_cub4core6detail5shmemE;
	add.s32 	%r388, %r387, %r386;
	st.shared.f64 	[%r388+8], %fd351;
	st.shared.u64 	[%r388+16], %rd355;
$L__BB8_48:
	bar.sync 	0;
	setp.ne.s32 	%p192, %r4, 0;
	@%p192 bra 	$L__BB8_208;
	ld.shared.f64 	%fd58, [_ZN6thrust24THRUST_300001_SM_1000_NS8cuda_cub4core6detail5shmemE+24];
	ld.shared.u64 	%rd49, [_ZN6thrust24THRUST_300001_SM_1000_NS8cuda_cub4core6detail5shmemE+32];
	abs.f64 	%fd59, %fd351;
	abs.f64 	%fd60, %fd58;
	setp.lt.f64 	%p193, %fd59, %fd60;
	mov.u64 	%rd305, %rd49;
	mov.f64 	%fd305, %fd58;
	@%p193 bra 	$L__BB8_52;
	setp.lt.f64 	%p194, %fd60, %fd59;
	mov.u64 	%rd305, %rd355;
	mov.f64 	%fd305, %fd351;
	@%p194 bra 	$L__BB8_52;
	setp.lt.s64 	%p195, %rd355, %rd49;
	min.s64 	%rd305, %rd355, %rd49;
	selp.f64 	%fd305, %fd351, %fd58, %p195;
$L__BB8_52:
	ld.shared.f64 	%fd63, [_ZN6thrust24THRUST_300001_SM_1000_NS8cuda_cub4core6detail5shmemE+40];
	ld.shared.u64 	%rd52, [_ZN6thrust24THRUST_300001_SM_1000_NS8cuda_cub4core6detail5shmemE+48];
	abs.f64 	%fd64, %fd305;
	abs.f64 	%fd65, %fd63;
	setp.lt.f64 	%p196, %fd64, %fd65;
	mov.u64 	%rd306, %rd52;
	mov.f64 	%fd306, %fd63;
	@%p196 bra 	$L__BB8_55;
	setp.lt.f64 	%p197, %fd65, %fd64;
	mov.u64 	%rd306, %rd305;
	mov.f64 	%fd306, %fd305;
	@%p197 bra 	$L__BB8_55;
	setp.lt.s64 	%p198, %rd305, %rd52;
	min.s64 	%rd306, %rd305, %rd52;
	selp.f64 	%fd306, %fd305, %fd63, %p198;
$L__BB8_55:
	ld.shared.f64 	%fd68, [_ZN6thrust24THRUST_300001_SM_1000_NS8cuda_cub4core6detail5shmemE+56];
	ld.shared.u64 	%rd55, [_ZN6thrust24THRUST_300001_SM_1000_NS8cuda_cub4core6detail5shmemE+64];
	abs.f64 	%fd69, %fd306;
	abs.f64 	%fd70, %fd68;
	setp.lt.f64 	%p199, %fd69, %fd70;
	mov.u64 	%rd307, %rd55;
	mov.f64 	%fd307, %fd68;
	@%p199 bra 	$L__BB8_58;
	setp.lt.f64 	%p200, %fd70, %fd69;
	mov.u64 	%rd307, %rd306;
	mov.f64 	%fd307, %fd306;
	@%p200 bra 	$L__BB8_58;
	setp.lt.s64 	%p201, %rd306, %rd55;
	min.s64 	%rd307, %rd306, %rd55;
	selp.f64 	%fd307, %fd306, %fd68, %p201;
$L__BB8_58:
	ld.shared.f64 	%fd73, [_ZN6thrust24THRUST_300001_SM_1000_NS8cuda_cub4core6detail5shmemE+72];
	ld.shared.u64 	%rd58, [_ZN6thrust24THRUST_300001_SM_1000_NS8cuda_cub4core6detail5shmemE+80];
	abs.f64 	%fd74, %fd307;
	abs.f64 	%fd75, %fd73;
	setp.lt.f64 	%p202, %fd74, %fd75;
	mov.u64 	%rd308, %rd58;
	mov.f64 	%fd308, %fd73;
	@%p202 bra 	$L__BB8_61;
	setp.lt.f64 	%p203, %fd75, %fd74;
	mov.u64 	%rd308, %rd307;
	mov.f64 	%fd308, %fd307;
	@%p203 bra 	$L__BB8_61;
	setp.lt.s64 	%p204, %rd307, %rd58;
	min.s64 	%rd308, %rd307, %rd58;
	selp.f64 	%fd308, %fd307, %fd73, %p204;
$L__BB8_61:
	ld.shared.f64 	%fd78, [_ZN6thrust24THRUST_300001_SM_1000_NS8cuda_cub4core6detail5shmemE+88];
	ld.shared.u64 	%rd61, [_ZN6thrust24THRUST_300001_SM_1000_NS8cuda_cub4core6detail5shmemE+96];
	abs.f64 	%fd79, %fd308;
	abs.f64 	%fd80, %fd78;
	setp.lt.f64 	%p205, %fd79, %fd80;
	mov.u64 	%rd309, %rd61;
	mov.f64 	%fd309, %fd78;
	@%p205 bra 	$L__BB8_64;
	setp.lt.f64 	%p206, %fd80, %fd79;
	mov.u64 	%rd309, %rd308;
	mov.f64 	%fd309, %fd308;
	@%p206 bra 	$L__BB8_64;
	setp.lt.s64 	%p207, %rd308, %rd61;
	min.s64 	%rd309, %rd308, %rd61;
	selp.f64 	%fd309, %fd308, %fd78, %p207;
$L__BB8_64:
	ld.shared.f64 	%fd83, [_ZN6thrust24THRUST_300001_SM_1000_NS8cuda_cub4core6detail5shmemE+104];
	ld.shared.u64 	%rd64, [_ZN6thrust24THRUST_300001_SM_1000_NS8cuda_cub4core6detail5shmemE+112];
	abs.f64 	%fd84, %fd309;
	abs.f64 	%fd85, %fd83;
	setp.lt.f64 	%p208, %fd84, %fd85;
	mov.u64 	%rd310, %rd64;
	mov.f64 	%fd310, %fd83;
	@%p208 bra 	$L__BB8_67;
	setp.lt.f64 	%p209, %fd85, %fd84;
	mov.u64 	%rd310, %rd309;
	mov.f64 	%fd310, %fd309;
	@%p209 bra 	$L__BB8_67;
	setp.lt.s64 	%p210, %rd309, %rd64;
	min.s64 	%rd310, %rd309, %rd64;
	selp.f64 	%fd310, %fd309, %fd83, %p210;
$L__BB8_67:
	ld.shared.f64 	%fd88, [_ZN6thrust24THRUST_300001_SM_1000_NS8cuda_cub4core6detail5shmemE+120];
	ld.shared.u64 	%rd67, [_ZN6thrust24THRUST_300001_SM_1000_NS8cuda_cub4core6detail5shmemE+128];
	abs.f64 	%fd89, %fd310;
	abs.f64 	%fd90, %fd88;
	setp.lt.f64 	%p211, %fd89, %fd90;
	mov.u64 	%rd355, %rd67;
	mov.f64 	%fd351, %fd88;
	@%p211 bra 	$L__BB8_208;
	setp.lt.f64 	%p212, %fd90, %fd89;
	mov.u64 	%rd355, %rd310;
	mov.f64 	%fd351, %fd310;
	@%p212 bra 	$L__BB8_208;
	setp.lt.s64 	%p213, %rd310, %rd67;
	min.s64 	%rd355, %rd310, %rd67;
	selp.f64 	%fd351, %fd310, %fd88, %p213;
	bra.uni 	$L__BB8_208;
$L__BB8_70:
	// begin inline asm
	mov.u32 %r171, %laneid;
	// end inline asm
	and.b32  	%r192, %r4, 992;
	add.s32 	%r193, %r192, 32;
	setp.gt.s32 	%p120, %r193, %r3;
	not.b32 	%r194, %r192;
	add.s32 	%r195, %r3, %r194;
	selp.b32 	%r190, %r195, 31, %p120;
	mov.b64 	%rd263, %fd298;
	mov.b64 	{%r173, %r178}, %rd263;
	mov.b32 	%r189, 1;
	mov.b32 	%r191, -1;
	// begin inline asm
	shfl.sync.down.b32 %r172, %r173, %r189, %r190, %r191;
	// end inline asm
	// begin inline asm
	shfl.sync.down.b32 %r177, %r178, %r189, %r190, %r191;
	// end inline asm
	mov.b64 	%rd264, {%r172, %r177};
	mov.b64 	%fd92, %rd264;
	mov.b64 	{%r183, %r188}, %rd298;
	// begin inline asm
	shfl.sync.down.b32 %r182, %r183, %r189, %r190, %r191;
	// end inline asm
	// begin inline asm
	shfl.sync.down.b32 %r187, %r188, %r189, %r190, %r191;
	// end inline asm
	mov.b64 	%rd69, {%r182, %r187};
	setp.ge.s32 	%p121, %r171, %r190;
	mov.u64 	%rd311, %rd298;
	mov.f64 	%fd311, %fd298;
	@%p121 bra 	$L__BB8_74;
	abs.f64 	%fd93, %fd298;
	abs.f64 	%fd94, %fd92;
	setp.lt.f64 	%p122, %fd93, %fd94;
	mov.u64 	%rd311, %rd69;
	mov.f64 	%fd311, %fd92;
	@%p122 bra 	$L__BB8_74;
	setp.lt.f64 	%p123, %fd94, %fd93;
	mov.u64 	%rd311, %rd298;
	mov.f64 	%fd311, %fd298;
	@%p123 bra 	$L__BB8_74;
	setp.lt.s64 	%p124, %rd298, %rd69;
	min.s64 	%rd311, %rd298, %rd69;
	selp.f64 	%fd311, %fd298, %fd92, %p124;
$L__BB8_74:
	mov.b64 	%rd265, %fd311;
	mov.b64 	{%r197, %r202}, %rd265;
	mov.b32 	%r213, 2;
	mov.b32 	%r215, -1;
	// begin inline asm
	shfl.sync.down.b32 %r196, %r197, %r213, %r190, %r215;
	// end inline asm
	// begin inline asm
	shfl.sync.down.b32 %r201, %r202, %r213, %r190, %r215;
	// end inline asm
	mov.b64 	%rd266, {%r196, %r201};
	mov.b64 	%fd97, %rd266;
	mov.b64 	{%r207, %r212}, %rd311;
	// begin inline asm
	shfl.sync.down.b32 %r206, %r207, %r213, %r190, %r215;
	// end inline asm
	// begin inline asm
	shfl.sync.down.b32 %r211, %r212, %r213, %r190, %r215;
	// end inline asm
	mov.b64 	%rd72, {%r206, %r211};
	add.s32 	%r216, %r171, 2;
	setp.gt.s32 	%p125, %r216, %r190;
	mov.u64 	%rd312, %rd311;
	mov.f64 	%fd312, %fd311;
	@%p125 bra 	$L__BB8_78;
	abs.f64 	%fd98, %fd311;
	abs.f64 	%fd99, %fd97;
	setp.lt.f64 	%p126, %fd98, %fd99;
	mov.u64 	%rd312, %rd72;
	mov.f64 	%fd312, %fd97;
	@%p126 bra 	$L__BB8_78;
	setp.lt.f64 	%p127, %fd99, %fd98;
	mov.u64 	%rd312, %rd311;
	mov.f64 	%fd312, %fd311;
	@%p127 bra 	$L__BB8_78;
	setp.lt.s64 	%p128, %rd311, %rd72;
	min.s64 	%rd312, %rd311, %rd72;
	selp.f64 	%fd312, %fd311, %fd97, %p128;
$L__BB8_78:
	mov.b64 	%rd267, %fd312;
	mov.b64 	{%r218, %r223}, %rd267;
	mov.b32 	%r234, 4;
	mov.b32 	%r236, -1;
	// begin inline asm
	shfl.sync.down.b32 %r217, %r218, %r234, %r190, %r236;
	// end inline asm
	// begin inline asm
	shfl.sync.down.b32 %r222, %r223, %r234, %r190, %r236;
	// end inline asm
	mov.b64 	%rd268, {%r217, %r222};
	mov.b64 	%fd102, %rd268;
	mov.b64 	{%r228, %r233}, %rd312;
	// begin inline asm
	shfl.sync.down.b32 %r227, %r228, %r234, %r190, %r236;
	// end inline asm
	// begin inline asm
	shfl.sync.down.b32 %r232, %r233, %r234, %r190, %r236;
	// end inline asm
	mov.b64 	%rd75, {%r227, %r232};
	add.s32 	%r237, %r171, 4;
	setp.gt.s32 	%p129, %r237, %r190;
	mov.u64 	%rd313, %rd312;
	mov.f64 	%fd313, %fd312;
	@%p129 bra 	$L__BB8_82;
	abs.f64 	%fd103, %fd312;
	abs.f64 	%fd104, %fd102;
	setp.lt.f64 	%p130, %fd103, %fd104;
	mov.u64 	%rd313, %rd75;
	mov.f64 	%fd313, %fd102;
	@%p130 bra 	$L__BB8_82;
	setp.lt.f64 	%p131, %fd104, %fd103;
	mov.u64 	%rd313, %rd312;
	mov.f64 	%fd313, %fd312;
	@%p131 bra 	$L__BB8_82;
	setp.lt.s64 	%p132, %rd312, %rd75;
	min.s64 	%rd313, %rd312, %rd75;
	selp.f64 	%fd313, %fd312, %fd102, %p132;
$L__BB8_82:
	mov.b64 	%rd269, %fd313;
	mov.b64 	{%r239, %r244}, %rd269;
	mov.b32 	%r255, 8;
	mov.b32 	%r257, -1;
	// begin inline asm
	shfl.sync.down.b32 %r238, %r239, %r255, %r190, %r257;
	// end inline asm
	// begin inline asm
	shfl.sync.down.b32 %r243, %r244, %r255, %r190, %r257;
	// end inline asm
	mov.b64 	%rd270, {%r238, %r243};
	mov.b64 	%fd107, %rd270;
	mov.b64 	{%r249, %r254}, %rd313;
	// begin inline asm
	shfl.sync.down.b32 %r248, %r249, %r255, %r190, %r257;
	// end inline asm
	// begin inline asm
	shfl.sync.down.b32 %r253, %r254, %r255, %r190, %r257;
	// end inline asm
	mov.b64 	%rd78, {%r248, %r253};
	add.s32 	%r258, %r171, 8;
	setp.gt.s32 	%p133, %r258, %r190;
	mov.u64 	%rd314, %rd313;
	mov.f64 	%fd314, %fd313;
	@%p133 bra 	$L__BB8_86;
	abs.f64 	%fd108, %fd313;
	abs.f64 	%fd109, %fd107;
	setp.lt.f64 	%p134, %fd108, %fd109;
	mov.u64 	%rd314, %rd78;
	mov.f64 	%fd314, %fd107;
	@%p134 bra 	$L__BB8_86;
	setp.lt.f64 	%p135, %fd109, %fd108;
	mov.u64 	%rd314, %rd313;
	mov.f64 	%fd314, %fd313;
	@%p135 bra 	$L__BB8_86;
	setp.lt.s64 	%p136, %rd313, %rd78;
	min.s64 	%rd314, %rd313, %rd78;
	selp.f64 	%fd314, %fd313, %fd107, %p136;
$L__BB8_86:
	mov.b64 	%rd271, %fd314;
	mov.b64 	{%r260, %r265}, %rd271;
	mov.b32 	%r276, 16;
	mov.b32 	%r278, -1;
	// begin inline asm
	shfl.sync.down.b32 %r259, %r260, %r276, %r190, %r278;
	// end inline asm
	// begin inline asm
	shfl.sync.down.b32 %r264, %r265, %r276, %r190, %r278;
	// end inline asm
	mov.b64 	%rd272, {%r259, %r264};
	mov.b64 	%fd112, %rd272;
	mov.b64 	{%r270, %r275}, %rd314;
	// begin inline asm
	shfl.sync.down.b32 %r269, %r270, %r276, %r190, %r278;
	// end inline asm
	// begin inline asm
	shfl.sync.down.b32 %r274, %r275, %r276, %r190, %r278;
	// end inline asm
	mov.b64 	%rd81, {%r269, %r274};
	add.s32 	%r279, %r171, 16;
	setp.gt.s32 	%p137, %r279, %r190;
	mov.u64 	%rd355, %rd314;
	mov.f64 	%fd351, %fd314;
	@%p137 bra 	$L__BB8_90;
	abs.f64 	%fd113, %fd314;
	abs.f64 	%fd114, %fd112;
	setp.lt.f64 	%p138, %fd113, %fd114;
	mov.u64 	%rd355, %rd81;
	mov.f64 	%fd351, %fd112;
	@%p138 bra 	$L__BB8_90;
	setp.lt.f64 	%p139, %fd114, %fd113;
	mov.u64 	%rd355, %rd314;
	mov.f64 	%fd351, %fd314;
	@%p139 bra 	$L__BB8_90;
	setp.lt.s64 	%p140, %rd314, %rd81;
	min.s64 	%rd355, %rd314, %rd81;
	selp.f64 	%fd351, %fd314, %fd112, %p140;
$L__BB8_90:
	setp.ne.s32 	%p141, %r171, 0;
	@%p141 bra 	$L__BB8_92;
	shr.u32 	%r280, %r4, 1;
	and.b32  	%r281, %r280, 496;
	mov.u32 	%r282, _ZN6thrust24THRUST_300001_SM_1000_NS8cuda_cub4core6detail5shmemE;
	add.s32 	%r283, %r282, %r281;
	st.shared.f64 	[%r283+8], %fd351;
	st.shared.u64 	[%r283+16], %rd355;
$L__BB8_92:
	bar.sync 	0;
	setp.ne.s32 	%p142, %r4, 0;
	@%p142 bra 	$L__BB8_208;
	setp.lt.s32 	%p143, %r3, 33;
	mov.f64 	%fd316, %fd351;
	mov.u64 	%rd316, %rd355;
	@%p143 bra 	$L__BB8_97;
	ld.shared.f64 	%fd117, [_ZN6thrust24THRUST_300001_SM_1000_NS8cuda_cub4core6detail5shmemE+24];
	ld.shared.u64 	%rd84, [_ZN6thrust24THRUST_300001_SM_1000_NS8cuda_cub4core6detail5shmemE+32];
	abs.f64 	%fd118, %fd351;
	abs.f64 	%fd119, %fd117;
	setp.lt.f64 	%p144, %fd118, %fd119;
	mov.f64 	%fd316, %fd117;
	mov.u64 	%rd316, %rd84;
	@%p144 bra 	$L__BB8_97;
	setp.lt.f64 	%p145, %fd119, %fd118;
	mov.f64 	%fd316, %fd351;
	mov.u64 	%rd316, %rd355;
	@%p145 bra 	$L__BB8_97;
	setp.lt.s64 	%p146, %rd355, %rd84;
	selp.f64 	%fd316, %fd351, %fd117, %p146;
	min.s64 	%rd316, %rd355, %rd84;
$L__BB8_97:
	setp.lt.s32 	%p147, %r3, 65;
	mov.f64 	%fd317, %fd316;
	mov.u64 	%rd317, %rd316;
	@%p147 bra 	$L__BB8_101;
	ld.shared.f64 	%fd122, [_ZN6thrust24THRUST_300001_SM_1000_NS8cuda_cub4core6detail5shmemE+40];
	ld.shared.u64 	%rd87, [_ZN6thrust24THRUST_300001_SM_1000_NS8cuda_cub4core6detail5shmemE+48];
	abs.f64 	%fd123, %fd316;
	abs.f64 	%fd124, %fd122;
	setp.lt.f64 	%p148, %fd123, %fd124;
	mov.f64 	%fd317, %fd122;
	mov.u64 	%rd317, %rd87;
	@%p148 bra 	$L__BB8_101;
	setp.lt.f64 	%p149, %fd124, %fd123;
	mov.f64 	%fd317, %fd316;
	mov.u64 	%rd317, %rd316;
	@%p149 bra 	$L__BB8_101;
	setp.lt.s64 	%p150, %rd316, %rd87;
	selp.f64 	%fd317, %fd316, %fd122, %p150;
	min.s64 	%rd317, %rd316, %rd87;
$L__BB8_101:
	setp.lt.s32 	%p151, %r3, 97;
	mov.f64 	%fd318, %fd317;
	mov.u64 	%rd318, %rd317;
	@%p151 bra 	$L__BB8_105;
	ld.shared.f64 	%fd127, [_ZN6thrust24THRUST_300001_SM_1000_NS8cuda_cub4core6detail5shmemE+56];
	ld.shared.u64 	%rd90, [_ZN6thrust24THRUST_300001_SM_1000_NS8cuda_cub4core6detail5shmemE+64];
	abs.f64 	%fd128, %fd317;
	abs.f64 	%fd129, %fd127;
	setp.lt.f64 	%p152, %fd128, %fd129;
	mov.f64 	%fd318, %fd127;
	mov.u64 	%rd318, %rd90;
	@%p152 bra 	$L__BB8_105;
	setp.lt.f64 	%p153, %fd129, %fd128;
	mov.f64 	%fd318, %fd317;
	mov.u64 	%rd318, %rd317;
	@%p153 bra 	$L__BB8_105;
	setp.lt.s64 	%p154, %rd317, %rd90;
	selp.f64 	%fd318, %fd317, %fd127, %p154;
	min.s64 	%rd318, %rd317, %rd90;
$L__BB8_105:
	setp.lt.s32 	%p155, %r3, 129;
	mov.f64 	%fd319, %fd318;
	mov.u64 	%rd319, %rd318;
	@%p155 bra 	$L__BB8_109;
	ld.shared.f64 	%fd132, [_ZN6thrust24THRUST_300001_SM_1000_NS8cuda_cub4core6detail5shmemE+72];
	ld.shared.u64 	%rd93, [_ZN6thrust24THRUST_300001_SM_1000_NS8cuda_cub4core6detail5shmemE+80];
	abs.f64 	%fd133, %fd318;
	abs.f64 	%fd134, %fd132;
	setp.lt.f64 	%p156, %fd133, %fd134;
	mov.f64 	%fd319, %fd132;
	mov.u64 	%rd319, %rd93;
	@%p156 bra 	$L__BB8_109;
	setp.lt.f64 	%p157, %fd134, %fd133;
	mov.f64 	%fd319, %fd318;
	mov.u64 	%rd319, %rd318;
	@%p157 bra 	$L__BB8_109;
	setp.lt.s64 	%p158, %rd318, %rd93;
	selp.f64 	%fd319, %fd318, %fd132, %p158;
	min.s64 	%rd319, %rd318, %rd93;
$L__BB8_109:
	setp.lt.s32 	%p159, %r3, 161;
	mov.f64 	%fd320, %fd319;
	mov.u64 	%rd320, %rd319;
	@%p159 bra 	$L__BB8_113;
	ld.shared.f64 	%fd137, [_ZN6thrust24THRUST_300001_SM_1000_NS8cuda_cub4core6detail5shmemE+88];
	ld.shared.u64 	%rd96, [_ZN6thrust24THRUST_300001_SM_1000_NS8cuda_cub4core6detail5shmemE+96];
	abs.f64 	%fd138, %fd319;
	abs.f64 	%fd139, %fd137;
	setp.lt.f64 	%p160, %fd138, %fd139;
	mov.f64 	%fd320, %fd137;
	mov.u64 	%rd320, %rd96;
	@%p160 bra 	$L__BB8_113;
	setp.lt.f64 	%p161, %fd139, %fd138;
	mov.f64 	%fd320, %fd319;
	mov.u64 	%rd320, %rd319;
	@%p161 bra 	$L__BB8_113;
	setp.lt.s64 	%p162, %rd319, %rd96;
	selp.f64 	%fd320, %fd319, %fd137, %p162;
	min.s64 	%rd320, %rd319, %rd96;
$L__BB8_113:
	setp.lt.s32 	%p163, %r3, 193;
	mov.f64 	%fd321, %fd320;
	mov.u64 	%rd321, %rd320;
	@%p163 bra 	$L__BB8_117;
	ld.shared.f64 	%fd142, [_ZN6thrust24THRUST_300001_SM_1000_NS8cuda_cub4core6detail5shmemE+104];
	ld.shared.u64 	%rd99, [_ZN6thrust24THRUST_300001_SM_1000_NS8cuda_cub4core6detail5shmemE+112];
	abs.f64 	%fd143, %fd320;
	abs.f64 	%fd144, %fd142;
	setp.lt.f64 	%p164, %fd143, %fd144;
	mov.f64 	%fd321, %fd142;
	mov.u64 	%rd321, %rd99;
	@%p164 bra 	$L__BB8_117;
	setp.lt.f64 	%p165, %fd144, %fd143;
	mov.f64 	%fd321, %fd320;
	mov.u64 	%rd321, %rd320;
	@%p165 bra 	$L__BB8_117;
	setp.lt.s64 	%p166, %rd320, %rd99;
	selp.f64 	%fd321, %fd320, %fd142, %p166;
	min.s64 	%rd321, %rd320, %rd99;
$L__BB8_117:
	setp.lt.s32 	%p167, %r3, 225;
	mov.u64 	%rd355, %rd321;
	mov.f64 	%fd351, %fd321;
	@%p167 bra 	$L__BB8_208;
	ld.shared.f64 	%fd147, [_ZN6thrust24THRUST_300001_SM_1000_NS8cuda_cub4core6detail5shmemE+120];
	ld.shared.u64 	%rd102, [_ZN6thrust24THRUST_300001_SM_1000_NS8cuda_cub4core6detail5shmemE+128];
	abs.f64 	%fd148, %fd321;
	abs.f64 	%fd149, %fd147;
	setp.lt.f64 	%p168, %fd148, %fd149;
	mov.u64 	%rd355, %rd102;
	mov.f64 	%fd351, %fd147;
	@%p168 bra 	$L__BB8_208;
	setp.lt.f64 	%p169, %fd149, %fd148;
	mov.u64 	%rd355, %rd321;
	mov.f64 	%fd351, %fd321;
	@%p169 bra 	$L__BB8_208;
	setp.lt.s64 	%p170, %rd321, %rd102;
	selp.f64 	%fd351, %fd321, %fd147, %p170;
	min.s64 	%rd355, %rd321, %rd102;
	bra.uni 	$L__BB8_208;
$L__BB8_121:
	mov.u32 	%r20, %tid.x;
	add.s64 	%rd104, %rd196, %rd4;
	cvt.u64.u32 	%rd105, %r20;
	add.s64 	%rd201, %rd105, %rd4;
	cvta.to.global.u64 	%rd202, %rd195;
	shl.b64 	%rd203, %rd201, 3;
	add.s64 	%rd204, %rd202, %rd203;
	ld.global.f64 	%fd274, [%rd204];
	add.s32 	%r36, %r20, 256;
	cvt.u64.u32 	%rd205, %r36;
	ld.global.f64 	%fd275, [%rd204+2048];
	add.s32 	%r37, %r20, 512;
	cvt.u64.u32 	%rd206, %r37;
	ld.global.f64 	%fd276, [%rd204+4096];
	add.s32 	%r38, %r20, 768;
	cvt.u64.u32 	%rd207, %r38;
	ld.global.f64 	%fd277, [%rd204+6144];
	or.b32  	%r39, %r20, 1024;
	cvt.u64.u32 	%rd106, %r39;
	add.s64 	%rd343, %rd104, %rd106;
	ld.global.f64 	%fd339, [%rd204+8192];
	abs.f64 	%fd278, %fd274;
	abs.f64 	%fd279, %fd275;
	setp.geu.f64 	%p2, %fd278, %fd279;
	selp.f64 	%fd280, %fd274, %fd275, %p2;
	selp.b64 	%rd208, %rd105, %rd205, %p2;
	abs.f64 	%fd281, %fd280;
	abs.f64 	%fd282, %fd276;
	setp.geu.f64 	%p3, %fd281, %fd282;
	selp.f64 	%fd283, %fd280, %fd276, %p3;
	selp.b64 	%rd209, %rd208, %rd206, %p3;
	abs.f64 	%fd284, %fd283;
	abs.f64 	%fd285, %fd277;
	setp.geu.f64 	%p4, %fd284, %fd285;
	selp.f64 	%fd152, %fd283, %fd277, %p4;
	selp.b64 	%rd108, %rd209, %rd207, %p4;
	abs.f64 	%fd153, %fd152;
	abs.f64 	%fd154, %fd339;
	setp.lt.f64 	%p5, %fd153, %fd154;
	@%p5 bra 	$L__BB8_123;
	setp.lt.f64 	%p6, %fd154, %fd153;
	setp.lt.u64 	%p7, %rd108, %rd106;
	or.pred  	%p8, %p6, %p7;
	selp.f64 	%fd339, %fd152, %fd339, %p8;
	add.s64 	%rd212, %rd104, %rd108;
	selp.b64 	%rd343, %rd212, %rd343, %p8;
$L__BB8_123:
	setp.le.u64 	%p9, %rd198, %rd5;
	@%p9 bra 	$L__BB8_164;
	setp.ne.s32 	%p10, %r20, 0;
	@%p10 bra 	$L__BB8_126;
	atom.global.add.u64 	%rd213, [%rd1+8], 1280;
	add.s64 	%rd214, %rd213, %rd5;
	st.shared.u64 	[_ZN6thrust24THRUST_300001_SM_1000_NS8cuda_cub4core6detail5shmemE+152], %rd214;
$L__BB8_126:
	bar.sync 	0;
	ld.shared.u64 	%rd331, [_ZN6thrust24THRUST_300001_SM_1000_NS8cuda_cub4core6detail5shmemE+152];
	add.s64 	%rd215, %rd331, 1280;
	setp.gt.s64 	%p11, %rd215, %rd198;
	@%p11 bra 	$L__BB8_141;
	mov.f64 	%fd323, %fd339;
	mov.u64 	%rd324, %rd343;
$L__BB8_128:
	add.s64 	%rd216, %rd331, %rd105;
	cvta.to.global.u64 	%rd217, %rd195;
	shl.b64 	%rd218, %rd216, 3;
	add.s64 	%rd219, %rd217, %rd218;
	add.s64 	%rd325, %rd216, %rd196;
	ld.global.f64 	%fd324, [%rd219];
	add.s64 	%rd326, %rd325, 256;
	ld.global.f64 	%fd325, [%rd219+2048];
	add.s64 	%rd327, %rd325, 512;
	ld.global.f64 	%fd326, [%rd219+4096];
	add.s64 	%rd328, %rd325, 768;
	ld.global.f64 	%fd327, [%rd219+6144];
	add.s64 	%rd343, %rd325, 1024;
	ld.global.f64 	%fd339, [%rd219+8192];
	abs.f64 	%fd163, %fd323;
	abs.f64 	%fd164, %fd324;
	setp.lt.f64 	%p12, %fd163, %fd164;
	@%p12 bra 	$L__BB8_130;
	setp.lt.f64 	%p13, %fd164, %fd163;
	setp.lt.s64 	%p14, %rd324, %rd325;
	or.pred  	%p15, %p13, %p14;
	selp.f64 	%fd324, %fd323, %fd324, %p15;
	selp.b64 	%rd325, %rd324, %rd325, %p15;
$L__BB8_130:
	abs.f64 	%fd167, %fd324;
	abs.f64 	%fd168, %fd325;
	setp.lt.f64 	%p16, %fd167, %fd168;
	@%p16 bra 	$L__BB8_132;
	setp.lt.f64 	%p17, %fd168, %fd167;
	setp.lt.s64 	%p18, %rd325, %rd326;
	or.pred  	%p19, %p17, %p18;
	selp.f64 	%fd325, %fd324, %fd325, %p19;
	selp.b64 	%rd326, %rd325, %rd326, %p19;
$L__BB8_132:
	abs.f64 	%fd171, %fd325;
	abs.f64 	%fd172, %fd326;
	setp.lt.f64 	%p20, %fd171, %fd172;
	@%p20 bra 	$L__BB8_134;
	setp.lt.f64 	%p21, %fd172, %fd171;
	setp.lt.s64 	%p22, %rd326, %rd327;
	or.pred  	%p23, %p21, %p22;
	selp.f64 	%fd326, %fd325, %fd326, %p23;
	selp.b64 	%rd327, %rd326, %rd327, %p23;
$L__BB8_134:
	abs.f64 	%fd175, %fd326;
	abs.f64 	%fd176, %fd327;
	setp.lt.f64 	%p24, %fd175, %fd176;
	@%p24 bra 	$L__BB8_136;
	setp.lt.f64 	%p25, %fd176, %fd175;
	setp.lt.s64 	%p26, %rd327, %rd328;
	or.pred  	%p27, %p25, %p26;
	selp.f64 	%fd327, %fd326, %fd327, %p27;
	selp.b64 	%rd328, %rd327, %rd328, %p27;
$L__BB8_136:
	abs.f64 	%fd179, %fd327;
	abs.f64 	%fd180, %fd339;
	setp.lt.f64 	%p28, %fd179, %fd180;
	@%p28 bra 	$L__BB8_138;
	setp.lt.f64 	%p29, %fd180, %fd179;
	setp.lt.s64 	%p30, %rd328, %rd343;
	or.pred  	%p31, %p29, %p30;
	selp.f64 	%fd339, %fd327, %fd339, %p31;
	selp.b64 	%rd343, %rd328, %rd343, %p31;
$L__BB8_138:
	setp.ne.s32 	%p32, %r20, 0;
	bar.sync 	0;
	@%p32 bra 	$L__BB8_140;
	atom.global.add.u64 	%rd220, [%rd1+8], 1280;
	add.s64 	%rd221, %rd220, %rd5;
	st.shared.u64 	[_ZN6thrust24THRUST_300001_SM_1000_NS8cuda_cub4core6detail5shmemE+152], %rd221;
$L__BB8_140:
	bar.sync 	0;
	ld.shared.u64 	%rd331, [_ZN6thrust24THRUST_300001_SM_1000_NS8cuda_cub4core6detail5shmemE+152];
	add.s64 	%rd222, %rd331, 1280;
	setp.le.s64 	%p33, %rd222, %rd198;
	mov.f64 	%fd323, %fd339;
	mov.u64 	%rd324, %rd343;
	@%p33 bra 	$L__BB8_128;
$L__BB8_141:
	setp.le.s64 	%p34, %rd198, %rd331;
	@%p34 bra 	$L__BB8_164;
	cvt.u32.u64 	%r40, %rd331;
	cvt.u32.u64 	%r41, %rd198;
	sub.s32 	%r21, %r41, %r40;
	setp.ge.s32 	%p35, %r20, %r21;
	@%p35 bra 	$L__BB8_164;
	cvta.to.global.u64 	%rd132, %rd195;
	not.b32 	%r43, %r20;
	add.s32 	%r44, %r43, %r41;
	sub.s32 	%r22, %r44, %r40;
	and.b32  	%r46, %r22, 768;
	setp.eq.s32 	%p36, %r46, 768;
	mov.u32 	%r397, %r20;
	@%p36 bra 	$L__BB8_149;
	add.s64 	%rd224, %rd331, %rd105;
	add.s64 	%rd333, %rd224, %rd196;
	shl.b64 	%rd225, %rd224, 3;
	add.s64 	%rd332, %rd132, %rd225;
	shr.u32 	%r47, %r22, 8;
	add.s32 	%r48, %r47, 1;
	and.b32  	%r49, %r48, 3;
	neg.s32 	%r395, %r49;
	mov.u32 	%r397, %r20;
$L__BB8_145:
	.pragma "nounroll";
	mov.u64 	%rd137, %rd343;
	mov.f64 	%fd184, %fd339;
	ld.global.f64 	%fd185, [%rd332];
	abs.f64 	%fd186, %fd184;
	abs.f64 	%fd187, %fd185;
	setp.lt.f64 	%p37, %fd186, %fd187;
	mov.f64 	%fd339, %fd185;
	mov.u64 	%rd343, %rd333;
	@%p37 bra 	$L__BB8_148;
	setp.lt.f64 	%p38, %fd187, %fd186;
	mov.f64 	%fd339, %fd184;
	mov.u64 	%rd343, %rd137;
	@%p38 bra 	$L__BB8_148;
	setp.lt.s64 	%p39, %rd137, %rd333;
	selp.f64 	%fd339, %fd184, %fd185, %p39;
	min.s64 	%rd343, %rd137, %rd333;
$L__BB8_148:
	add.s32 	%r397, %r397, 256;
	add.s64 	%rd333, %rd333, 256;
	add.s64 	%rd332, %rd332, 2048;
	add.s32 	%r395, %r395, 1;
	setp.ne.s32 	%p40, %r395, 0;
	@%p40 bra 	$L__BB8_145;
$L__BB8_149:
	setp.lt.u32 	%p41, %r22, 768;
	@%p41 bra 	$L__BB8_164;
	add.s32 	%r398, %r397, 512;
$L__BB8_151:
	mov.u32 	%r30, %r398;
	add.s32 	%r50, %r30, -512;
	cvt.u64.u32 	%rd226, %r50;
	add.s64 	%rd227, %rd331, %rd226;
	shl.b64 	%rd228, %rd227, 3;
	add.s64 	%rd145, %rd132, %rd228;
	add.s64 	%rd146, %rd227, %rd196;
	ld.global.f64 	%fd193, [%rd145];
	abs.f64 	%fd194, %fd339;
	abs.f64 	%fd195, %fd193;
	setp.lt.f64 	%p42, %fd194, %fd195;
	mov.f64 	%fd335, %fd193;
	mov.u64 	%rd339, %rd146;
	@%p42 bra 	$L__BB8_154;
	setp.lt.f64 	%p43, %fd195, %fd194;
	mov.f64 	%fd335, %fd339;
	mov.u64 	%rd339, %rd343;
	@%p43 bra 	$L__BB8_154;
	setp.lt.s64 	%p44, %rd343, %rd146;
	selp.f64 	%fd335, %fd339, %fd193, %p44;
	min.s64 	%rd339, %rd343, %rd146;
$L__BB8_154:
	add.s32 	%r51, %r30, -256;
	cvt.u64.u32 	%rd229, %r51;
	add.s64 	%rd230, %rd331, %rd229;
	add.s64 	%rd149, %rd230, %rd196;
	ld.global.f64 	%fd198, [%rd145+2048];
	abs.f64 	%fd199, %fd335;
	abs.f64 	%fd200, %fd198;
	setp.lt.f64 	%p45, %fd199, %fd200;
	mov.f64 	%fd336, %fd198;
	mov.u64 	%rd340, %rd149;
	@%p45 bra 	$L__BB8_157;
	setp.lt.f64 	%p46, %fd200, %fd199;
	mov.f64 	%fd336, %fd335;
	mov.u64 	%rd340, %rd339;
	@%p46 bra 	$L__BB8_157;
	setp.lt.s64 	%p47, %rd339, %rd149;
	selp.f64 	%fd336, %fd335, %fd198, %p47;
	min.s64 	%rd340, %rd339, %rd149;
$L__BB8_157:
	cvt.u64.u32 	%rd231, %r30;
	add.s64 	%rd232, %rd331, %rd231;
	add.s64 	%rd152, %rd232, %rd196;
	ld.global.f64 	%fd203, [%rd145+4096];
	abs.f64 	%fd204, %fd336;
	abs.f64 	%fd205, %fd203;
	setp.lt.f64 	%p48, %fd204, %fd205;
	mov.f64 	%fd337, %fd203;
	mov.u64 	%rd341, %rd152;
	@%p48 bra 	$L__BB8_160;
	setp.lt.f64 	%p49, %fd205, %fd204;
	mov.f64 	%fd337, %fd336;
	mov.u64 	%rd341, %rd340;
	@%p49 bra 	$L__BB8_160;
	setp.lt.s64 	%p50, %rd340, %rd152;
	selp.f64 	%fd337, %fd336, %fd203, %p50;
	min.s64 	%rd341, %rd340, %rd152;
$L__BB8_160:
	add.s32 	%r52, %r30, 256;
	cvt.u64.u32 	%rd233, %r52;
	add.s64 	%rd234, %rd331, %rd233;
	add.s64 	%rd155, %rd234, %rd196;
	ld.global.f64 	%fd208, [%rd145+6144];
	abs.f64 	%fd209, %fd337;
	abs.f64 	%fd210, %fd208;
	setp.lt.f64 	%p51, %fd209, %fd210;
	mov.f64 	%fd339, %fd208;
	mov.u64 	%rd343, %rd155;
	@%p51 bra 	$L__BB8_163;
	setp.lt.f64 	%p52, %fd210, %fd209;
	mov.f64 	%fd339, %fd337;
	mov.u64 	%rd343, %rd341;
	@%p52 bra 	$L__BB8_163;
	setp.lt.s64 	%p53, %rd341, %rd155;
	selp.f64 	%fd339, %fd337, %fd208, %p53;
	min.s64 	%rd343, %rd341, %rd155;
$L__BB8_163:
	add.s32 	%r398, %r30, 1024;
	add.s32 	%r53, %r30, 512;
	setp.lt.s32 	%p54, %r53, %r21;
	@%p54 bra 	$L__BB8_151;
$L__BB8_164:
	// begin inline asm
	mov.u32 %r54, %laneid;
	// end inline asm
	mov.b64 	%rd235, %fd339;
	mov.b64 	{%r56, %r61}, %rd235;
	mov.b32 	%r72, 1;
	mov.b32 	%r73, 31;
	mov.b32 	%r74, -1;
	// begin inline asm
	shfl.sync.down.b32 %r55, %r56, %r72, %r73, %r74;
	// end inline asm
	// begin inline asm
	shfl.sync.down.b32 %r60, %r61, %r72, %r73, %r74;
	// end inline asm
	mov.b64 	%rd236, {%r55, %r60};
	mov.b64 	%fd214, %rd236;
	mov.b64 	{%r66, %r71}, %rd343;
	// begin inline asm
	shfl.sync.down.b32 %r65, %r66, %r72, %r73, %r74;
	// end inline asm
	// begin inline asm
	shfl.sync.down.b32 %r70, %r71, %r72, %r73, %r74;
	// end inline asm
	mov.b64 	%rd159, {%r65, %r70};
	setp.gt.s32 	%p55, %r54, 30;
	mov.f64 	%fd340, %fd339;
	mov.u64 	%rd344, %rd343;
	@%p55 bra 	$L__BB8_168;
	abs.f64 	%fd215, %fd339;
	abs.f64 	%fd216, %fd214;
	setp.lt.f64 	%p56, %fd215, %fd216;
	mov.f64 	%fd340, %fd214;
	mov.u64 	%rd344, %rd159;
	@%p56 bra 	$L__BB8_168;
	setp.lt.f64 	%p57, %fd216, %fd215;
	mov.f64 	%fd340, %fd339;
	mov.u64 	%rd344, %rd343;
	@%p57 bra 	$L__BB8_168;
	setp.lt.s64 	%p58, %rd343, %rd159;
	selp.f64 	%fd340, %fd339, %fd214, %p58;
	min.s64 	%rd344, %rd343, %rd159;
$L__BB8_168:
	mov.b64 	%rd237, %fd340;
	mov.b64 	{%r76, %r81}, %rd237;
	mov.b32 	%r92, 2;
	mov.b32 	%r93, 31;
	mov.b32 	%r94, -1;
	// begin inline asm
	shfl.sync.down.b32 %r75, %r76, %r92, %r93, %r94;
	// end inline asm
	// begin inline asm
	shfl.sync.down.b32 %r80, %r81, %r92, %r93, %r94;
	// end inline asm
	mov.b64 	%rd238, {%r75, %r80};
	mov.b64 	%fd219, %rd238;
	mov.b64 	{%r86, %r91}, %rd344;
	// begin inline asm
	shfl.sync.down.b32 %r85, %r86, %r92, %r93, %r94;
	// end inline asm
	// begin inline asm
	shfl.sync.down.b32 %r90, %r91, %r92, %r93, %r94;
	// end inline asm
	mov.b64 	%rd162, {%r85, %r90};
	setp.gt.s32 	%p59, %r54, 29;
	mov.f64 	%fd341, %fd340;
	mov.u64 	%rd345, %rd344;
	@%p59 bra 	$L__BB8_172;
	abs.f64 	%fd220, %fd340;
	abs.f64 	%fd221, %fd219;
	setp.lt.f64 	%p60, %fd220, %fd221;
	mov.f64 	%fd341, %fd219;
	mov.u64 	%rd345, %rd162;
	@%p60 bra 	$L__BB8_172;
	setp.lt.f64 	%p61, %fd221, %fd220;
	mov.f64 	%fd341, %fd340;
	mov.u64 	%rd345, %rd344;
	@%p61 bra 	$L__BB8_172;
	setp.lt.s64 	%p62, %rd344, %rd162;
	selp.f64 	%fd341, %fd340, %fd219, %p62;
	min.s64 	%rd345, %rd344, %rd162;
$L__BB8_172:
	mov.b64 	%rd239, %fd341;
	mov.b64 	{%r96, %r101}, %rd239;
	mov.b32 	%r112, 4;
	mov.b32 	%r113, 31;
	mov.b32 	%r114, -1;
	// begin inline asm
	shfl.sync.down.b32 %r95, %r96, %r112, %r113, %r114;
	// end inline asm
	// begin inline asm
	shfl.sync.down.b32 %r100, %r101, %r112, %r113, %r114;
	// end inline asm
	mov.b64 	%rd240, {%r95, %r100};
	mov.b64 	%fd224, %rd240;
	mov.b64 	{%r106, %r111}, %rd345;
	// begin inline asm
	shfl.sync.down.b32 %r105, %r106, %r112, %r113, %r114;
	// end inline asm
	// begin inline asm
	shfl.sync.down.b32 %r110, %r111, %r112, %r113, %r114;
	// end inline asm
	mov.b64 	%rd165, {%r105, %r110};
	setp.gt.s32 	%p63, %r54, 27;
	mov.f64 	%fd342, %fd341;
	mov.u64 	%rd346, %rd345;
	@%p63 bra 	$L__BB8_176;
	abs.f64 	%fd225, %fd341;
	abs.f64 	%fd226, %fd224;
	setp.lt.f64 	%p64, %fd225, %fd226;
	mov.f64 	%fd342, %fd224;
	mov.u64 	%rd346, %rd165;
	@%p64 bra 	$L__BB8_176;
	setp.lt.f64 	%p65, %fd226, %fd225;
	mov.f64 	%fd342, %fd341;
	mov.u64 	%rd346, %rd345;
	@%p65 bra 	$L__BB8_176;
	setp.lt.s64 	%p66, %rd345, %rd165;
	selp.f64 	%fd342, %fd341, %fd224, %p66;
	min.s64 	%rd346, %rd345, %rd165;
$L__BB8_176:
	mov.b64 	%rd241, %fd342;
	mov.b64 	{%r116, %r121}, %rd241;
	mov.b32 	%r132, 8;
	mov.b32 	%r133, 31;
	mov.b32 	%r134, -1;
	// begin inline asm
	shfl.sync.down.b32 %r115, %r116, %r132, %r133, %r134;
	// end inline asm
	// begin inline asm
	shfl.sync.down.b32 %r120, %r121, %r132, %r133, %r134;
	// end inline asm
	mov.b64 	%rd242, {%r115, %r120};
	mov.b64 	%fd229, %rd242;
	mov.b64 	{%r126, %r131}, %rd346;
	// begin inline asm
	shfl.sync.down.b32 %r125, %r126, %r132, %r133, %r134;
	// end inline asm
	// begin inline asm
	shfl.sync.down.b32 %r130, %r131, %r132, %r133, %r134;
	// end inline asm
	mov.b64 	%rd168, {%r125, %r130};
	setp.gt.s32 	%p67, %r54, 23;
	mov.f64 	%fd343, %fd342;
	mov.u64 	%rd347, %rd346;
	@%p67 bra 	$L__BB8_180;
	abs.f64 	%fd230, %fd342;
	abs.f64 	%fd231, %fd229;
	setp.lt.f64 	%p68, %fd230, %fd231;
	mov.f64 	%fd343, %fd229;
	mov.u64 	%rd347, %rd168;
	@%p68 bra 	$L__BB8_180;
	setp.lt.f64 	%p69, %fd231, %fd230;
	mov.f64 	%fd343, %fd342;
	mov.u64 	%rd347, %rd346;
	@%p69 bra 	$L__BB8_180;
	setp.lt.s64 	%p70, %rd346, %rd168;
	selp.f64 	%fd343, %fd342, %fd229, %p70;
	min.s64 	%rd347, %rd346, %rd168;
$L__BB8_180:
	mov.b64 	%rd243, %fd343;
	mov.b64 	{%r136, %r141}, %rd243;
	mov.b32 	%r152, 16;
	mov.b32 	%r153, 31;
	mov.b32 	%r154, -1;
	// begin inline asm
	shfl.sync.down.b32 %r135, %r136, %r152, %r153, %r154;
	// end inline asm
	// begin inline asm
	shfl.sync.down.b32 %r140, %r141, %r152, %r153, %r154;
	// end inline asm
	mov.b64 	%rd244, {%r135, %r140};
	mov.b64 	%fd234, %rd244;
	mov.b64 	{%r146, %r151}, %rd347;
	// begin inline asm
	shfl.sync.down.b32 %r145, %r146, %r152, %r153, %r154;
	// end inline asm
	// begin inline asm
	shfl.sync.down.b32 %r150, %r151, %r152, %r153, %r154;
	// end inline asm
	mov.b64 	%rd171, {%r145, %r150};
	setp.gt.s32 	%p71, %r54, 15;
	mov.f64 	%fd351, %fd343;
	mov.u64 	%rd355, %rd347;
	@%p71 bra 	$L__BB8_184;
	abs.f64 	%fd235, %fd343;
	abs.f64 	%fd236, %fd234;
	setp.lt.f64 	%p72, %fd235, %fd236;
	mov.f64 	%fd351, %fd234;
	mov.u64 	%rd355, %rd171;
	@%p72 bra 	$L__BB8_184;
	setp.lt.f64 	%p73, %fd236, %fd235;
	mov.f64 	%fd351, %fd343;
	mov.u64 	%rd355, %rd347;
	@%p73 bra 	$L__BB8_184;
	setp.lt.s64 	%p74, %rd347, %rd171;
	selp.f64 	%fd351, %fd343, %fd234, %p74;
	min.s64 	%rd355, %rd347, %rd171;
$L__BB8_184:
	setp.ne.s32 	%p75, %r54, 0;
	@%p75 bra 	$L__BB8_186;
	shr.u32 	%r155, %r20, 1;
	and.b32  	%r156, %r155, 496;
	mov.u32 	%r157, _ZN6thrust24THRUST_300001_SM_1000_NS8cuda_cub4core6detail5shmemE;
	add.s32 	%r158, %r157, %r156;
	st.shared.f64 	[%r158+8], %fd351;
	st.shared.u64 	[%r158+16], %rd355;
$L__BB8_186:
	bar.sync 	0;
	setp.ne.s32 	%p76, %r20, 0;
	@%p76 bra 	$L__BB8_208;
	ld.shared.f64 	%fd239, [_ZN6thrust24THRUST_300001_SM_1000_NS8cuda_cub4core6detail5shmemE+24];
	ld.shared.u64 	%rd174, [_ZN6thrust24THRUST_300001_SM_1000_NS8cuda_cub4core6detail5shmemE+32];
	abs.f64 	%fd240, %fd351;
	abs.f64 	%fd241, %fd239;
	setp.lt.f64 	%p77, %fd240, %fd241;
	mov.f64 	%fd345, %fd239;
	mov.u64 	%rd349, %rd174;
	@%p77 bra 	$L__BB8_190;
	setp.lt.f64 	%p78, %fd241, %fd240;
	mov.f64 	%fd345, %fd351;
	mov.u64 	%rd349, %rd355;
	@%p78 bra 	$L__BB8_190;
	setp.lt.s64 	%p79, %rd355, %rd174;
	selp.f64 	%fd345, %fd351, %fd239, %p79;
	min.s64 	%rd349, %rd355, %rd174;
$L__BB8_190:
	ld.shared.f64 	%fd244, [_ZN6thrust24THRUST_300001_SM_1000_NS8cuda_cub4core6detail5shmemE+40];
	ld.shared.u64 	%rd177, [_ZN6thrust24THRUST_300001_SM_1000_NS8cuda_cub4core6detail5shmemE+48];
	abs.f64 	%fd245, %fd345;
	abs.f64 	%fd246, %fd244;
	setp.lt.f64 	%p80, %fd245, %fd246;
	mov.f64 	%fd346, %fd244;
	mov.u64 	%rd350, %rd177;
	@%p80 bra 	$L__BB8_193;
	setp.lt.f64 	%p81, %fd246, %fd245;
	mov.f64 	%fd346, %fd345;
	mov.u64 	%rd350, %rd349;
	@%p81 bra 	$L__BB8_193;
	setp.lt.s64 	%p82, %rd349, %rd177;
	selp.f64 	%fd346, %fd345, %fd244, %p82;
	min.s64 	%rd350, %rd349, %rd177;
$L__BB8_193:
	ld.shared.f64 	%fd249, [_ZN6thrust24THRUST_300001_SM_1000_NS8cuda_cub4core6detail5shmemE+56];
	ld.shared.u64 	%rd180, [_ZN6thrust24THRUST_300001_SM_1000_NS8cuda_cub4core6detail5shmemE+64];
	abs.f64 	%fd250, %fd346;
	abs.f64 	%fd251, %fd249;
	setp.lt.f64 	%p83, %fd250, %fd251;
	mov.f64 	%fd347, %fd249;
	mov.u64 	%rd351, %rd180;
	@%p83 bra 	$L__BB8_196;
	setp.lt.f64 	%p84, %fd251, %fd250;
	mov.f64 	%fd347, %fd346;
	mov.u64 	%rd351, %rd350;
	@%p84 bra 	$L__BB8_196;
	setp.lt.s64 	%p85, %rd350, %rd180;
	selp.f64 	%fd347, %fd346, %fd249, %p85;
	min.s64 	%rd351, %rd350, %rd180;
$L__BB8_196:
	ld.shared.f64 	%fd254, [_ZN6thrust24THRUST_300001_SM_1000_NS8cuda_cub4core6detail5shmemE+72];
	ld.shared.u64 	%rd183, [_ZN6thrust24THRUST_300001_SM_1000_NS8cuda_cub4core6detail5shmemE+80];
	abs.f64 	%fd255, %fd347;
	abs.f64 	%fd256, %fd254;
	setp.lt.f64 	%p86, %fd255, %fd256;
	mov.f64 	%fd348, %fd254;
	mov.u64 	%rd352, %rd183;
	@%p86 bra 	$L__BB8_199;
	setp.lt.f64 	%p87, %fd256, %fd255;
	mov.f64 	%fd348, %fd347;
	mov.u64 	%rd352, %rd351;
	@%p87 bra 	$L__BB8_199;
	setp.lt.s64 	%p88, %rd351, %rd183;
	selp.f64 	%fd348, %fd347, %fd254, %p88;
	min.s64 	%rd352, %rd351, %rd183;
$L__BB8_199:
	ld.shared.f64 	%fd259, [_ZN6thrust24THRUST_300001_SM_1000_NS8cuda_cub4core6detail5shmemE+88];
	ld.shared.u64 	%rd186, [_ZN6thrust24THRUST_300001_SM_1000_NS8cuda_cub4core6detail5shmemE+96];
	abs.f64 	%fd260, %fd348;
	abs.f64 	%fd261, %fd259;
	setp.lt.f64 	%p89, %fd260, %fd261;
	mov.f64 	%fd349, %fd259;
	mov.u64 	%rd353, %rd186;
	@%p89 bra 	$L__BB8_202;
	setp.lt.f64 	%p90, %fd261, %fd260;
	mov.f64 	%fd349, %fd348;
	mov.u64 	%rd353, %rd352;
	@%p90 bra 	$L__BB8_202;
	setp.lt.s64 	%p91, %rd352, %rd186;
	selp.f64 	%fd349, %fd348, %fd259, %p91;
	min.s64 	%rd353, %rd352, %rd186;
$L__BB8_202:
	ld.shared.f64 	%fd264, [_ZN6thrust24THRUST_300001_SM_1000_NS8cuda_cub4core6detail5shmemE+104];
	ld.shared.u64 	%rd189, [_ZN6thrust24THRUST_300001_SM_1000_NS8cuda_cub4core6detail5shmemE+112];
	abs.f64 	%fd265, %fd349;
	abs.f64 	%fd266, %fd264;
	setp.lt.f64 	%p92, %fd265, %fd266;
	mov.f64 	%fd350, %fd264;
	mov.u64 	%rd354, %rd189;
	@%p92 bra 	$L__BB8_205;
	setp.lt.f64 	%p93, %fd266, %fd265;
	mov.f64 	%fd350, %fd349;
	mov.u64 	%rd354, %rd353;
	@%p93 bra 	$L__BB8_205;
	setp.lt.s64 	%p94, %rd353, %rd189;
	selp.f64 	%fd350, %fd349, %fd264, %p94;
	min.s64 	%rd354, %rd353, %rd189;
$L__BB8_205:
	ld.shared.f64 	%fd269, [_ZN6thrust24THRUST_300001_SM_1000_NS8cuda_cub4core6detail5shmemE+120];
	ld.shared.u64 	%rd192, [_ZN6thrust24THRUST_300001_SM_1000_NS8cuda_cub4core6detail5shmemE+128];
	abs.f64 	%fd270, %fd350;
	abs.f64 	%fd271, %fd269;
	setp.lt.f64 	%p95, %fd270, %fd271;
	mov.u64 	%rd355, %rd192;
	mov.f64 	%fd351, %fd269;
	@%p95 bra 	$L__BB8_208;
	setp.lt.f64 	%p96, %fd271, %fd270;
	mov.u64 	%rd355, %rd354;
	mov.f64 	%fd351, %fd350;
	@%p96 bra 	$L__BB8_208;
	setp.lt.s64 	%p97, %rd354, %rd192;
	selp.f64 	%fd351, %fd350, %fd269, %p97;
	min.s64 	%rd355, %rd354, %rd192;
$L__BB8_208:
	mov.u32 	%r389, %tid.x;
	setp.ne.s32 	%p214, %r389, 0;
	@%p214 bra 	$L__BB8_210;
	ld.param.u64 	%rd286, [_ZN6thrust24THRUST_300001_SM_1000_NS8cuda_cub4core6detail13_kernel_agentINS1_8__reduce11ReduceAgentINS0_12zip_iteratorIN4cuda3std3__45tupleIJNS0_10device_ptrIdEENS0_17counting_iteratorIlNS0_11use_defaultESF_SF_EEEEEEEPNSB_IJdlEEESJ_lNS1_9__extrema9arg_max_fIdl10comparatorEEEEJSI_SK_lN3cub18CUB_300001_SM_100013GridEvenShareIlEENSR_9GridQueueIyEESO_EEEvDpT0__param_1];
	cvta.to.global.u64 	%rd283, %rd286;
	mul.wide.u32 	%rd284, %r1, 16;
	add.s64 	%rd285, %rd283, %rd284;
	st.global.f64 	[%rd285], %fd351;
	st.global.u64 	[%rd285+8], %rd355;
$L__BB8_210:
	ret;

}
	// .globl	_ZN6thrust24THRUST_300001_SM_1000_NS8cuda_cub4core6detail13_kernel_agentINS1_8__reduce10DrainAgentIlEEJN3cub18CUB_300001_SM_10009GridQueueIyEElEEEvDpT0_
.visible .entry _ZN6thrust24THRUST_300001_SM_1000_NS8cuda_cub4core6detail13_kernel_agentINS1_8__reduce10DrainAgentIlEEJN3cub18CUB_300001_SM_10009GridQueueIyEElEEEvDpT0_(
	.param .align 8 .b8 _ZN6thrust24THRUST_300001_SM_1000_NS8cuda_cub4core6detail13_kernel_agentINS1_8__reduce10DrainAgentIlEEJN3cub18CUB_300001_SM_10009GridQueueIyEElEEEvDpT0__param_0[8],
	.param .u64 _ZN6thrust24THRUST_300001_SM_1000_NS8cuda_cub4core6detail13_kernel_agentINS1_8__reduce10DrainAgentIlEEJN3cub18CUB_300001_SM_10009GridQueueIyEElEEEvDpT0__param_1
)
.maxntid 1
{
	.reg .b64 	%rd<5>;

	ld.param.u64 	%rd1, [_ZN6thrust24THRUST_300001_SM_1000_NS8cuda_cub4core6detail13_kernel_agentINS1_8__reduce10DrainAgentIlEEJN3cub18CUB_300001_SM_10009GridQueueIyEElEEEvDpT0__param_0];
	ld.param.u64 	%rd2, [_ZN6thrust24THRUST_300001_SM_1000_NS8cuda_cub4core6detail13_kernel_agentINS1_8__reduce10DrainAgentIlEEJN3cub18CUB_300001_SM_10009GridQueueIyEElEEEvDpT0__param_1];
	cvta.to.global.u64 	%rd3, %rd1;
	st.global.u64 	[%rd3], %rd2;
	mov.b64 	%rd4, 0;
	st.global.u64 	[%rd3+8], %rd4;
	ret;

}
	// .globl	_ZN6thrust24THRUST_300001_SM_1000_NS8cuda_cub4core6detail13_kernel_agentINS1_8__reduce11ReduceAgentIPN4cuda3std3__45tupleIJdlEEESC_SB_lNS1_9__extrema9arg_max_fIdl10comparatorEEEEJSC_SC_iSG_EEEvDpT0_
.visible .entry _ZN6thrust24THRUST_300001_SM_1000_NS8cuda_cub4core6detail13_kernel_agentINS1_8__reduce11ReduceAgentIPN4cuda3std3__45tupleIJdlEEESC_SB_lNS1_9__extrema9arg_max_fIdl10comparatorEEEEJSC_SC_iSG_EEEvDpT0_(
	.param .u64 .ptr .align 1 _ZN6thrust24THRUST_300001_SM_1000_NS8cuda_cub4core6detail13_kernel_agentINS1_8__reduce11ReduceAgentIPN4cuda3std3__45tupleIJdlEEESC_SB_lNS1_9__extrema9arg_max_fIdl10comparatorEEEEJSC_SC_iSG_EEEvDpT0__param_0,
	.param .u64 .ptr .align 1 _ZN6thrust24THRUST_300001_SM_1000_NS8cuda_cub4core6detail13_kernel_agentINS1_8__reduce11ReduceAgentIPN4cuda3std3__45tupleIJdlEEESC_SB_lNS1_9__extrema9arg_max_fIdl10comparatorEEEEJSC_SC_iSG_EEEvDpT0__param_1,
	.param .u32 _ZN6thrust24THRUST_300001_SM_1000_NS8cuda_cub4core6detail13_kernel_agentINS1_8__reduce11ReduceAgentIPN4cuda3std3__45tupleIJdlEEESC_SB_lNS1_9__extrema9arg_max_fIdl10comparatorEEEEJSC_SC_iSG_EEEvDpT0__param_2,
	.param .align 1 .b8 _ZN6thrust24THRUST_300001_SM_1000_NS8cuda_cub4core6detail13_kernel_agentINS1_8__reduce11ReduceAgentIPN4cuda3std3__45tupleIJdlEEESC_SB_lNS1_9__extrema9arg_max_fIdl10comparatorEEEEJSC_SC_iSG_EEEvDpT0__param_3[1]
)
.maxntid 256
{
	.reg .pred 	%p<264>;
	.reg .b32 	%r<374>;
	.reg .b64 	%rd<509>;
	.reg .b64 	%fd<423>;

	ld.param.u64 	%rd236, [_ZN6thrust24THRUST_300001_SM_1000_NS8cuda_cub4core6detail13_kernel_agentINS1_8__reduce11ReduceAgentIPN4cuda3std3__45tupleIJdlEEESC_SB_lNS1_9__extrema9arg_max_fIdl10comparatorEEEEJSC_SC_iSG_EEEvDpT0__param_0];
	ld.param.u32 	%r29, [_ZN6thrust24THRUST_300001_SM_1000_NS8cuda_cub4core6detail13_kernel_agentINS1_8__reduce11ReduceAgentIPN4cuda3std3__45tupleIJdlEEESC_SB_lNS1_9__extrema9arg_max_fIdl10comparatorEEEEJSC_SC_iSG_EEEvDpT0__param_2];
	cvt.s64.s32 	%rd1, %r29;
	setp.eq.s32 	%p1, %r29, 0;
	@%p1 bra 	$L__BB10_234;
	setp.gt.s32 	%p2, %r29, 1279;
	@%p2 bra 	$L__BB10_121;
	mov.u32 	%r1, %tid.x;
	setp.ge.s32 	%p147, %r1, %r29;
	mov.f64 	%fd354, 0d0000000000000000;
	mov.b64 	%rd432, 0;
	mov.u32 	%r368, %r1;
	@%p147 bra 	$L__BB10_4;
	mul.wide.u32 	%rd376, %r1, 16;
	add.s64 	%rd373, %rd236, %rd376;
	// begin inline asm
	ld.global.nc.u64 %rd372, [%rd373];
	// end inline asm
	add.s64 	%rd375, %rd373, 8;
	// begin inline asm
	ld.global.nc.u64 %rd432, [%rd375];
	// end inline asm
	mov.b64 	%fd354, %rd372;
	add.s32 	%r368, %r1, 256;
$L__BB10_4:
	setp.ge.s32 	%p148, %r368, %r29;
	@%p148 bra 	$L__BB10_25;
	not.b32 	%r141, %r368;
	add.s32 	%r4, %r29, %r141;
	and.b32  	%r142, %r4, 768;
	setp.eq.s32 	%p149, %r142, 768;
	@%p149 bra 	$L__BB10_11;
	mul.wide.u32 	%rd378, %r368, 16;
	add.s64 	%rd423, %rd236, %rd378;
	shr.u32 	%r143, %r4, 8;
	add.s32 	%r144, %r143, 1;
	and.b32  	%r145, %r144, 3;
	neg.s32 	%r366, %r145;
$L__BB10_7:
	.pragma "nounroll";
	mov.u64 	%rd6, %rd432;
	mov.f64 	%fd3, %fd354;
	// begin inline asm
	ld.global.nc.u64 %rd379, [%rd423];
	// end inline asm
	add.s64 	%rd382, %rd423, 8;
	// begin inline asm
	ld.global.nc.u64 %rd381, [%rd382];
	// end inline asm
	mov.b64 	%fd4, %rd379;
	abs.f64 	%fd5, %fd3;
	abs.f64 	%fd6, %fd4;
	setp.lt.f64 	%p150, %fd5, %fd6;
	mov.u64 	%rd432, %rd381;
	mov.f64 	%fd354, %fd4;
	@%p150 bra 	$L__BB10_10;
	setp.lt.f64 	%p151, %fd6, %fd5;
	mov.u64 	%rd432, %rd6;
	mov.f64 	%fd354, %fd3;
	@%p151 bra 	$L__BB10_10;
	setp.lt.s64 	%p152, %rd6, %rd381;
	min.s64 	%rd432, %rd6, %rd381;
	selp.f64 	%fd354, %fd3, %fd4, %p152;
$L__BB10_10:
	add.s32 	%r368, %r368, 256;
	add.s64 	%rd423, %rd423, 4096;
	add.s32 	%r366, %r366, 1;
	setp.ne.s32 	%p153, %r366, 0;
	@%p153 bra 	$L__BB10_7;
$L__BB10_11:
	setp.lt.u32 	%p154, %r4, 768;
	@%p154 bra 	$L__BB10_25;
$L__BB10_12:
	mul.wide.s32 	%rd387, %r368, 16;
	add.s64 	%rd384, %rd236, %rd387;
	// begin inline asm
	ld.global.nc.u64 %rd383, [%rd384];
	// end inline asm
	add.s64 	%rd386, %rd384, 8;
	// begin inline asm
	ld.global.nc.u64 %rd385, [%rd386];
	// end inline asm
	mov.b64 	%fd12, %rd383;
	abs.f64 	%fd13, %fd354;
	abs.f64 	%fd14, %fd12;
	setp.lt.f64 	%p155, %fd13, %fd14;
	mov.u64 	%rd429, %rd385;
	mov.f64 	%fd351, %fd12;
	@%p155 bra 	$L__BB10_15;
	setp.lt.f64 	%p156, %fd14, %fd13;
	mov.u64 	%rd429, %rd432;
	mov.f64 	%fd351, %fd354;
	@%p156 bra 	$L__BB10_15;
	setp.lt.s64 	%p157, %rd432, %rd385;
	min.s64 	%rd429, %rd432, %rd385;
	selp.f64 	%fd351, %fd354, %fd12, %p157;
$L__BB10_15:
	add.s64 	%rd389, %rd384, 4096;
	// begin inline asm
	ld.global.nc.u64 %rd388, [%rd389];
	// end inline asm
	add.s64 	%rd391, %rd384, 4104;
	// begin inline asm
	ld.global.nc.u64 %rd390, [%rd391];
	// end inline asm
	mov.b64 	%fd17, %rd388;
	abs.f64 	%fd18, %fd351;
	abs.f64 	%fd19, %fd17;
	setp.lt.f64 	%p158, %fd18, %fd19;
	mov.u64 	%rd430, %rd390;
	mov.f64 	%fd352, %fd17;
	@%p158 bra 	$L__BB10_18;
	setp.lt.f64 	%p159, %fd19, %fd18;
	mov.u64 	%rd430, %rd429;
	mov.f64 	%fd352, %fd351;
	@%p159 bra 	$L__BB10_18;
	setp.lt.s64 	%p160, %rd429, %rd390;
	min.s64 	%rd430, %rd429, %rd390;
	selp.f64 	%fd352, %fd351, %fd17, %p160;
$L__BB10_18:
	add.s64 	%rd393, %rd384, 8192;
	// begin inline asm
	ld.global.nc.u64 %rd392, [%rd393];
	// end inline asm
	add.s64 	%rd395, %rd384, 8200;
	// begin inline asm
	ld.global.nc.u64 %rd394, [%rd395];
	// end inline asm
	mov.b64 	%fd22, %rd392;
	abs.f64 	%fd23, %fd352;
	abs.f64 	%fd24, %fd22;
	setp.lt.f64 	%p161, %fd23, %fd24;
	mov.u64 	%rd431, %rd394;
	mov.f64 	%fd353, %fd22;
	@%p161 bra 	$L__BB10_21;
	setp.lt.f64 	%p162, %fd24, %fd23;
	mov.u64 	%rd431, %rd430;
	mov.f64 	%fd353, %fd352;
	@%p162 bra 	$L__BB10_21;
	setp.lt.s64 	%p163, %rd430, %rd394;
	min.s64 	%rd431, %rd430, %rd394;
	selp.f64 	%fd353, %fd352, %fd22, %p163;
$L__BB10_21:
	add.s64 	%rd397, %rd384, 12288;
	// begin inline asm
	ld.global.nc.u64 %rd396, [%rd397];
	// end inline asm
	add.s64 	%rd399, %rd384, 12296;
	// begin inline asm
	ld.global.nc.u64 %rd398, [%rd399];
	// end inline asm
	mov.b64 	%fd27, %rd396;
	abs.f64 	%fd28, %fd353;
	abs.f64 	%fd29, %fd27;
	setp.lt.f64 	%p164, %fd28, %fd29;
	mov.u64 	%rd432, %rd398;
	mov.f64 	%fd354, %fd27;
	@%p164 bra 	$L__BB10_24;
	setp.lt.f64 	%p165, %fd29, %fd28;
	mov.u64 	%rd432, %rd431;
	mov.f64 	%fd354, %fd353;
	@%p165 bra 	$L__BB10_24;
	setp.lt.s64 	%p166, %rd431, %rd398;
	min.s64 	%rd432, %rd431, %rd398;
	selp.f64 	%fd354, %fd353, %fd27, %p166;
$L__BB10_24:
	add.s32 	%r368, %r368, 1024;
	setp.lt.s32 	%p167, %r368, %r29;
	@%p167 bra 	$L__BB10_12;
$L__BB10_25:
	setp.lt.s32 	%p168, %r29, 256;
	@%p168 bra 	$L__BB10_70;
	// begin inline asm
	mov.u32 %r259, %laneid;
	// end inline asm
	mov.b64 	%rd410, %fd354;
	mov.b64 	{%r261, %r266}, %rd410;
	mov.b32 	%r277, 1;
	mov.b32 	%r278, 31;
	mov.b32 	%r279, -1;
	// begin inline asm
	shfl.sync.down.b32 %r260, %r261, %r277, %r278, %r279;
	// end inline asm
	// begin inline asm
	shfl.sync.down.b32 %r265, %r266, %r277, %r278, %r279;
	// end inline asm
	mov.b64 	%rd411, {%r260, %r265};
	mov.b64 	%fd33, %rd411;
	mov.b64 	{%r271, %r276}, %rd432;
	// begin inline asm
	shfl.sync.down.b32 %r270, %r271, %r277, %r278, %r279;
	// end inline asm
	// begin inline asm
	shfl.sync.down.b32 %r275, %r276, %r277, %r278, %r279;
	// end inline asm
	mov.b64 	%rd28, {%r270, %r275};
	setp.gt.s32 	%p220, %r259, 30;
	mov.u64 	%rd434, %rd432;
	mov.f64 	%fd356, %fd354;
	@%p220 bra 	$L__BB10_30;
	abs.f64 	%fd34, %fd354;
	abs.f64 	%fd35, %fd33;
	setp.lt.f64 	%p221, %fd34, %fd35;
	mov.u64 	%rd434, %rd28;
	mov.f64 	%fd356, %fd33;
	@%p221 bra 	$L__BB10_30;
	setp.lt.f64 	%p222, %fd35, %fd34;
	mov.u64 	%rd434, %rd432;
	mov.f64 	%fd356, %fd354;
	@%p222 bra 	$L__BB10_30;
	setp.lt.s64 	%p223, %rd432, %rd28;
	min.s64 	%rd434, %rd432, %rd28;
	selp.f64 	%fd356, %fd354, %fd33, %p223;
$L__BB10_30:
	mov.b64 	%rd412, %fd356;
	mov.b64 	{%r281, %r286}, %rd412;
	mov.b32 	%r297, 2;
	mov.b32 	%r298, 31;
	mov.b32 	%r299, -1;
	// begin inline asm
	shfl.sync.down.b32 %r280, %r281, %r297, %r298, %r299;
	// end inline asm
	// begin inline asm
	shfl.sync.down.b32 %r285, %r286, %r297, %r298, %r299;
	// end inline asm
	mov.b64 	%rd413, {%r280, %r285};
	mov.b64 	%fd38, %rd413;
	mov.b64 	{%r291, %r296}, %rd434;
	// begin inline asm
	shfl.sync.down.b32 %r290, %r291, %r297, %r298, %r299;
	// end inline asm
	// begin inline asm
	shfl.sync.down.b32 %r295, %r296, %r297, %r298, %r299;
	// end inline asm
	mov.b64 	%rd31, {%r290, %r295};
	setp.gt.s32 	%p224, %r259, 29;
	mov.u64 	%rd435, %rd434;
	mov.f64 	%fd357, %fd356;
	@%p224 bra 	$L__BB10_34;
	abs.f64 	%fd39, %fd356;
	abs.f64 	%fd40, %fd38;
	setp.lt.f64 	%p225, %fd39, %fd40;
	mov.u64 	%rd435, %rd31;
	mov.f64 	%fd357, %fd38;
	@%p225 bra 	$L__BB10_34;
	setp.lt.f64 	%p226, %fd40, %fd39;
	mov.u64 	%rd435, %rd434;
	mov.f64 	%fd357, %fd356;
	@%p226 bra 	$L__BB10_34;
	setp.lt.s64 	%p227, %rd434, %rd31;
	min.s64 	%rd435, %rd434, %rd31;
	selp.f64 	%fd357, %fd356, %fd38, %p227;
$L__BB10_34:
	mov.b64 	%rd414, %fd357;
	mov.b64 	{%r301, %r306}, %rd414;
	mov.b32 	%r317, 4;
	mov.b32 	%r318, 31;
	mov.b32 	%r319, -1;
	// begin inline asm
	shfl.sync.down.b32 %r300, %r301, %r317, %r318, %r319;
	// end inline asm
	// begin inline asm
	shfl.sync.down.b32 %r305, %r306, %r317, %r318, %r319;
	// end inline asm
	mov.b64 	%rd415, {%r300, %r305};
	mov.b64 	%fd43, %rd415;
	mov.b64 	{%r311, %r316}, %rd435;
	// begin inline asm
	shfl.sync.down.b32 %r310, %r311, %r317, %r318, %r319;
	// end inline asm
	// begin inline asm
	shfl.sync.down.b32 %r315, %r316, %r317, %r318, %r319;
	// end inline asm
	mov.b64 	%rd34, {%r310, %r315};
	setp.gt.s32 	%p228, %r259, 27;
	mov.u64 	%rd436, %rd435;
	mov.f64 	%fd358, %fd357;
	@%p228 bra 	$L__BB10_38;
	abs.f64 	%fd44, %fd357;
	abs.f64 	%fd45, %fd43;
	setp.lt.f64 	%p229, %fd44, %fd45;
	mov.u64 	%rd436, %rd34;
	mov.f64 	%fd358, %fd43;
	@%p229 bra 	$L__BB10_38;
	setp.lt.f64 	%p230, %fd45, %fd44;
	mov.u64 	%rd436, %rd435;
	mov.f64 	%fd358, %fd357;
	@%p230 bra 	$L__BB10_38;
	setp.lt.s64 	%p231, %rd435, %rd34;
	min.s64 	%rd436, %rd435, %rd34;
	selp.f64 	%fd358, %fd357, %fd43, %p231;
$L__BB10_38:
	mov.b64 	%rd416, %fd358;
	mov.b64 	{%r321, %r326}, %rd416;
	mov.b32 	%r337, 8;
	mov.b32 	%r338, 31;
	mov.b32 	%r339, -1;
	// begin inline asm
	shfl.sync.down.b32 %r320, %r321, %r337, %r338, %r339;
	// end inline asm
	// begin inline asm
	shfl.sync.down.b32 %r325, %r326, %r337, %r338, %r339;
	// end inline asm
	mov.b64 	%rd417, {%r320, %r325};
	mov.b64 	%fd48, %rd417;
	mov.b64 	{%r331, %r336}, %rd436;
	// begin inline asm
	shfl.sync.down.b32 %r330, %r331, %r337, %r338, %r339;
	// end inline asm
	// begin inline asm
	shfl.sync.down.b32 %r335, %r336, %r337, %r338, %r339;
	// end inline asm
	mov.b64 	%rd37, {%r330, %r335};
	setp.gt.s32 	%p232, %r259, 23;
	mov.u64 	%rd437, %rd436;
	mov.f64 	%fd359, %fd358;
	@%p232 bra 	$L__BB10_42;
	abs.f64 	%fd49, %fd358;
	abs.f64 	%fd50, %fd48;
	setp.lt.f64 	%p233, %fd49, %fd50;
	mov.u64 	%rd437, %rd37;
	mov.f64 	%fd359, %fd48;
	@%p233 bra 	$L__BB10_42;
	setp.lt.f64 	%p234, %fd50, %fd49;
	mov.u64 	%rd437, %rd436;
	mov.f64 	%fd359, %fd358;
	@%p234 bra 	$L__BB10_42;
	setp.lt.s64 	%p235, %rd436, %rd37;
	min.s64 	%rd437, %rd436, %rd37;
	selp.f64 	%fd359, %fd358, %fd48, %p235;
$L__BB10_42:
	mov.b64 	%rd418, %fd359;
	mov.b64 	{%r341, %r346}, %rd418;
	mov.b32 	%r357, 16;
	mov.b32 	%r358, 31;
	mov.b32 	%r359, -1;
	// begin inline asm
	shfl.sync.down.b32 %r340, %r341, %r357, %r358, %r359;
	// end inline asm
	// begin inline asm
	shfl.sync.down.b32 %r345, %r346, %r357, %r358, %r359;
	// end inline asm
	mov.b64 	%rd419, {%r340, %r345};
	mov.b64 	%fd53, %rd419;
	mov.b64 	{%r351, %r356}, %rd437;
	// begin inline asm
	shfl.sync.down.b32 %r350, %r351, %r357, %r358, %r359;
	// end inline asm
	// begin inline asm
	shfl.sync.down.b32 %r355, %r356, %r357, %r358, %r359;
	// end inline asm
	mov.b64 	%rd40, {%r350, %r355};
	setp.gt.s32 	%p236, %r259, 15;
	mov.u64 	%rd508, %rd437;
	mov.f64 	%fd422, %fd359;
	@%p236 bra 	$L__BB10_46;
	abs.f64 	%fd54, %fd359;
	abs.f64 	%fd55, %fd53;
	setp.lt.f64 	%p237, %fd54, %fd55;
	mov.u64 	%rd508, %rd40;
	mov.f64 	%fd422, %fd53;
	@%p237 bra 	$L__BB10_46;
	setp.lt.f64 	%p238, %fd55, %fd54;
	mov.u64 	%rd508, %rd437;
	mov.f64 	%fd422, %fd359;
	@%p238 bra 	$L__BB10_46;
	setp.lt.s64 	%p239, %rd437, %rd40;
	min.s64 	%rd508, %rd437, %rd40;
	selp.f64 	%fd422, %fd359, %fd53, %p239;
$L__BB10_46:
	setp.ne.s32 	%p240, %r259, 0;
	@%p240 bra 	$L__BB10_48;
	shr.u32 	%r360, %r1, 1;
	and.b32  	%r361, %r360, 496;
	mov.u32 	%r362, _ZN6thrust24THRUST_300001_SM_1000_NS8cuda_cub4core6detail5shmemE;
	add.s32 	%r363, %r362, %r361;
	st.shared.f64 	[%r363+8], %fd422;
	st.shared.u64 	[%r363+16], %rd508;
$L__BB10_48:
	bar.sync 	0;
	setp.ne.s32 	%p241, %r1, 0;
	@%p241 bra 	$L__BB10_232;
	ld.shared.f64 	%fd58, [_ZN6thrust24THRUST_300001_SM_1000_NS8cuda_cub4core6detail5shmemE+24];
	ld.shared.u64 	%rd43, [_ZN6thrust24THRUST_300001_SM_1000_NS8cuda_cub4core6detail5shmemE+32];
	abs.f64 	%fd59, %fd422;
	abs.f64 	%fd60, %fd58;
	setp.lt.f64 	%p242, %fd59, %fd60;
	mov.u64 	%rd439, %rd43;
	mov.f64 	%fd361, %fd58;
	@%p242 bra 	$L__BB10_52;
	setp.lt.f64 	%p243, %fd60, %fd59;
	mov.u64 	%rd439, %rd508;
	mov.f64 	%fd361, %fd422;
	@%p243 bra 	$L__BB10_52;
	setp.lt.s64 	%p244, %rd508, %rd43;
	min.s64 	%rd439, %rd508, %rd43;
	selp.f64 	%fd361, %fd422, %fd58, %p244;
$L__BB10_52:
	ld.shared.f64 	%fd63, [_ZN6thrust24THRUST_300001_SM_1000_NS8cuda_cub4core6detail5shmemE+40];
	ld.shared.u64 	%rd46, [_ZN6thrust24THRUST_300001_SM_1000_NS8cuda_cub4core6detail5shmemE+48];
	abs.f64 	%fd64, %fd361;
	abs.f64 	%fd65, %fd63;
	setp.lt.f64 	%p245, %fd64, %fd65;
	mov.u64 	%rd440, %rd46;
	mov.f64 	%fd362, %fd63;
	@%p245 bra 	$L__BB10_55;
	setp.lt.f64 	%p246, %fd65, %fd64;
	mov.u64 	%rd440, %rd439;
	mov.f64 	%fd362, %fd361;
	@%p246 bra 	$L__BB10_55;
	setp.lt.s64 	%p247, %rd439, %rd46;
	min.s64 	%rd440, %rd439, %rd46;
	selp.f64 	%fd362, %fd361, %fd63, %p247;
$L__BB10_55:
	ld.shared.f64 	%fd68, [_ZN6thrust24THRUST_300001_SM_1000_NS8cuda_cub4core6detail5shmemE+56];
	ld.shared.u64 	%rd49, [_ZN6thrust24THRUST_300001_SM_1000_NS8cuda_cub4core6detail5shmemE+64];
	abs.f64 	%fd69, %fd362;
	abs.f64 	%fd70, %fd68;
	setp.lt.f64 	%p248, %fd69, %fd70;
	mov.u64 	%rd441, %rd49;
	mov.f64 	%fd363, %fd68;
	@%p248 bra 	$L__BB10_58;
	setp.lt.f64 	%p249, %fd70, %fd69;
	mov.u64 	%rd441, %rd440;
	mov.f64 	%fd363, %fd362;
	@%p249 bra 	$L__BB10_58;
	setp.lt.s64 	%p250, %rd440, %rd49;
	min.s64 	%rd441, %rd440, %rd49;
	selp.f64 	%fd363, %fd362, %fd68, %p250;
$L__BB10_58:
	ld.shared.f64 	%fd73, [_ZN6thrust24THRUST_300001_SM_1000_NS8cuda_cub4core6detail5shmemE+72];
	ld.shared.u64 	%rd52, [_ZN6thrust24THRUST_300001_SM_1000_NS8cuda_cub4core6detail5shmemE+80];
	abs.f64 	%fd74, %fd363;
	abs.f64 	%fd75, %fd73;
	setp.lt.f64 	%p251, %fd74, %fd75;
	mov.u64 	%rd442, %rd52;
	mov.f64 	%fd364, %fd73;
	@%p251 bra 	$L__BB10_61;
	setp.lt.f64 	%p252, %fd75, %fd74;
	mov.u64 	%rd442, %rd441;
	mov.f64 	%fd364, %fd363;
	@%p252 bra 	$L__BB10_61;
	setp.lt.s64 	%p253, %rd441, %rd52;
	min.s64 	%rd442, %rd441, %rd52;
	selp.f64 	%fd364, %fd363, %fd73, %p253;
$L__BB10_61:
	ld.shared.f64 	%fd78, [_ZN6thrust24THRUST_300001_SM_1000_NS8cuda_cub4core6detail5shmemE+88];
	ld.shared.u64 	%rd55, [_ZN6thrust24THRUST_300001_SM_1000_NS8cuda_cub4core6detail5shmemE+96];
	abs.f64 	%fd79, %fd364;
	abs.f64 	%fd80, %fd78;
	setp.lt.f64 	%p254, %fd79, %fd80;
	mov.u64 	%rd443, %rd55;
	mov.f64 	%fd365, %fd78;
	@%p254 bra 	$L__BB10_64;
	setp.lt.f64 	%p255, %fd80, %fd79;
	mov.u64 	%rd443, %rd442;
	mov.f64 	%fd365, %fd364;
	@%p255 bra 	$L__BB10_64;
	setp.lt.s64 	%p256, %rd442, %rd55;
	min.s64 	%rd443, %rd442, %rd55;
	selp.f64 	%fd365, %fd364, %fd78, %p256;
$L__BB10_64:
	ld.shared.f64 	%fd83, [_ZN6thrust24THRUST_300001_SM_1000_NS8cuda_cub4core6detail5shmemE+104];
	ld.shared.u64 	%rd58, [_ZN6thrust24THRUST_300001_SM_1000_NS8cuda_cub4core6detail5shmemE+112];
	abs.f64 	%fd84, %fd365;
	abs.f64 	%fd85, %fd83;
	setp.lt.f64 	%p257, %fd84, %fd85;
	mov.u64 	%rd444, %rd58;
	mov.f64 	%fd366, %fd83;
	@%p257 bra 	$L__BB10_67;
	setp.lt.f64 	%p258, %fd85, %fd84;
	mov.u64 	%rd444, %rd443;
	mov.f64 	%fd366, %fd365;
	@%p258 bra 	$L__BB10_67;
	setp.lt.s64 	%p259, %rd443, %rd58;
	min.s64 	%rd444, %rd443, %rd58;
	selp.f64 	%fd366, %fd365, %fd83, %p259;
$L__BB10_67:
	ld.shared.f64 	%fd88, [_ZN6thrust24THRUST_300001_SM_1000_NS8cuda_cub4core6detail5shmemE+120];
	ld.shared.u64 	%rd61, [_ZN6thrust24THRUST_300001_SM_1000_NS8cuda_cub4core6detail5shmemE+128];
	abs.f64 	%fd89, %fd366;
	abs.f64 	%fd90, %fd88;
	setp.lt.f64 	%p260, %fd89, %fd90;
	mov.u64 	%rd508, %rd61;
	mov.f64 	%fd422, %fd88;
	@%p260 bra 	$L__BB10_232;
	setp.lt.f64 	%p261, %fd90, %fd89;
	mov.u64 	%rd508, %rd444;
	mov.f64 	%fd422, %fd366;
	@%p261 bra 	$L__BB10_232;
	setp.lt.s64 	%p262, %rd444, %rd61;
	min.s64 	%rd508, %rd444, %rd61;
	selp.f64 	%fd422, %fd366, %fd88, %p262;
	bra.uni 	$L__BB10_232;
$L__BB10_70:
	// begin inline asm
	mov.u32 %r146, %laneid;
	// end inline asm
	and.b32  	%r167, %r1, 992;
	add.s32 	%r168, %r167, 32;
	setp.gt.s32 	%p169, %r168, %r29;
	not.b32 	%r169, %r167;
	add.s32 	%r170, %r29, %r169;
	selp.b32 	%r165, %r170, 31, %p169;
	mov.b64 	%rd400, %fd354;
	mov.b64 	{%r148, %r153}, %rd400;
	mov.b32 	%r164, 1;
	mov.b32 	%r166, -1;
	// begin inline asm
	shfl.sync.down.b32 %r147, %r148, %r164, %r165, %r166;
	// end inline asm
	// begin inline asm
	shfl.sync.down.b32 %r152, %r153, %r164, %r165, %r166;
	// end inline asm
	mov.b64 	%rd401, {%r147, %r152};
	mov.b64 	%fd92, %rd401;
	mov.b64 	{%r158, %r163}, %rd432;
	// begin inline asm
	shfl.sync.down.b32 %r157, %r158, %r164, %r165, %r166;
	// end inline asm
	// begin inline asm
	shfl.sync.down.b32 %r162, %r163, %r164, %r165, %r166;
	// end inline asm
	mov.b64 	%rd63, {%r157, %r162};
	setp.ge.s32 	%p170, %r146, %r165;
	mov.u64 	%rd445, %rd432;
	mov.f64 	%fd367, %fd354;
	@%p170 bra 	$L__BB10_74;
	abs.f64 	%fd93, %fd354;
	abs.f64 	%fd94, %fd92;
	setp.lt.f64 	%p171, %fd93, %fd94;
	mov.u64 	%rd445, %rd63;
	mov.f64 	%fd367, %fd92;
	@%p171 bra 	$L__BB10_74;
	setp.lt.f64 	%p172, %fd94, %fd93;
	mov.u64 	%rd445, %rd432;
	mov.f64 	%fd367, %fd354;
	@%p172 bra 	$L__BB10_74;
	setp.lt.s64 	%p173, %rd432, %rd63;
	min.s64 	%rd445, %rd432, %rd63;
	selp.f64 	%fd367, %fd354, %fd92, %p173;
$L__BB10_74:
	mov.b64 	%rd402, %fd367;
	mov.b64 	{%r172, %r177}, %rd402;
	mov.b32 	%r188, 2;
	mov.b32 	%r190, -1;
	// begin inline asm
	shfl.sync.down.b32 %r171, %r172, %r188, %r165, %r190;
	// end inline asm
	// begin inline asm
	shfl.sync.down.b32 %r176, %r177, %r188, %r165, %r190;
	// end inline asm
	mov.b64 	%rd403, {%r171, %r176};
	mov.b64 	%fd97, %rd403;
	mov.b64 	{%r182, %r187}, %rd445;
	// begin inline asm
	shfl.sync.down.b32 %r181, %r182, %r188, %r165, %r190;
	// end inline asm
	// begin inline asm
	shfl.sync.down.b32 %r186, %r187, %r188, %r165, %r190;
	// end inline asm
	mov.b64 	%rd66, {%r181, %r186};
	add.s32 	%r191, %r146, 2;
	setp.gt.s32 	%p174, %r191, %r165;
	mov.u64 	%rd446, %rd445;
	mov.f64 	%fd368, %fd367;
	@%p174 bra 	$L__BB10_78;
	abs.f64 	%fd98, %fd367;
	abs.f64 	%fd99, %fd97;
	setp.lt.f64 	%p175, %fd98, %fd99;
	mov.u64 	%rd446, %rd66;
	mov.f64 	%fd368, %fd97;
	@%p175 bra 	$L__BB10_78;
	setp.lt.f64 	%p176, %fd99, %fd98;
	mov.u64 	%rd446, %rd445;
	mov.f64 	%fd368, %fd367;
	@%p176 bra 	$L__BB10_78;
	setp.lt.s64 	%p177, %rd445, %rd66;
	min.s64 	%rd446, %rd445, %rd66;
	selp.f64 	%fd368, %fd367, %fd97, %p177;
$L__BB10_78:
	mov.b64 	%rd404, %fd368;
	mov.b64 	{%r193, %r198}, %rd404;
	mov.b32 	%r209, 4;
	mov.b32 	%r211, -1;
	// begin inline asm
	shfl.sync.down.b32 %r192, %r193, %r209, %r165, %r211;
	// end inline asm
	// begin inline asm
	shfl.sync.down.b32 %r197, %r198, %r209, %r165, %r211;
	// end inline asm
	mov.b64 	%rd405, {%r192, %r197};
	mov.b64 	%fd102, %rd405;
	mov.b64 	{%r203, %r208}, %rd446;
	// begin inline asm
	shfl.sync.down.b32 %r202, %r203, %r209, %r165, %r211;
	// end inline asm
	// begin inline asm
	shfl.sync.down.b32 %r207, %r208, %r209, %r165, %r211;
	// end inline asm
	mov.b64 	%rd69, {%r202, %r207};
	add.s32 	%r212, %r146, 4;
	setp.gt.s32 	%p178, %r212, %r165;
	mov.u64 	%rd447, %rd446;
	mov.f64 	%fd369, %fd368;
	@%p178 bra 	$L__BB10_82;
	abs.f64 	%fd103, %fd368;
	abs.f64 	%fd104, %fd102;
	setp.lt.f64 	%p179, %fd103, %fd104;
	mov.u64 	%rd447, %rd69;
	mov.f64 	%fd369, %fd102;
	@%p179 bra 	$L__BB10_82;
	setp.lt.f64 	%p180, %fd104, %fd103;
	mov.u64 	%rd447, %rd446;
	mov.f64 	%fd369, %fd368;
	@%p180 bra 	$L__BB10_82;
	setp.lt.s64 	%p181, %rd446, %rd69;
	min.s64 	%rd447, %rd446, %rd69;
	selp.f64 	%fd369, %fd368, %fd102, %p181;
$L__BB10_82:
	mov.b64 	%rd406, %fd369;
	mov.b64 	{%r214, %r219}, %rd406;
	mov.b32 	%r230, 8;
	mov.b32 	%r232, -1;
	// begin inline asm
	shfl.sync.down.b32 %r213, %r214, %r230, %r165, %r232;
	// end inline asm
	// begin inline asm
	shfl.sync.down.b32 %r218, %r219, %r230, %r165, %r232;
	// end inline asm
	mov.b64 	%rd407, {%r213, %r218};
	mov.b64 	%fd107, %rd407;
	mov.b64 	{%r224, %r229}, %rd447;
	// begin inline asm
	shfl.sync.down.b32 %r223, %r224, %r230, %r165, %r232;
	// end inline asm
	// begin inline asm
	shfl.sync.down.b32 %r228, %r229, %r230, %r165, %r232;
	// end inline asm
	mov.b64 	%rd72, {%r223, %r228};
	add.s32 	%r233, %r146, 8;
	setp.gt.s32 	%p182, %r233, %r165;
	mov.u64 	%rd448, %rd447;
	mov.f64 	%fd370, %fd369;
	@%p182 bra 	$L__BB10_86;
	abs.f64 	%fd108, %fd369;
	abs.f64 	%fd109, %fd107;
	setp.lt.f64 	%p183, %fd108, %fd109;
	mov.u64 	%rd448, %rd72;
	mov.f64 	%fd370, %fd107;
	@%p183 bra 	$L__BB10_86;
	setp.lt.f64 	%p184, %fd109, %fd108;
	mov.u64 	%rd448, %rd447;
	mov.f64 	%fd370, %fd369;
	@%p184 bra 	$L__BB10_86;
	setp.lt.s64 	%p185, %rd447, %rd72;
	min.s64 	%rd448, %rd447, %rd72;
	selp.f64 	%fd370, %fd369, %fd107, %p185;
$L__BB10_86:
	mov.b64 	%rd408, %fd370;
	mov.b64 	{%r235, %r240}, %rd408;
	mov.b32 	%r251, 16;
	mov.b32 	%r253, -1;
	// begin inline asm
	shfl.sync.down.b32 %r234, %r235, %r251, %r165, %r253;
	// end inline asm
	// begin inline asm
	shfl.sync.down.b32 %r239, %r240, %r251, %r165, %r253;
	// end inline asm
	mov.b64 	%rd409, {%r234, %r239};
	mov.b64 	%fd112, %rd409;
	mov.b64 	{%r245, %r250}, %rd448;
	// begin inline asm
	shfl.sync.down.b32 %r244, %r245, %r251, %r165, %r253;
	// end inline asm
	// begin inline asm
	shfl.sync.down.b32 %r249, %r250, %r251, %r165, %r253;
	// end inline asm
	mov.b64 	%rd75, {%r244, %r249};
	add.s32 	%r254, %r146, 16;
	setp.gt.s32 	%p186, %r254, %r165;
	mov.u64 	%rd508, %rd448;
	mov.f64 	%fd422, %fd370;
	@%p186 bra 	$L__BB10_90;
	abs.f64 	%fd113, %fd370;
	abs.f64 	%fd114, %fd112;
	setp.lt.f64 	%p187, %fd113, %fd114;
	mov.u64 	%rd508, %rd75;
	mov.f64 	%fd422, %fd112;
	@%p187 bra 	$L__BB10_90;
	setp.lt.f64 	%p188, %fd114, %fd113;
	mov.u64 	%rd508, %rd448;
	mov.f64 	%fd422, %fd370;
	@%p188 bra 	$L__BB10_90;
	setp.lt.s64 	%p189, %rd448, %rd75;
	min.s64 	%rd508, %rd448, %rd75;
	selp.f64 	%fd422, %fd370, %fd112, %p189;
$L__BB10_90:
	setp.ne.s32 	%p190, %r146, 0;
	@%p190 bra 	$L__BB10_92;
	shr.u32 	%r255, %r1, 1;
	and.b32  	%r256, %r255, 496;
	mov.u32 	%r257, _ZN6thrust24THRUST_300001_SM_1000_NS8cuda_cub4core6detail5shmemE;
	add.s32 	%r258, %r257, %r256;
	st.shared.f64 	[%r258+8], %fd422;
	st.shared.u64 	[%r258+16], %rd508;
$L__BB10_92:
	bar.sync 	0;
	setp.ne.s32 	%p191, %r1, 0;
	@%p191 bra 	$L__BB10_232;
	setp.lt.s32 	%p192, %r29, 33;
	mov.f64 	%fd372, %fd422;
	mov.u64 	%rd450, %rd508;
	@%p192 bra 	$L__BB10_97;
	ld.shared.f64 	%fd117, [_ZN6thrust24THRUST_300001_SM_1000_NS8cuda_cub4core6detail5shmemE+24];
	ld.shared.u64 	%rd78, [_ZN6thrust24THRUST_300001_SM_1000_NS8cuda_cub4core6detail5shmemE+32];
	abs.f64 	%fd118, %fd422;
	abs.f64 	%fd119, %fd117;
	setp.lt.f64 	%p193, %fd118, %fd119;
	mov.f64 	%fd372, %fd117;
	mov.u64 	%rd450, %rd78;
	@%p193 bra 	$L__BB10_97;
	setp.lt.f64 	%p194, %fd119, %fd118;
	mov.f64 	%fd372, %fd422;
	mov.u64 	%rd450, %rd508;
	@%p194 bra 	$L__BB10_97;
	setp.lt.s64 	%p195, %rd508, %rd78;
	min.s64 	%rd450, %rd508, %rd78;
	selp.f64 	%fd372, %fd422, %fd117, %p195;
$L__BB10_97:
	setp.lt.s32 	%p196, %r29, 65;
	mov.f64 	%fd373, %fd372;
	mov.u64 	%rd451, %rd450;
	@%p196 bra 	$L__BB10_101;
	ld.shared.f64 	%fd122, [_ZN6thrust24THRUST_300001_SM_1000_NS8cuda_cub4core6detail5shmemE+40];
	ld.shared.u64 	%rd81, [_ZN6thrust24THRUST_300001_SM_1000_NS8cuda_cub4core6detail5shmemE+48];
	abs.f64 	%fd123, %fd372;
	abs.f64 	%fd124, %fd122;
	setp.lt.f64 	%p197, %fd123, %fd124;
	mov.f64 	%fd373, %fd122;
	mov.u64 	%rd451, %rd81;
	@%p197 bra 	$L__BB10_101;
	setp.lt.f64 	%p198, %fd124, %fd123;
	mov.f64 	%fd373, %fd372;
	mov.u64 	%rd451, %rd450;
	@%p198 bra 	$L__BB10_101;
	setp.lt.s64 	%p199, %rd450, %rd81;
	min.s64 	%rd451, %rd450, %rd81;
	selp.f64 	%fd373, %fd372, %fd122, %p199;
$L__BB10_101:
	setp.lt.s32 	%p200, %r29, 97;
	mov.f64 	%fd374, %fd373;
	mov.u64 	%rd452, %rd451;
	@%p200 bra 	$L__BB10_105;
	ld.shared.f64 	%fd127, [_ZN6thrust24THRUST_300001_SM_1000_NS8cuda_cub4core6detail5shmemE+56];
	ld.shared.u64 	%rd84, [_ZN6thrust24THRUST_300001_SM_1000_NS8cuda_cub4core6detail5shmemE+64];
	abs.f64 	%fd128, %fd373;
	abs.f64 	%fd129, %fd127;
	setp.lt.f64 	%p201, %fd128, %fd129;
	mov.f64 	%fd374, %fd127;
	mov.u64 	%rd452, %rd84;
	@%p201 bra 	$L__BB10_105;
	setp.lt.f64 	%p202, %fd129, %fd128;
	mov.f64 	%fd374, %fd373;
	mov.u64 	%rd452, %rd451;
	@%p202 bra 	$L__BB10_105;
	setp.lt.s64 	%p203, %rd451, %rd84;
	min.s64 	%rd452, %rd451, %rd84;
	selp.f64 	%fd374, %fd373, %fd127, %p203;
$L__BB10_105:
	setp.lt.s32 	%p204, %r29, 129;
	mov.f64 	%fd375, %fd374;
	mov.u64 	%rd453, %rd452;
	@%p204 bra 	$L__BB10_109;
	ld.shared.f64 	%fd132, [_ZN6thrust24THRUST_300001_SM_1000_NS8cuda_cub4core6detail5shmemE+72];
	ld.shared.u64 	%rd87, [_ZN6thrust24THRUST_300001_SM_1000_NS8cuda_cub4core6detail5shmemE+80];
	abs.f64 	%fd133, %fd374;
	abs.f64 	%fd134, %fd132;
	setp.lt.f64 	%p205, %fd133, %fd134;
	mov.f64 	%fd375, %fd132;
	mov.u64 	%rd453, %rd87;
	@%p205 bra 	$L__BB10_109;
	setp.lt.f64 	%p206, %fd134, %fd133;
	mov.f64 	%fd375, %fd374;
	mov.u64 	%rd453, %rd452;
	@%p206 bra 	$L__BB10_109;
	setp.lt.s64 	%p207, %rd452, %rd87;
	min.s64 	%rd453, %rd452, %rd87;
	selp.f64 	%fd375, %fd374, %fd132, %p207;
$L__BB10_109:
	setp.lt.s32 	%p208, %r29, 161;
	mov.f64 	%fd376, %fd375;
	mov.u64 	%rd454, %rd453;
	@%p208 bra 	$L__BB10_113;
	ld.shared.f64 	%fd137, [_ZN6thrust24THRUST_300001_SM_1000_NS8cuda_cub4core6detail5shmemE+88];
	ld.shared.u64 	%rd90, [_ZN6thrust24THRUST_300001_SM_1000_NS8cuda_cub4core6detail5shmemE+96];
	abs.f64 	%fd138, %fd375;
	abs.f64 	%fd139, %fd137;
	setp.lt.f64 	%p209, %fd138, %fd139;
	mov.f64 	%fd376, %fd137;
	mov.u64 	%rd454, %rd90;
	@%p209 bra 	$L__BB10_113;
	setp.lt.f64 	%p210, %fd139, %fd138;
	mov.f64 	%fd376, %fd375;
	mov.u64 	%rd454, %rd453;
	@%p210 bra 	$L__BB10_113;
	setp.lt.s64 	%p211, %rd453, %rd90;
	min.s64 	%rd454, %rd453, %rd90;
	selp.f64 	%fd376, %fd375, %fd137, %p211;
$L__BB10_113:
	setp.lt.s32 	%p212, %r29, 193;
	mov.f64 	%fd377, %fd376;
	mov.u64 	%rd455, %rd454;
	@%p212 bra 	$L__BB10_117;
	ld.shared.f64 	%fd142, [_ZN6thrust24THRUST_300001_SM_1000_NS8cuda_cub4core6detail5shmemE+104];
	ld.shared.u64 	%rd93, [_ZN6thrust24THRUST_300001_SM_1000_NS8cuda_cub4core6detail5shmemE+112];
	abs.f64 	%fd143, %fd376;
	abs.f64 	%fd144, %fd142;
	setp.lt.f64 	%p213, %fd143, %fd144;
	mov.f64 	%fd377, %fd142;
	mov.u64 	%rd455, %rd93;
	@%p213 bra 	$L__BB10_117;
	setp.lt.f64 	%p214, %fd144, %fd143;
	mov.f64 	%fd377, %fd376;
	mov.u64 	%rd455, %rd454;
	@%p214 bra 	$L__BB10_117;
	setp.lt.s64 	%p215, %rd454, %rd93;
	min.s64 	%rd455, %rd454, %rd93;
	selp.f64 	%fd377, %fd376, %fd142, %p215;
$L__BB10_117:
	setp.lt.s32 	%p216, %r29, 225;
	mov.u64 	%rd508, %rd455;
	mov.f64 	%fd422, %fd377;
	@%p216 bra 	$L__BB10_232;
	ld.shared.f64 	%fd147, [_ZN6thrust24THRUST_300001_SM_1000_NS8cuda_cub4core6detail5shmemE+120];
	ld.shared.u64 	%rd96, [_ZN6thrust24THRUST_300001_SM_1000_NS8cuda_cub4core6detail5shmemE+128];
	abs.f64 	%fd148, %fd377;
	abs.f64 	%fd149, %fd147;
	setp.lt.f64 	%p217, %fd148, %fd149;
	mov.u64 	%rd508, %rd96;
	mov.f64 	%fd422, %fd147;
	@%p217 bra 	$L__BB10_232;
	setp.lt.f64 	%p218, %fd149, %fd148;
	mov.u64 	%rd508, %rd455;
	mov.f64 	%fd422, %fd377;
	@%p218 bra 	$L__BB10_232;
	setp.lt.s64 	%p219, %rd455, %rd96;
	min.s64 	%rd508, %rd455, %rd96;
	selp.f64 	%fd422, %fd377, %fd147, %p219;
	bra.uni 	$L__BB10_232;
$L__BB10_121:
	mov.u32 	%r16, %tid.x;
	cvt.u64.u32 	%rd98, %r16;
	mul.wide.u32 	%rd258, %r16, 16;
	add.s64 	%rd239, %rd236, %rd258;
	// begin inline asm
	ld.global.nc.u64 %rd238, [%rd239];
	// end inline asm
	add.s64 	%rd241, %rd239, 8;
	// begin inline asm
	ld.global.nc.u64 %rd240, [%rd241];
	// end inline asm
	mov.b64 	%fd151, %rd238;
	add.s64 	%rd243, %rd239, 4096;
	// begin inline asm
	ld.global.nc.u64 %rd242, [%rd243];
	// end inline asm
	add.s64 	%rd245, %rd239, 4104;
	// begin inline asm
	ld.global.nc.u64 %rd456, [%rd245];
	// end inline asm
	mov.b64 	%fd378, %rd242;
	add.s64 	%rd247, %rd239, 8192;
	// begin inline asm
	ld.global.nc.u64 %rd246, [%rd247];
	// end inline asm
	add.s64 	%rd249, %rd239, 8200;
	// begin inline asm
	ld.global.nc.u64 %rd457, [%rd249];
	// end inline asm
	mov.b64 	%fd379, %rd246;
	add.s64 	%rd251, %rd239, 12288;
	// begin inline asm
	ld.global.nc.u64 %rd250, [%rd251];
	// end inline asm
	add.s64 	%rd253, %rd239, 12296;
	// begin inline asm
	ld.global.nc.u64 %rd458, [%rd253];
	// end inline asm
	mov.b64 	%fd380, %rd250;
	add.s64 	%rd255, %rd239, 16384;
	// begin inline asm
	ld.global.nc.u64 %rd254, [%rd255];
	// end inline asm
	add.s64 	%rd257, %rd239, 16392;
	// begin inline asm
	ld.global.nc.u64 %rd495, [%rd257];
	// end inline asm
	mov.b64 	%fd409, %rd254;
	abs.f64 	%fd156, %fd151;
	abs.f64 	%fd157, %fd378;
	setp.lt.f64 	%p3, %fd156, %fd157;
	@%p3 bra 	$L__BB10_123;
	setp.lt.f64 	%p4, %fd157, %fd156;
	setp.lt.s64 	%p5, %rd240, %rd456;
	or.pred  	%p6, %p4, %p5;
	selp.b64 	%rd456, %rd240, %rd456, %p6;
	selp.f64 	%fd378, %fd151, %fd378, %p6;
$L__BB10_123:
	abs.f64 	%fd160, %fd378;
	abs.f64 	%fd161, %fd379;
	setp.lt.f64 	%p7, %fd160, %fd161;
	@%p7 bra 	$L__BB10_125;
	setp.lt.f64 	%p8, %fd161, %fd160;
	setp.lt.s64 	%p9, %rd456, %rd457;
	or.pred  	%p10, %p8, %p9;
	selp.b64 	%rd457, %rd456, %rd457, %p10;
	selp.f64 	%fd379, %fd378, %fd379, %p10;
$L__BB10_125:
	abs.f64 	%fd164, %fd379;
	abs.f64 	%fd165, %fd380;
	setp.lt.f64 	%p11, %fd164, %fd165;
	@%p11 bra 	$L__BB10_127;
	setp.lt.f64 	%p12, %fd165, %fd164;
	setp.lt.s64 	%p13, %rd457, %rd458;
	or.pred  	%p14, %p12, %p13;
	selp.b64 	%rd458, %rd457, %rd458, %p14;
	selp.f64 	%fd380, %fd379, %fd380, %p14;
$L__BB10_127:
	abs.f64 	%fd168, %fd380;
	abs.f64 	%fd169, %fd409;
	setp.lt.f64 	%p15, %fd168, %fd169;
	@%p15 bra 	$L__BB10_129;
	setp.lt.f64 	%p16, %fd169, %fd168;
	setp.lt.s64 	%p17, %rd458, %rd495;
	or.pred  	%p18, %p16, %p17;
	selp.b64 	%rd495, %rd458, %rd495, %p18;
	selp.f64 	%fd409, %fd380, %fd409, %p18;
$L__BB10_129:
	setp.lt.u32 	%p19, %r29, 2560;
	mov.b64 	%rd474, 1280;
	@%p19 bra 	$L__BB10_165;
	add.s64 	%rd262, %rd1, -2560;
	mul.hi.u64 	%rd263, %rd262, -3689348814741910323;
	shr.u64 	%rd112, %rd263, 10;
	setp.lt.u64 	%p20, %rd262, 1280;
	mov.b64 	%rd474, 1280;
	@%p20 bra 	$L__BB10_153;
	add.s64 	%rd265, %rd112, 1;
	and.b64  	%rd460, %rd265, 36028797018963966;
	shl.b64 	%rd266, %rd98, 4;
	add.s64 	%rd267, %rd266, %rd236;
	add.s64 	%rd461, %rd267, 57352;
	mov.b64 	%rd474, 1280;
$L__BB10_132:
	add.s64 	%rd269, %rd461, -36872;
	// begin inline asm
	ld.global.nc.u64 %rd268, [%rd269];
	// end inline asm
	add.s64 	%rd271, %rd461, -36864;
	// begin inline asm
	ld.global.nc.u64 %rd464, [%rd271];
	// end inline asm
	mov.b64 	%fd383, %rd268;
	add.s64 	%rd273, %rd461, -32776;
	// begin inline asm
	ld.global.nc.u64 %rd272, [%rd273];
	// end inline asm
	add.s64 	%rd275, %rd461, -32768;
	// begin inline asm
	ld.global.nc.u64 %rd465, [%rd275];
	// end inline asm
	mov.b64 	%fd384, %rd272;
	add.s64 	%rd277, %rd461, -28680;
	// begin inline asm
	ld.global.nc.u64 %rd276, [%rd277];
	// end inline asm
	add.s64 	%rd279, %rd461, -28672;
	// begin inline asm
	ld.global.nc.u64 %rd466, [%rd279];
	// end inline asm
	mov.b64 	%fd385, %rd276;
	add.s64 	%rd281, %rd461, -24584;
	// begin inline asm
	ld.global.nc.u64 %rd280, [%rd281];
	// end inline asm
	add.s64 	%rd283, %rd461, -24576;
	// begin inline asm
	ld.global.nc.u64 %rd467, [%rd283];
	// end inline asm
	mov.b64 	%fd386, %rd280;
	add.s64 	%rd285, %rd461, -20488;
	// begin inline asm
	ld.global.nc.u64 %rd284, [%rd285];
	// end inline asm
	add.s64 	%rd287, %rd461, -20480;
	// begin inline asm
	ld.global.nc.u64 %rd468, [%rd287];
	// end inline asm
	mov.b64 	%fd387, %rd284;
	abs.f64 	%fd178, %fd409;
	abs.f64 	%fd179, %fd383;
	setp.lt.f64 	%p21, %fd178, %fd179;
	@%p21 bra 	$L__BB10_134;
	setp.lt.f64 	%p22, %fd179, %fd178;
	setp.lt.s64 	%p23, %rd495, %rd464;
	or.pred  	%p24, %p22, %p23;
	selp.b64 	%rd464, %rd495, %rd464, %p24;
	selp.f64 	%fd383, %fd409, %fd383, %p24;
$L__BB10_134:
	abs.f64 	%fd182, %fd383;
	abs.f64 	%fd183, %fd384;
	setp.lt.f64 	%p25, %fd182, %fd183;
	@%p25 bra 	$L__BB10_136;
	setp.lt.f64 	%p26, %fd183, %fd182;
	setp.lt.s64 	%p27, %rd464, %rd465;
	or.pred  	%p28, %p26, %p27;
	selp.b64 	%rd465, %rd464, %rd465, %p28;
	selp.f64 	%fd384, %fd383, %fd384, %p28;
$L__BB10_136:
	abs.f64 	%fd186, %fd384;
	abs.f64 	%fd187, %fd385;
	setp.lt.f64 	%p29, %fd186, %fd187;
	@%p29 bra 	$L__BB10_138;
	setp.lt.f64 	%p30, %fd187, %fd186;
	setp.lt.s64 	%p31, %rd465, %rd466;
	or.pred  	%p32, %p30, %p31;
	selp.b64 	%rd466, %rd465, %rd466, %p32;
	selp.f64 	%fd385, %fd384, %fd385, %p32;
$L__BB10_138:
	abs.f64 	%fd190, %fd385;
	abs.f64 	%fd191, %fd386;
	setp.lt.f64 	%p33, %fd190, %fd191;
	@%p33 bra 	$L__BB10_140;
	setp.lt.f64 	%p34, %fd191, %fd190;
	setp.lt.s64 	%p35, %rd466, %rd467;
	or.pred  	%p36, %p34, %p35;
	selp.b64 	%rd467, %rd466, %rd467, %p36;
	selp.f64 	%fd386, %fd385, %fd386, %p36;
$L__BB10_140:
	abs.f64 	%fd194, %fd386;
	abs.f64 	%fd195, %fd387;
	setp.lt.f64 	%p37, %fd194, %fd195;
	@%p37 bra 	$L__BB10_142;
	setp.lt.f64 	%p38, %fd195, %fd194;
	setp.lt.s64 	%p39, %rd467, %rd468;
	or.pred  	%p40, %p38, %p39;
	selp.b64 	%rd468, %rd467, %rd468, %p40;
	selp.f64 	%fd387, %fd386, %fd387, %p40;
$L__BB10_142:
	add.s64 	%rd289, %rd461, -16392;
	// begin inline asm
	ld.global.nc.u64 %rd288, [%rd289];
	// end inline asm
	add.s64 	%rd291, %rd461, -16384;
	// begin inline asm
	ld.global.nc.u64 %rd469, [%rd291];
	// end inline asm
	mov.b64 	%fd388, %rd288;
	add.s64 	%rd293, %rd461, -12296;
	// begin inline asm
	ld.global.nc.u64 %rd292, [%rd293];
	// end inline asm
	add.s64 	%rd295, %rd461, -12288;
	// begin inline asm
	ld.global.nc.u64 %rd470, [%rd295];
	// end inline asm
	mov.b64 	%fd389, %rd292;
	add.s64 	%rd297, %rd461, -8200;
	// begin inline asm
	ld.global.nc.u64 %rd296, [%rd297];
	// end inline asm
	add.s64 	%rd299, %rd461, -8192;
	// begin inline asm
	ld.global.nc.u64 %rd471, [%rd299];
	// end inline asm
	mov.b64 	%fd390, %rd296;
	add.s64 	%rd301, %rd461, -4104;
	// begin inline asm
	ld.global.nc.u64 %rd300, [%rd301];
	// end inline asm
	add.s64 	%rd303, %rd461, -4096;
	// begin inline asm
	ld.global.nc.u64 %rd472, [%rd303];
	// end inline asm
	mov.b64 	%fd391, %rd300;
	add.s64 	%rd305, %rd461, -8;
	// begin inline asm
	ld.global.nc.u64 %rd304, [%rd305];
	// end inline asm
	// begin inline asm
	ld.global.nc.u64 %rd495, [%rd461];
	// end inline asm
	mov.b64 	%fd409, %rd304;
	abs.f64 	%fd203, %fd387;
	abs.f64 	%fd204, %fd388;
	setp.lt.f64 	%p41, %fd203, %fd204;
	@%p41 bra 	$L__BB10_144;
	setp.lt.f64 	%p42, %fd204, %fd203;
	setp.lt.s64 	%p43, %rd468, %rd469;
	or.pred  	%p44, %p42, %p43;
	selp.b64 	%rd469, %rd468, %rd469, %p44;
	selp.f64 	%fd388, %fd387, %fd388, %p44;
$L__BB10_144:
	abs.f64 	%fd207, %fd388;
	abs.f64 	%fd208, %fd389;
	setp.lt.f64 	%p45, %fd207, %fd208;
	@%p45 bra 	$L__BB10_146;
	setp.lt.f64 	%p46, %fd208, %fd207;
	setp.lt.s64 	%p47, %rd469, %rd470;
	or.pred  	%p48, %p46, %p47;
	selp.b64 	%rd470, %rd469, %rd470, %p48;
	selp.f64 	%fd389, %fd388, %fd389, %p48;
$L__BB10_146:
	abs.f64 	%fd211, %fd389;
	abs.f64 	%fd212, %fd390;
	setp.lt.f64 	%p49, %fd211, %fd212;
	@%p49 bra 	$L__BB10_148;
	setp.lt.f64 	%p50, %fd212, %fd211;
	setp.lt.s64 	%p51, %rd470, %rd471;
	or.pred  	%p52, %p50, %p51;
	selp.b64 	%rd471, %rd470, %rd471, %p52;
	selp.f64 	%fd390, %fd389, %fd390, %p52;
$L__BB10_148:
	abs.f64 	%fd215, %fd390;
	abs.f64 	%fd216, %fd391;
	setp.lt.f64 	%p53, %fd215, %fd216;
	@%p53 bra 	$L__BB10_150;
	setp.lt.f64 	%p54, %fd216, %fd215;
	setp.lt.s64 	%p55, %rd471, %rd472;
	or.pred  	%p56, %p54, %p55;
	selp.b64 	%rd472, %rd471, %rd472, %p56;
	selp.f64 	%fd391, %fd390, %fd391, %p56;
$L__BB10_150:
	abs.f64 	%fd219, %fd391;
	abs.f64 	%fd220, %fd409;
	setp.lt.f64 	%p57, %fd219, %fd220;
	@%p57 bra 	$L__BB10_152;
	setp.lt.f64 	%p58, %fd220, %fd219;
	setp.lt.s64 	%p59, %rd472, %rd495;
	or.pred  	%p60, %p58, %p59;
	selp.b64 	%rd495, %rd472, %rd495, %p60;
	selp.f64 	%fd409, %fd391, %fd409, %p60;
$L__BB10_152:
	add.s64 	%rd474, %rd474, 2560;
	add.s64 	%rd461, %rd461, 40960;
	add.s64 	%rd460, %rd460, -2;
	setp.ne.s64 	%p61, %rd460, 0;
	@%p61 bra 	$L__BB10_132;
$L__BB10_153:
	and.b64  	%rd308, %rd112, 1;
	setp.eq.b64 	%p62, %rd308, 1;
	@%p62 bra 	$L__BB10_165;
	shl.b64 	%rd329, %rd474, 4;
	mul.wide.u32 	%rd330, %r16, 16;
	add.s64 	%rd331, %rd236, %rd330;
	add.s64 	%rd310, %rd331, %rd329;
	// begin inline asm
	ld.global.nc.u64 %rd309, [%rd310];
	// end inline asm
	add.s64 	%rd312, %rd310, 8;
	// begin inline asm
	ld.global.nc.u64 %rd478, [%rd312];
	// end inline asm
	mov.b64 	%fd395, %rd309;
	add.s64 	%rd314, %rd310, 4096;
	// begin inline asm
	ld.global.nc.u64 %rd313, [%rd314];
	// end inline asm
	add.s64 	%rd316, %rd310, 4104;
	// begin inline asm
	ld.global.nc.u64 %rd479, [%rd316];
	// end inline asm
	mov.b64 	%fd396, %rd313;
	add.s64 	%rd318, %rd310, 8192;
	// begin inline asm
	ld.global.nc.u64 %rd317, [%rd318];
	// end inline asm
	add.s64 	%rd320, %rd310, 8200;
	// begin inline asm
	ld.global.nc.u64 %rd480, [%rd320];
	// end inline asm
	mov.b64 	%fd397, %rd317;
	add.s64 	%rd322, %rd310, 12288;
	// begin inline asm
	ld.global.nc.u64 %rd321, [%rd322];
	// end inline asm
	add.s64 	%rd324, %rd310, 12296;
	// begin inline asm
	ld.global.nc.u64 %rd481, [%rd324];
	// end inline asm
	mov.b64 	%fd398, %rd321;
	add.s64 	%rd326, %rd310, 16384;
	// begin inline asm
	ld.global.nc.u64 %rd325, [%rd326];
	// end inline asm
	add.s64 	%rd328, %rd310, 16392;
	// begin inline asm
	ld.global.nc.u64 %rd482, [%rd328];
	// end inline asm
	mov.b64 	%fd399, %rd325;
	abs.f64 	%fd230, %fd409;
	abs.f64 	%fd231, %fd395;
	setp.lt.f64 	%p63, %fd230, %fd231;
	@%p63 bra 	$L__BB10_156;
	setp.lt.f64 	%p64, %fd231, %fd230;
	setp.lt.s64 	%p65, %rd495, %rd478;
	or.pred  	%p66, %p64, %p65;
	selp.b64 	%rd478, %rd495, %rd478, %p66;
	selp.f64 	%fd395, %fd409, %fd395, %p66;
$L__BB10_156:
	abs.f64 	%fd234, %fd395;
	abs.f64 	%fd235, %fd396;
	setp.lt.f64 	%p67, %fd234, %fd235;
	@%p67 bra 	$L__BB10_158;
	setp.lt.f64 	%p68, %fd235, %fd234;
	setp.lt.s64 	%p69, %rd478, %rd479;
	or.pred  	%p70, %p68, %p69;
	selp.b64 	%rd479, %rd478, %rd479, %p70;
	selp.f64 	%fd396, %fd395, %fd396, %p70;
$L__BB10_158:
	abs.f64 	%fd238, %fd396;
	abs.f64 	%fd239, %fd397;
	setp.lt.f64 	%p71, %fd238, %fd239;
	@%p71 bra 	$L__BB10_160;
	setp.lt.f64 	%p72, %fd239, %fd238;
	setp.lt.s64 	%p73, %rd479, %rd480;
	or.pred  	%p74, %p72, %p73;
	selp.b64 	%rd480, %rd479, %rd480, %p74;
	selp.f64 	%fd397, %fd396, %fd397, %p74;
$L__BB10_160:
	abs.f64 	%fd242, %fd397;
	abs.f64 	%fd243, %fd398;
	setp.lt.f64 	%p75, %fd242, %fd243;
	@%p75 bra 	$L__BB10_162;
	setp.lt.f64 	%p76, %fd243, %fd242;
	setp.lt.s64 	%p77, %rd480, %rd481;
	or.pred  	%p78, %p76, %p77;
	selp.b64 	%rd481, %rd480, %rd481, %p78;
	selp.f64 	%fd398, %fd397, %fd398, %p78;
$L__BB10_162:
	abs.f64 	%fd246, %fd398;
	abs.f64 	%fd247, %fd399;
	setp.lt.f64 	%p79, %fd246, %fd247;
	@%p79 bra 	$L__BB10_164;
	setp.lt.f64 	%p80, %fd247, %fd246;
	setp.lt.s64 	%p81, %rd481, %rd482;
	or.pred  	%p82, %p80, %p81;
	selp.b64 	%rd482, %rd481, %rd482, %p82;
	selp.f64 	%fd399, %fd398, %fd399, %p82;
$L__BB10_164:
	add.s64 	%rd474, %rd474, 1280;
	mov.u64 	%rd495, %rd482;
	mov.f64 	%fd409, %fd399;
$L__BB10_165:
	cvt.s64.s32 	%rd332, %r29;
	setp.ge.s64 	%p83, %rd474, %rd332;
	@%p83 bra 	$L__BB10_188;
	cvt.u32.u64 	%r17, %rd474;
	sub.s32 	%r18, %r29, %r17;
	setp.ge.s32 	%p84, %r16, %r18;
	@%p84 bra 	$L__BB10_188;
	not.b32 	%r30, %r16;
	add.s32 	%r31, %r29, %r30;
	sub.s32 	%r19, %r31, %r17;
	and.b32  	%r32, %r19, 768;
	setp.eq.s32 	%p85, %r32, 768;
	mov.u32 	%r372, %r16;
	@%p85 bra 	$L__BB10_173;
	cvt.u64.u32 	%rd334, %r16;
	add.s64 	%rd335, %rd474, %rd334;
	shl.b64 	%rd336, %rd335, 4;
	add.s64 	%rd485, %rd236, %rd336;
	shr.u32 	%r33, %r19, 8;
	add.s32 	%r34, %r33, 1;
	and.b32  	%r35, %r34, 3;
	neg.s32 	%r370, %r35;
	mov.u32 	%r372, %r16;
$L__BB10_169:
	.pragma "nounroll";
	mov.u64 	%rd176, %rd495;
	mov.f64 	%fd251, %fd409;
	// begin inline asm
	ld.global.nc.u64 %rd337, [%rd485];
	// end inline asm
	add.s64 	%rd340, %rd485, 8;
	// begin inline asm
	ld.global.nc.u64 %rd339, [%rd340];
	// end inline asm
	mov.b64 	%fd252, %rd337;
	abs.f64 	%fd253, %fd251;
	abs.f64 	%fd254, %fd252;
	setp.lt.f64 	%p86, %fd253, %fd254;
	mov.f64 	%fd409, %fd252;
	mov.u64 	%rd495, %rd339;
	@%p86 bra 	$L__BB10_172;
	setp.lt.f64 	%p87, %fd254, %fd253;
	mov.f64 	%fd409, %fd251;
	mov.u64 	%rd495, %rd176;
	@%p87 bra 	$L__BB10_172;
	setp.lt.s64 	%p88, %rd176, %rd339;
	selp.f64 	%fd409, %fd251, %fd252, %p88;
	min.s64 	%rd495, %rd176, %rd339;
$L__BB10_172:
	add.s32 	%r372, %r372, 256;
	add.s64 	%rd485, %rd485, 4096;
	add.s32 	%r370, %r370, 1;
	setp.ne.s32 	%p89, %r370, 0;
	@%p89 bra 	$L__BB10_169;
$L__BB10_173:
	setp.lt.u32 	%p90, %r19, 768;
	@%p90 bra 	$L__BB10_188;
	cvt.u64.u32 	%rd341, %r372;
	add.s64 	%rd342, %rd474, %rd341;
	shl.b64 	%rd343, %rd342, 4;
	add.s64 	%rd344, %rd343, %rd236;
	add.s64 	%rd490, %rd344, 12296;
$L__BB10_175:
	add.s64 	%rd346, %rd490, -12296;
	// begin inline asm
	ld.global.nc.u64 %rd345, [%rd346];
	// end inline asm
	add.s64 	%rd348, %rd490, -12288;
	// begin inline asm
	ld.global.nc.u64 %rd347, [%rd348];
	// end inline asm
	mov.b64 	%fd260, %rd345;
	abs.f64 	%fd261, %fd409;
	abs.f64 	%fd262, %fd260;
	setp.lt.f64 	%p91, %fd261, %fd262;
	mov.f64 	%fd406, %fd260;
	mov.u64 	%rd492, %rd347;
	@%p91 bra 	$L__BB10_178;
	setp.lt.f64 	%p92, %fd262, %fd261;
	mov.f64 	%fd406, %fd409;
	mov.u64 	%rd492, %rd495;
	@%p92 bra 	$L__BB10_178;
	setp.lt.s64 	%p93, %rd495, %rd347;
	selp.f64 	%fd406, %fd409, %fd260, %p93;
	min.s64 	%rd492, %rd495, %rd347;
$L__BB10_178:
	add.s64 	%rd350, %rd490, -8200;
	// begin inline asm
	ld.global.nc.u64 %rd349, [%rd350];
	// end inline asm
	add.s64 	%rd352, %rd490, -8192;
	// begin inline asm
	ld.global.nc.u64 %rd351, [%rd352];
	// end inline asm
	mov.b64 	%fd265, %rd349;
	abs.f64 	%fd266, %fd406;
	abs.f64 	%fd267, %fd265;
	setp.lt.f64 	%p94, %fd266, %fd267;
	mov.f64 	%fd407, %fd265;
	mov.u64 	%rd493, %rd351;
	@%p94 bra 	$L__BB10_181;
	setp.lt.f64 	%p95, %fd267, %fd266;
	mov.f64 	%fd407, %fd406;
	mov.u64 	%rd493, %rd492;
	@%p95 bra 	$L__BB10_181;
	setp.lt.s64 	%p96, %rd492, %rd351;
	selp.f64 	%fd407, %fd406, %fd265, %p96;
	min.s64 	%rd493, %rd492, %rd351;
$L__BB10_181:
	add.s64 	%rd354, %rd490, -4104;
	// begin inline asm
	ld.global.nc.u64 %rd353, [%rd354];
	// end inline asm
	add.s64 	%rd356, %rd490, -4096;
	// begin inline asm
	ld.global.nc.u64 %rd355, [%rd356];
	// end inline asm
	mov.b64 	%fd270, %rd353;
	abs.f64 	%fd271, %fd407;
	abs.f64 	%fd272, %fd270;
	setp.lt.f64 	%p97, %fd271, %fd272;
	mov.f64 	%fd408, %fd270;
	mov.u64 	%rd494, %rd355;
	@%p97 bra 	$L__BB10_184;
	setp.lt.f64 	%p98, %fd272, %fd271;
	mov.f64 	%fd408, %fd407;
	mov.u64 	%rd494, %rd493;
	@%p98 bra 	$L__BB10_184;
	setp.lt.s64 	%p99, %rd493, %rd355;
	selp.f64 	%fd408, %fd407, %fd270, %p99;
	min.s64 	%rd494, %rd493, %rd355;
$L__BB10_184:
	add.s64 	%rd358, %rd490, -8;
	// begin inline asm
	ld.global.nc.u64 %rd357, [%rd358];
	// end inline asm
	// begin inline asm
	ld.global.nc.u64 %rd359, [%rd490];
	// end inline asm
	mov.b64 	%fd275, %rd357;
	abs.f64 	%fd276, %fd408;
	abs.f64 	%fd277, %fd275;
	setp.lt.f64 	%p100, %fd276, %fd277;
	mov.f64 	%fd409, %fd275;
	mov.u64 	%rd495, %rd359;
	@%p100 bra 	$L__BB10_187;
	setp.lt.f64 	%p101, %fd277, %fd276;
	mov.f64 	%fd409, %fd408;
	mov.u64 	%rd495, %rd494;
	@%p101 bra 	$L__BB10_187;
	setp.lt.s64 	%p102, %rd494, %rd359;
	selp.f64 	%fd409, %fd408, %fd275, %p102;
	min.s64 	%rd495, %rd494, %rd359;
$L__BB10_187:
	add.s32 	%r372, %r372, 1024;
	add.s64 	%rd490, %rd490, 16384;
	setp.lt.s32 	%p103, %r372, %r18;
	@%p103 bra 	$L__BB10_175;
$L__BB10_188:
	// begin inline asm
	mov.u32 %r36, %laneid;
	// end inline asm
	mov.b64 	%rd361, %fd409;
	mov.b64 	{%r38, %r43}, %rd361;
	mov.b32 	%r54, 1;
	mov.b32 	%r55, 31;
	mov.b32 	%r56, -1;
	// begin inline asm
	shfl.sync.down.b32 %r37, %r38, %r54, %r55, %r56;
	// end inline asm
	// begin inline asm
	shfl.sync.down.b32 %r42, %r43, %r54, %r55, %r56;
	// end inline asm
	mov.b64 	%rd362, {%r37, %r42};
	mov.b64 	%fd281, %rd362;
	mov.b64 	{%r48, %r53}, %rd495;
	// begin inline asm
	shfl.sync.down.b32 %r47, %r48, %r54, %r55, %r56;
	// end inline asm
	// begin inline asm
	shfl.sync.down.b32 %r52, %r53, %r54, %r55, %r56;
	// end inline asm
	mov.b64 	%rd200, {%r47, %r52};
	setp.gt.s32 	%p104, %r36, 30;
	mov.f64 	%fd411, %fd409;
	mov.u64 	%rd497, %rd495;
	@%p104 bra 	$L__BB10_192;
	abs.f64 	%fd282, %fd409;
	abs.f64 	%fd283, %fd281;
	setp.lt.f64 	%p105, %fd282, %fd283;
	mov.f64 	%fd411, %fd281;
	mov.u64 	%rd497, %rd200;
	@%p105 bra 	$L__BB10_192;
	setp.lt.f64 	%p106, %fd283, %fd282;
	mov.f64 	%fd411, %fd409;
	mov.u64 	%rd497, %rd495;
	@%p106 bra 	$L__BB10_192;
	setp.lt.s64 	%p107, %rd495, %rd200;
	selp.f64 	%fd411, %fd409, %fd281, %p107;
	min.s64 	%rd497, %rd495, %rd200;
$L__BB10_192:
	mov.b64 	%rd363, %fd411;
	mov.b64 	{%r58, %r63}, %rd363;
	mov.b32 	%r74, 2;
	mov.b32 	%r75, 31;
	mov.b32 	%r76, -1;
	// begin inline asm
	shfl.sync.down.b32 %r57, %r58, %r74, %r75, %r76;
	// end inline asm
	// begin inline asm
	shfl.sync.down.b32 %r62, %r63, %r74, %r75, %r76;
	// end inline asm
	mov.b64 	%rd364, {%r57, %r62};
	mov.b64 	%fd286, %rd364;
	mov.b64 	{%r68, %r73}, %rd497;
	// begin inline asm
	shfl.sync.down.b32 %r67, %r68, %r74, %r75, %r76;
	// end inline asm
	// begin inline asm
	shfl.sync.down.b32 %r72, %r73, %r74, %r75, %r76;
	// end inline asm
	mov.b64 	%rd203, {%r67, %r72};
	setp.gt.s32 	%p108, %r36, 29;
	mov.f64 	%fd412, %fd411;
	mov.u64 	%rd498, %rd497;
	@%p108 bra 	$L__BB10_196;
	abs.f64 	%fd287, %fd411;
	abs.f64 	%fd288, %fd286;
	setp.lt.f64 	%p109, %fd287, %fd288;
	mov.f64 	%fd412, %fd286;
	mov.u64 	%rd498, %rd203;
	@%p109 bra 	$L__BB10_196;
	setp.lt.f64 	%p110, %fd288, %fd287;
	mov.f64 	%fd412, %fd411;
	mov.u64 	%rd498, %rd497;
	@%p110 bra 	$L__BB10_196;
	setp.lt.s64 	%p111, %rd497, %rd203;
	selp.f64 	%fd412, %fd411, %fd286, %p111;
	min.s64 	%rd498, %rd497, %rd203;
$L__BB10_196:
	mov.b64 	%rd365, %fd412;
	mov.b64 	{%r78, %r83}, %rd365;
	mov.b32 	%r94, 4;
	mov.b32 	%r95, 31;
	mov.b32 	%r96, -1;
	// begin inline asm
	shfl.sync.down.b32 %r77, %r78, %r94, %r95, %r96;
	// end inline asm
	// begin inline asm
	shfl.sync.down.b32 %r82, %r83, %r94, %r95, %r96;
	// end inline asm
	mov.b64 	%rd366, {%r77, %r82};
	mov.b64 	%fd291, %rd366;
	mov.b64 	{%r88, %r93}, %rd498;
	// begin inline asm
	shfl.sync.down.b32 %r87, %r88, %r94, %r95, %r96;
	// end inline asm
	// begin inline asm
	shfl.sync.down.b32 %r92, %r93, %r94, %r95, %r96;
	// end inline asm
	mov.b64 	%rd206, {%r87, %r92};
	setp.gt.s32 	%p112, %r36, 27;
	mov.f64 	%fd413, %fd412;
	mov.u64 	%rd499, %rd498;
	@%p112 bra 	$L__BB10_200;
	abs.f64 	%fd292, %fd412;
	abs.f64 	%fd293, %fd291;
	setp.lt.f64 	%p113, %fd292, %fd293;
	mov.f64 	%fd413, %fd291;
	mov.u64 	%rd499, %rd206;
	@%p113 bra 	$L__BB10_200;
	setp.lt.f64 	%p114, %fd293, %fd292;
	mov.f64 	%fd413, %fd412;
	mov.u64 	%rd499, %rd498;
	@%p114 bra 	$L__BB10_200;
	setp.lt.s64 	%p115, %rd498, %rd206;
	selp.f64 	%fd413, %fd412, %fd291, %p115;
	min.s64 	%rd499, %rd498, %rd206;
$L__BB10_200:
	mov.b64 	%rd367, %fd413;
	mov.b64 	{%r98, %r103}, %rd367;
	mov.b32 	%r114, 8;
	mov.b32 	%r115, 31;
	mov.b32 	%r116, -1;
	// begin inline asm
	shfl.sync.down.b32 %r97, %r98, %r114, %r115, %r116;
	// end inline asm
	// begin inline asm
	shfl.sync.down.b32 %r102, %r103, %r114, %r115, %r116;
	// end inline asm
	mov.b64 	%rd368, {%r97, %r102};
	mov.b64 	%fd296, %rd368;
	mov.b64 	{%r108, %r113}, %rd499;
	// begin inline asm
	shfl.sync.down.b32 %r107, %r108, %r114, %r115, %r116;
	// end inline asm
	// begin inline asm
	shfl.sync.down.b32 %r112, %r113, %r114, %r115, %r116;
	// end inline asm
	mov.b64 	%rd209, {%r107, %r112};
	setp.gt.s32 	%p116, %r36, 23;
	mov.f64 	%fd414, %fd413;
	mov.u64 	%rd500, %rd499;
	@%p116 bra 	$L__BB10_204;
	abs.f64 	%fd297, %fd413;
	abs.f64 	%fd298, %fd296;
	setp.lt.f64 	%p117, %fd297, %fd298;
	mov.f64 	%fd414, %fd296;
	mov.u64 	%rd500, %rd209;
	@%p117 bra 	$L__BB10_204;
	setp.lt.f64 	%p118, %fd298, %fd297;
	mov.f64 	%fd414, %fd413;
	mov.u64 	%rd500, %rd499;
	@%p118 bra 	$L__BB10_204;
	setp.lt.s64 	%p119, %rd499, %rd209;
	selp.f64 	%fd414, %fd413, %fd296, %p119;
	min.s64 	%rd500, %rd499, %rd209;
$L__BB10_204:
	mov.b64 	%rd369, %fd414;
	mov.b64 	{%r118, %r123}, %rd369;
	mov.b32 	%r134, 16;
	mov.b32 	%r135, 31;
	mov.b32 	%r136, -1;
	// begin inline asm
	shfl.sync.down.b32 %r117, %r118, %r134, %r135, %r136;
	// end inline asm
	// begin inline asm
	shfl.sync.down.b32 %r122, %r123, %r134, %r135, %r136;
	// end inline asm
	mov.b64 	%rd370, {%r117, %r122};
	mov.b64 	%fd301, %rd370;
	mov.b64 	{%r128, %r133}, %rd500;
	// begin inline asm
	shfl.sync.down.b32 %r127, %r128, %r134, %r135, %r136;
	// end inline asm
	// begin inline asm
	shfl.sync.down.b32 %r132, %r133, %r134, %r135, %r136;
	// end inline asm
	mov.b64 	%rd212, {%r127, %r132};
	setp.gt.s32 	%p120, %r36, 15;
	mov.f64 	%fd422, %fd414;
	mov.u64 	%rd508, %rd500;
	@%p120 bra 	$L__BB10_208;
	abs.f64 	%fd302, %fd414;
	abs.f64 	%fd303, %fd301;
	setp.lt.f64 	%p121, %fd302, %fd303;
	mov.f64 	%fd422, %fd301;
	mov.u64 	%rd508, %rd212;
	@%p121 bra 	$L__BB10_208;
	setp.lt.f64 	%p122, %fd303, %fd302;
	mov.f64 	%fd422, %fd414;
	mov.u64 	%rd508, %rd500;
	@%p122 bra 	$L__BB10_208;
	setp.lt.s64 	%p123, %rd500, %rd212;
	selp.f64 	%fd422, %fd414, %fd301, %p123;
	min.s64 	%rd508, %rd500, %rd212;
$L__BB10_208:
	setp.ne.s32 	%p124, %r36, 0;
	@%p124 bra 	$L__BB10_210;
	shr.u32 	%r137, %r16, 1;
	and.b32  	%r138, %r137, 496;
	mov.u32 	%r139, _ZN6thrust24THRUST_300001_SM_1000_NS8cuda_cub4core6detail5shmemE;
	add.s32 	%r140, %r139, %r138;
	st.shared.f64 	[%r140+8], %fd422;
	st.shared.u64 	[%r140+16], %rd508;
$L__BB10_210:
	bar.sync 	0;
	setp.ne.s32 	%p125, %r16, 0;
	@%p125 bra 	$L__BB10_232;
	ld.shared.f64 	%fd306, [_ZN6thrust24THRUST_300001_SM_1000_NS8cuda_cub4core6detail5shmemE+24];
	ld.shared.u64 	%rd215, [_ZN6thrust24THRUST_300001_SM_1000_NS8cuda_cub4core6detail5shmemE+32];
	abs.f64 	%fd307, %fd422;
	abs.f64 	%fd308, %fd306;
	setp.lt.f64 	%p126, %fd307, %fd308;
	mov.f64 	%fd416, %fd306;
	mov.u64 	%rd502, %rd215;
	@%p126 bra 	$L__BB10_214;
	setp.lt.f64 	%p127, %fd308, %fd307;
	mov.f64 	%fd416, %fd422;
	mov.u64 	%rd502, %rd508;
	@%p127 bra 	$L__BB10_214;
	setp.lt.s64 	%p128, %rd508, %rd215;
	selp.f64 	%fd416, %fd422, %fd306, %p128;
	min.s64 	%rd502, %rd508, %rd215;
$L__BB10_214:
	ld.shared.f64 	%fd311, [_ZN6thrust24THRUST_300001_SM_1000_NS8cuda_cub4core6detail5shmemE+40];
	ld.shared.u64 	%rd218, [_ZN6thrust24THRUST_300001_SM_1000_NS8cuda_cub4core6detail5shmemE+48];
	abs.f64 	%fd312, %fd416;
	abs.f64 	%fd313, %fd311;
	setp.lt.f64 	%p129, %fd312, %fd313;
	mov.f64 	%fd417, %fd311;
	mov.u64 	%rd503, %rd218;
	@%p129 bra 	$L__BB10_217;
	setp.lt.f64 	%p130, %fd313, %fd312;
	mov.f64 	%fd417, %fd416;
	mov.u64 	%rd503, %rd502;
	@%p130 bra 	$L__BB10_217;
	setp.lt.s64 	%p131, %rd502, %rd218;
	selp.f64 	%fd417, %fd416, %fd311, %p131;
	min.s64 	%rd503, %rd502, %rd218;
$L__BB10_217:
	ld.shared.f64 	%fd316, [_ZN6thrust24THRUST_300001_SM_1000_NS8cuda_cub4core6detail5shmemE+56];
	ld.shared.u64 	%rd221, [_ZN6thrust24THRUST_300001_SM_1000_NS8cuda_cub4core6detail5shmemE+64];
	abs.f64 	%fd317, %fd417;
	abs.f64 	%fd318, %fd316;
	setp.lt.f64 	%p132, %fd317, %fd318;
	mov.f64 	%fd418, %fd316;
	mov.u64 	%rd504, %rd221;
	@%p132 bra 	$L__BB10_220;
	setp.lt.f64 	%p133, %fd318, %fd317;
	mov.f64 	%fd418, %fd417;
	mov.u64 	%rd504, %rd503;
	@%p133 bra 	$L__BB10_220;
	setp.lt.s64 	%p134, %rd503, %rd221;
	selp.f64 	%fd418, %fd417, %fd316, %p134;
	min.s64 	%rd504, %rd503, %rd221;
$L__BB10_220:
	ld.shared.f64 	%fd321, [_ZN6thrust24THRUST_300001_SM_1000_NS8cuda_cub4core6detail5shmemE+72];
	ld.shared.u64 	%rd224, [_ZN6thrust24THRUST_300001_SM_1000_NS8cuda_cub4core6detail5shmemE+80];
	abs.f64 	%fd322, %fd418;
	abs.f64 	%fd323, %fd321;
	setp.lt.f64 	%p135, %fd322, %fd323;
	mov.f64 	%fd419, %fd321;
	mov.u64 	%rd505, %rd224;
	@%p135 bra 	$L__BB10_223;
	setp.lt.f64 	%p136, %fd323, %fd322;
	mov.f64 	%fd419, %fd418;
	mov.u64 	%rd505, %rd504;
	@%p136 bra 	$L__BB10_223;
	setp.lt.s64 	%p137, %rd504, %rd224;
	selp.f64 	%fd419, %fd418, %fd321, %p137;
	min.s64 	%rd505, %rd504, %rd224;
$L__BB10_223:
	ld.shared.f64 	%fd326, [_ZN6thrust24THRUST_300001_SM_1000_NS8cuda_cub4core6detail5shmemE+88];
	ld.shared.u64 	%rd227, [_ZN6thrust24THRUST_300001_SM_1000_NS8cuda_cub4core6detail5shmemE+96];
	abs.f64 	%fd327, %fd419;
	abs.f64 	%fd328, %fd326;
	setp.lt.f64 	%p138, %fd327, %fd328;
	mov.f64 	%fd420, %fd326;
	mov.u64 	%rd506, %rd227;
	@%p138 bra 	$L__BB10_226;
	setp.lt.f64 	%p139, %fd328, %fd327;
	mov.f64 	%fd420, %fd419;
	mov.u64 	%rd506, %rd505;
	@%p139 bra 	$L__BB10_226;
	setp.lt.s64 	%p140, %rd505, %rd227;
	selp.f64 	%fd420, %fd419, %fd326, %p140;
	min.s64 	%rd506, %rd505, %rd227;
$L__BB10_226:
	ld.shared.f64 	%fd331, [_ZN6thrust24THRUST_300001_SM_1000_NS8cuda_cub4core6detail5shmemE+104];
	ld.shared.u64 	%rd230, [_ZN6thrust24THRUST_300001_SM_1000_NS8cuda_cub4core6detail5shmemE+112];
	abs.f64 	%fd332, %fd420;
	abs.f64 	%fd333, %fd331;
	setp.lt.f64 	%p141, %fd332, %fd333;
	mov.f64 	%fd421, %fd331;
	mov.u64 	%rd507, %rd230;
	@%p141 bra 	$L__BB10_229;
	setp.lt.f64 	%p142, %fd333, %fd332;
	mov.f64 	%fd421, %fd420;
	mov.u64 	%rd507, %rd506;
	@%p142 bra 	$L__BB10_229;
	setp.lt.s64 	%p143, %rd506, %rd230;
	selp.f64 	%fd421, %fd420, %fd331, %p143;
	min.s64 	%rd507, %rd506, %rd230;
$L__BB10_229:
	ld.shared.f64 	%fd336, [_ZN6thrust24THRUST_300001_SM_1000_NS8cuda_cub4core6detail5shmemE+120];
	ld.shared.u64 	%rd233, [_ZN6thrust24THRUST_300001_SM_1000_NS8cuda_cub4core6detail5shmemE+128];
	abs.f64 	%fd337, %fd421;
	abs.f64 	%fd338, %fd336;
	setp.lt.f64 	%p144, %fd337, %fd338;
	mov.u64 	%rd508, %rd233;
	mov.f64 	%fd422, %fd336;
	@%p144 bra 	$L__BB10_232;
	setp.lt.f64 	%p145, %fd338, %fd337;
	mov.u64 	%rd508, %rd507;
	mov.f64 	%fd422, %fd421;
	@%p145 bra 	$L__BB10_232;
	setp.lt.s64 	%p146, %rd507, %rd233;
	selp.f64 	%fd422, %fd421, %fd336, %p146;
	min.s64 	%rd508, %rd507, %rd233;
$L__BB10_232:
	mov.u32 	%r364, %tid.x;
	setp.ne.s32 	%p263, %r364, 0;
	@%p263 bra 	$L__BB10_234;
	ld.param.u64 	%rd421, [_ZN6thrust24THRUST_300001_SM_1000_NS8cuda_cub4core6detail13_kernel_agentINS1_8__reduce11ReduceAgentIPN4cuda3std3__45tupleIJdlEEESC_SB_lNS1_9__extrema9arg_max_fIdl10comparatorEEEEJSC_SC_iSG_EEEvDpT0__param_1];
	cvta.to.global.u64 	%rd420, %rd421;
	st.global.f64 	[%rd420], %fd422;
	st.global.u64 	[%rd420+8], %rd508;
$L__BB10_234:
	ret;

}
	// .globl	_ZN3cub18CUB_300001_SM_10006detail11EmptyKernelIvEEvv
.visible .entry _ZN3cub18CUB_300001_SM_10006detail11EmptyKernelIvEEvv()
{


	ret;

}


// ===== COMPILED SASS (sm_100) =====

	.target	sm_100

	.elftype	@"ET_EXEC"


//--------------------- .note.nv.tkinfo           --------------------------
	.section	.note.nv.tkinfo,"",@"SHT_NOTE"
	.sectionflags	@"SHF_NOTE_NV_TKINFO"
	.tkinfo
        /*0018*/ 	.word	0x00000002
        /*0030*/ 	.string	""
        /*0030*/ 	.string	"ptxas"
        /*0030*/ 	.string	"Cuda compilation tools, release 13.0, V13.0.88"
        /*0030*/ 	.string	"Build cuda_13.0.r13.0/compiler.36424714_0"
        /*0030*/ 	.string	"-arch sm_100 -m 64 "



//--------------------- .note.nv.cuinfo           --------------------------
	.section	.note.nv.cuinfo,"",@"SHT_NOTE"
	.sectionflags	@"SHF_NOTE_NV_CUINFO"
        /*0018*/ 	.short	0x0002
        /*001a*/ 	.short	0x0064
        /*001c*/ 	.short	0x0082
	.zero		2


//--------------------- .nv.info                  --------------------------
	.section	.nv.info,"",@"SHT_CUDA_INFO"
	.align	4


	//----- nvinfo : EIATTR_REGCOUNT
	.align		4
        /*0000*/ 	.byte	0x04, 0x2f
        /*0002*/ 	.short	(.L_46 - .L_45)
	.align		4
.L_45:
        /*0004*/ 	.word	index@(_Z4downPdiiiii)
        /*0008*/ 	.word	0x0000002a


	//----- nvinfo : EIATTR_FRAME_SIZE
	.align		4
.L_46:
        /*000c*/ 	.byte	0x04, 0x11
        /*000e*/ 	.short	(.L_48 - .L_47)
	.align		4
.L_47:
        /*0010*/ 	.word	index@($__internal_1_$__cuda_sm20_div_rn_f64_full)
        /*0014*/ 	.word	0x00000000


	//----- nvinfo : EIATTR_FRAME_SIZE
	.align		4
.L_48:
        /*0018*/ 	.byte	0x04, 0x11
        /*001a*/ 	.short	(.L_50 - .L_49)
	.align		4
.L_49:
        /*001c*/ 	.word	index@(_Z4downPdiiiii)
        /*0020*/ 	.word	0x00000000


	//----- nvinfo : EIATTR_REGCOUNT
	.align		4
.L_50:
        /*0024*/ 	.byte	0x04, 0x2f
        /*0026*/ 	.short	(.L_52 - .L_51)
	.align		4
.L_51:
        /*0028*/ 	.word	index@(_Z2upPdiiiii)
        /*002c*/ 	.word	0x00000028


	//----- nvinfo : EIATTR_FRAME_SIZE
	.align		4
.L_52:
        /*0030*/ 	.byte	0x04, 0x11
        /*0032*/ 	.short	(.L_54 - .L_53)
	.align		4
.L_53:
        /*0034*/ 	.word	index@($__internal_0_$__cuda_sm20_div_rn_f64_full)
        /*0038*/ 	.word	0x00000000


	//----- nvinfo : EIATTR_FRAME_SIZE
	.align		4
.L_54:
        /*003c*/ 	.byte	0x04, 0x11
        /*003e*/ 	.short	(.L_56 - .L_55)
	.align		4
.L_55:
        /*0040*/ 	.word	index@(_Z2upPdiiiii)
        /*0044*/ 	.word	0x00000000


	//----- nvinfo : EIATTR_REGCOUNT
	.align		4
.L_56:
        /*0048*/ 	.byte	0x04, 0x2f
        /*004a*/ 	.short	(.L_58 - .L_57)
	.align		4
.L_57:
        /*004c*/ 	.word	index@(_Z4swapPdiiiii)
        /*0050*/ 	.word	0x0000001c


	//----- nvinfo : EIATTR_FRAME_SIZE
	.align		4
.L_58:
        /*0054*/ 	.byte	0x04, 0x11
        /*0056*/ 	.short	(.L_60 - .L_59)
	.align		4
.L_59:
        /*0058*/ 	.word	index@(_Z4swapPdiiiii)
        /*005c*/ 	.word	0x00000000


	//----- nvinfo : EIATTR_REGCOUNT
	.align		4
.L_60:
        /*0060*/ 	.byte	0x04, 0x2f
        /*0062*/ 	.short	(.L_62 - .L_61)
	.align		4
.L_61:
        /*0064*/ 	.word	index@(_ZN6thrust24THRUST_300001_SM_1000_NS8cuda_cub4core6detail13_kernel_agentINS1_8__reduce11ReduceAgentINS0_12zip_iteratorIN4cuda3std3__45tupleIJNS0_10device_ptrIdEENS0_17counting_iteratorIlNS0_11use_defaultESF_SF_EEEEEEEPNSB_IJdlEEESJ_iNS1_9__extrema9arg_max_fIdl10comparatorEEEEJSI_SK_iSO_EEEvDpT0_)
        /*0068*/ 	.word	0x00000020


	//----- nvinfo : EIATTR_FRAME_SIZE
	.align		4
.L_62:
        /*006c*/ 	.byte	0x04, 0x11
        /*006e*/ 	.short	(.L_64 - .L_63)
	.align		4
.L_63:
        /*0070*/ 	.word	index@(_ZN6thrust24THRUST_300001_SM_1000_NS8cuda_cub4core6detail13_kernel_agentINS1_8__reduce11ReduceAgentINS0_12zip_iteratorIN4cuda3std3__45tupleIJNS0_10device_ptrIdEENS0_17counting_iteratorIlNS0_11use_defaultESF_SF_EEEEEEEPNSB_IJdlEEESJ_iNS1_9__extrema9arg_max_fIdl10comparatorEEEEJSI_SK_iSO_EEEvDpT0_)
        /*0074*/ 	.word	0x00000000


	//----- nvinfo : EIATTR_REGCOUNT
	.align		4
.L_64:
        /*0078*/ 	.byte	0x04, 0x2f
        /*007a*/ 	.short	(.L_66 - .L_65)
	.align		4
.L_65:
        /*007c*/ 	.word	index@(_ZN6thrust24THRUST_300001_SM_1000_NS8cuda_cub4core6detail13_kernel_agentINS1_8__reduce11ReduceAgentINS0_12zip_iteratorIN4cuda3std3__45tupleIJNS0_10device_ptrIdEENS0_17counting_iteratorIlNS0_11use_defaultESF_SF_EEEEEEEPNSB_IJdlEEESJ_iNS1_9__extrema9arg_max_fIdl10comparatorEEEEJSI_SK_iN3cub18CUB_300001_SM_100013GridEvenShareIiEENSR_9GridQueueIjEESO_EEEvDpT0_)
        /*0080*/ 	.word	0x00000028


	//----- nvinfo : EIATTR_FRAME_SIZE
	.align		4
.L_66:
        /*0084*/ 	.byte	0x04, 0x11
        /*0086*/ 	.short	(.L_68 - .L_67)
	.align		4
.L_67:
        /*0088*/ 	.word	index@(_ZN6thrust24THRUST_300001_SM_1000_NS8cuda_cub4core6detail13_kernel_agentINS1_8__reduce11ReduceAgentINS0_12zip_iteratorIN4cuda3std3__45tupleIJNS0_10device_ptrIdEENS0_17counting_iteratorIlNS0_11use_defaultESF_SF_EEEEEEEPNSB_IJdlEEESJ_iNS1_9__extrema9arg_max_fIdl10comparatorEEEEJSI_SK_iN3cub18CUB_300001_SM_100013GridEvenShareIiEENSR_9GridQueueIjEESO_EEEvDpT0_)
        /*008c*/ 	.word	0x00000000


	//----- nvinfo : EIATTR_REGCOUNT
	.align		4
.L_68:
        /*0090*/ 	.byte	0x04, 0x2f
        /*0092*/ 	.short	(.L_70 - .L_69)
	.align		4
.L_69:
        /*0094*/ 	.word	index@(_ZN6thrust24THRUST_300001_SM_1000_NS8cuda_cub4core6detail13_kernel_agentINS1_8__reduce10DrainAgentIiEEJN3cub18CUB_300001_SM_10009GridQueueIjEEiEEEvDpT0_)
        /*0098*/ 	.word	0x00000008


	//----- nvinfo : EIATTR_FRAME_SIZE
	.align		4
.L_70:
        /*009c*/ 	.byte	0x04, 0x11
        /*009e*/ 	.short	(.L_72 - .L_71)
	.align		4
.L_71:
        /*00a0*/ 	.word	index@(_ZN6thrust24THRUST_300001_SM_1000_NS8cuda_cub4core6detail13_kernel_agentINS1_8__reduce10DrainAgentIiEEJN3cub18CUB_300001_SM_10009GridQueueIjEEiEEEvDpT0_)
        /*00a4*/ 	.word	0x00000000


	//----- nvinfo : EIATTR_REGCOUNT
	.align		4
.L_72:
        /*00a8*/ 	.byte	0x04, 0x2f
        /*00aa*/ 	.short	(.L_74 - .L_73)
	.align		4
.L_73:
        /*00ac*/ 	.word	index@(_ZN6thrust24THRUST_300001_SM_1000_NS8cuda_cub4core6detail13_kernel_agentINS1_8__reduce11ReduceAgentIPN4cuda3std3__45tupleIJdlEEESC_SB_iNS1_9__extrema9arg_max_fIdl10comparatorEEEEJSC_SC_iSG_EEEvDpT0_)
        /*00b0*/ 	.word	0x00000020


	//----- nvinfo : EIATTR_FRAME_SIZE
	.align		4
.L_74:
        /*00b4*/ 	.byte	0x04, 0x11
        /*00b6*/ 	.short	(.L_76 - .L_75)
	.align		4
.L_75:
        /*00b8*/ 	.word	index@(_ZN6thrust24THRUST_300001_SM_1000_NS8cuda_cub4core6detail13_kernel_agentINS1_8__reduce11ReduceAgentIPN4cuda3std3__45tupleIJdlEEESC_SB_iNS1_9__extrema9arg_max_fIdl10comparatorEEEEJSC_SC_iSG_EEEvDpT0_)
        /*00bc*/ 	.word	0x00000000


	//----- nvinfo : EIATTR_REGCOUNT
	.align		4
.L_76:
        /*00c0*/ 	.byte	0x04, 0x2f
        /*00c2*/ 	.short	(.L_78 - .L_77)
	.align		4
.L_77:
        /*00c4*/ 	.word	index@(_ZN6thrust24THRUST_300001_SM_1000_NS8cuda_cub4core6detail13_kernel_agentINS1_8__reduce11ReduceAgentINS0_12zip_iteratorIN4cuda3std3__45tupleIJNS0_10device_ptrIdEENS0_17counting_iteratorIlNS0_11use_defaultESF_SF_EEEEEEEPNSB_IJdlEEESJ_lNS1_9__extrema9arg_max_fIdl10comparatorEEEEJSI_SK_lSO_EEEvDpT0_)
        /*00c8*/ 	.word	0x00000020


	//----- nvinfo : EIATTR_FRAME_SIZE
	.align		4
.L_78:
        /*00cc*/ 	.byte	0x04, 0x11
        /*00ce*/ 	.short	(.L_80 - .L_79)
	.align		4
.L_79:
        /*00d0*/ 	.word	index@(_ZN6thrust24THRUST_300001_SM_1000_NS8cuda_cub4core6detail13_kernel_agentINS1_8__reduce11ReduceAgentINS0_12zip_iteratorIN4cuda3std3__45tupleIJNS0_10device_ptrIdEENS0_17counting_iteratorIlNS0_11use_defaultESF_SF_EEEEEEEPNSB_IJdlEEESJ_lNS1_9__extrema9arg_max_fIdl10comparatorEEEEJSI_SK_lSO_EEEvDpT0_)
        /*00d4*/ 	.word	0x00000000


	//----- nvinfo : EIATTR_REGCOUNT
	.align		4
.L_80:
        /*00d8*/ 	.byte	0x04, 0x2f
        /*00da*/ 	.short	(.L_82 - .L_81)
	.align		4
.L_81:
        /*00dc*/ 	.word	index@(_ZN6thrust24THRUST_300001_SM_1000_NS8cuda_cub4core6detail13_kernel_agentINS1_8__reduce11ReduceAgentINS0_12zip_iteratorIN4cuda3std3__45tupleIJNS0_10device_ptrIdEENS0_17counting_iteratorIlNS0_11use_defaultESF_SF_EEEEEEEPNSB_IJdlEEESJ_lNS1_9__extrema9arg_max_fIdl10comparatorEEEEJSI_SK_lN3cub18CUB_300001_SM_100013GridEvenShareIlEENSR_9GridQueueIyEESO_EEEvDpT0_)
        /*00e0*/ 	.word	0x00000020


	//----- nvinfo : EIATTR_FRAME_SIZE
	.align		4
.L_82:
        /*00e4*/ 	.byte	0x04, 0x11
        /*00e6*/ 	.short	(.L_84 - .L_83)
	.align		4
.L_83:
        /*00e8*/ 	.word	index@(_ZN6thrust24THRUST_300001_SM_1000_NS8cuda_cub4core6detail13_kernel_agentINS1_8__reduce11ReduceAgentINS0_12zip_iteratorIN4cuda3std3__45tupleIJNS0_10device_ptrIdEENS0_17counting_iteratorIlNS0_11use_defaultESF_SF_EEEEEEEPNSB_IJdlEEESJ_lNS1_9__extrema9arg_max_fIdl10comparatorEEEEJSI_SK_lN3cub18CUB_300001_SM_100013GridEvenShareIlEENSR_9GridQueueIyEESO_EEEvDpT0_)
        /*00ec*/ 	.word	0x00000000


	//----- nvinfo : EIATTR_REGCOUNT
	.align		4
.L_84:
        /*00f0*/ 	.byte	0x04, 0x2f
        /*00f2*/ 	.short	(.L_86 - .L_85)
	.align		4
.L_85:
        /*00f4*/ 	.word	index@(_ZN6thrust24THRUST_300001_SM_1000_NS8cuda_cub4core6detail13_kernel_agentINS1_8__reduce10DrainAgentIlEEJN3cub18CUB_300001_SM_10009GridQueueIyEElEEEvDpT0_)
        /*00f8*/ 	.word	0x00000008


	//----- nvinfo : EIATTR_FRAME_SIZE
	.align		4
.L_86:
        /*00fc*/ 	.byte	0x04, 0x11
        /*00fe*/ 	.short	(.L_88 - .L_87)
	.align		4
.L_87:
        /*0100*/ 	.word	index@(_ZN6thrust24THRUST_300001_SM_1000_NS8cuda_cub4core6detail13_kernel_agentINS1_8__reduce10DrainAgentIlEEJN3cub18CUB_300001_SM_10009GridQueueIyEElEEEvDpT0_)
        /*0104*/ 	.word	0x00000000


	//----- nvinfo : EIATTR_REGCOUNT
	.align		4
.L_88:
        /*0108*/ 	.byte	0x04, 0x2f
        /*010a*/ 	.short	(.L_90 - .L_89)
	.align		4
.L_89:
        /*010c*/ 	.word	index@(_ZN6thrust24THRUST_300001_SM_1000_NS8cuda_cub4core6detail13_kernel_agentINS1_8__reduce11ReduceAgentIPN4cuda3std3__45tupleIJdlEEESC_SB_lNS1_9__extrema9arg_max_fIdl10comparatorEEEEJSC_SC_iSG_EEEvDpT0_)
        /*0110*/ 	.word	0x00000020


	//----- nvinfo : EIATTR_FRAME_SIZE
	.align		4
.L_90:
        /*0114*/ 	.byte	0x04, 0x11
        /*0116*/ 	.short	(.L_92 - .L_91)
	.align		4
.L_91:
        /*0118*/ 	.word	index@(_ZN6thrust24THRUST_300001_SM_1000_NS8cuda_cub4core6detail13_kernel_agentINS1_8__reduce11ReduceAgentIPN4cuda3std3__45tupleIJdlEEESC_SB_lNS1_9__extrema9arg_max_fIdl10comparatorEEEEJSC_SC_iSG_EEEvDpT0_)
        /*011c*/ 	.word	0x00000000


	//----- nvinfo : EIATTR_REGCOUNT
	.align		4
.L_92:
        /*0120*/ 	.byte	0x04, 0x2f
        /*0122*/ 	.short	(.L_94 - .L_93)
	.align		4
.L_93:
        /*0124*/ 	.word	index@(_ZN3cub18CUB_300001_SM_10006detail11EmptyKernelIvEEvv)
        /*0128*/ 	.word	0x00000004


	//----- nvinfo : EIATTR_FRAME_SIZE
	.align		4
.L_94:
        /*012c*/ 	.byte	0x04, 0x11
        /*012e*/ 	.short	(.L_96 - .L_95)
	.align		4
.L_95:
        /*0130*/ 	.word	index@(_ZN3cub18CUB_300001_SM_10006detail11EmptyKernelIvEEvv)
        /*0134*/ 	.word	0x00000000


	//----- nvinfo : EIATTR_MIN_STACK_SIZE
	.align		4
.L_96:
        /*0138*/ 	.byte	0x04, 0x12
        /*013a*/ 	.short	(.L_98 - .L_97)
	.align		4
.L_97:
        /*013c*/ 	.word	index@(_ZN3cub18CUB_300001_SM_10006detail11EmptyKernelIvEEvv)
        /*0140*/ 	.word	0x00000000


	//----- nvinfo : EIATTR_MIN_STACK_SIZE
	.align		4
.L_98:
        /*0144*/ 	.byte	0x04, 0x12
        /*0146*/ 	.short	(.L_100 - .L_99)
	.align		4
.L_99:
        /*0148*/ 	.word	index@(_ZN6thrust24THRUST_300001_SM_1000_NS8cuda_cub4core6detail13_kernel_agentINS1_8__reduce11ReduceAgentIPN4cuda3std3__45tupleIJdlEEESC_SB_lNS1_9__extrema9arg_max_fIdl10comparatorEEEEJSC_SC_iSG_EEEvDpT0_)
        /*014c*/ 	.word	0x00000000


	//----- nvinfo : EIATTR_MIN_STACK_SIZE
	.align		4
.L_100:
        /*0150*/ 	.byte	0x04, 0x12
        /*0152*/ 	.short	(.L_102 - .L_101)
	.align		4
.L_101:
        /*0154*/ 	.word	index@(_ZN6thrust24THRUST_300001_SM_1000_NS8cuda_cub4core6detail13_kernel_agentINS1_8__reduce10DrainAgentIlEEJN3cub18CUB_300001_SM_10009GridQueueIyEElEEEvDpT0_)
        /*0158*/ 	.word	0x00000000


	//----- nvinfo : EIATTR_MIN_STACK_SIZE
	.align		4
.L_102:
        /*015c*/ 	.byte	0x04, 0x12
        /*015e*/ 	.short	(.L_104 - .L_103)
	.align		4
.L_103:
        /*0160*/ 	.word	index@(_ZN6thrust24THRUST_300001_SM_1000_NS8cuda_cub4core6detail13_kernel_agentINS1_8__reduce11ReduceAgentINS0_12zip_iteratorIN4cuda3std3__45tupleIJNS0_10device_ptrIdEENS0_17counting_iteratorIlNS0_11use_defaultESF_SF_EEEEEEEPNSB_IJdlEEESJ_lNS1_9__extrema9arg_max_fIdl10comparatorEEEEJSI_SK_lN3cub18CUB_300001_SM_100013GridEvenShareIlEENSR_9GridQueueIyEESO_EEEvDpT0_)
        /*0164*/ 	.word	0x00000000


	//----- nvinfo : EIATTR_MIN_STACK_SIZE
	.align		4
.L_104:
        /*0168*/ 	.byte	0x04, 0x12
        /*016a*/ 	.short	(.L_106 - .L_105)
	.align		4
.L_105:
        /*016c*/ 	.word	index@(_ZN6thrust24THRUST_300001_SM_1000_NS8cuda_cub4core6detail13_kernel_agentINS1_8__reduce11ReduceAgentINS0_12zip_iteratorIN4cuda3std3__45tupleIJNS0_10device_ptrIdEENS0_17counting_iteratorIlNS0_11use_defaultESF_SF_EEEEEEEPNSB_IJdlEEESJ_lNS1_9__extrema9arg_max_fIdl10comparatorEEEEJSI_SK_lSO_EEEvDpT0_)
        /*0170*/ 	.word	0x00000000


	//----- nvinfo : EIATTR_MIN_STACK_SIZE
	.align		4
.L_106:
        /*0174*/ 	.byte	0x04, 0x12
        /*0176*/ 	.short	(.L_108 - .L_107)
	.align		4
.L_107:
        /*0178*/ 	.word	index@(_ZN6thrust24THRUST_300001_SM_1000_NS8cuda_cub4core6detail13_kernel_agentINS1_8__reduce11ReduceAgentIPN4cuda3std3__45tupleIJdlEEESC_SB_iNS1_9__extrema9arg_max_fIdl10comparatorEEEEJSC_SC_iSG_EEEvDpT0_)
        /*017c*/ 	.word	0x00000000


	//----- nvinfo : EIATTR_MIN_STACK_SIZE
	.align		4
.L_108:
        /*0180*/ 	.byte	0x04, 0x12
        /*0182*/ 	.short	(.L_110 - .L_109)
	.align		4
.L_109:
        /*0184*/ 	.word	index@(_ZN6thrust24THRUST_300001_SM_1000_NS8cuda_cub4core6detail13_kernel_agentINS1_8__reduce10DrainAgentIiEEJN3cub18CUB_300001_SM_10009GridQueueIjEEiEEEvDpT0_)
        /*0188*/ 	.word	0x00000000


	//----- nvinfo : EIATTR_MIN_STACK_SIZE
	.align		4
.L_110:
        /*018c*/ 	.byte	0x04, 0x12
        /*018e*/ 	.short	(.L_112 - .L_111)
	.align		4
.L_111:
        /*0190*/ 	.word	index@(_ZN6thrust24THRUST_300001_SM_1000_NS8cuda_cub4core6detail13_kernel_agentINS1_8__reduce11ReduceAgentINS0_12zip_iteratorIN4cuda3std3__45tupleIJNS0_10device_ptrIdEENS0_17counting_iteratorIlNS0_11use_defaultESF_SF_EEEEEEEPNSB_IJdlEEESJ_iNS1_9__extrema9arg_max_fIdl10comparatorEEEEJSI_SK_iN3cub18CUB_300001_SM_100013GridEvenShareIiEENSR_9GridQueueIjEESO_EEEvDpT0_)
        /*0194*/ 	.word	0x00000000


	//----- nvinfo : EIATTR_MIN_STACK_SIZE
	.align		4
.L_112:
        /*0198*/ 	.byte	0x04, 0x12
        /*019a*/ 	.short	(.L_114 - .L_113)
	.align		4
.L_113:
        /*019c*/ 	.word	index@(_ZN6thrust24THRUST_300001_SM_1000_NS8cuda_cub4core6detail13_kernel_agentINS1_8__reduce11ReduceAgentINS0_12zip_iteratorIN4cuda3std3__45tupleIJNS0_10device_ptrIdEENS0_17counting_iteratorIlNS0_11use_defaultESF_SF_EEEEEEEPNSB_IJdlEEESJ_iNS1_9__extrema9arg_max_fIdl10comparatorEEEEJSI_SK_iSO_EEEvDpT0_)
        /*01a0*/ 	.word	0x00000000


	//----- nvinfo : EIATTR_MIN_STACK_SIZE
	.align		4
.L_114:
        /*01a4*/ 	.byte	0x04, 0x12
        /*01a6*/ 	.short	(.L_116 - .L_115)
	.align		4
.L_115:
        /*01a8*/ 	.word	index@(_Z4swapPdiiiii)
        /*01ac*/ 	.word	0x00000000


	//----- nvinfo : EIATTR_MIN_STACK_SIZE
	.align		4
.L_116:
        /*01b0*/ 	.byte	0x04, 0x12
        /*01b2*/ 	.short	(.L_118 - .L_117)
	.align		4
.L_117:
        /*01b4*/ 	.word	index@(_Z2upPdiiiii)
        /*01b8*/ 	.word	0x00000000


	//----- nvinfo : EIATTR_MIN_STACK_SIZE
	.align		4
.L_118:
        /*01bc*/ 	.byte	0x04, 0x12
        /*01be*/ 	.short	(.L_120 - .L_119)
	.align		4
.L_119:
        /*01c0*/ 	.word	index@(_Z4downPdiiiii)
        /*01c4*/ 	.word	0x00000000
.L_120:


//--------------------- .nv.compat                --------------------------
	.section	.nv.compat,"",@"SHT_CUDA_COMPAT_INFO"
	.align	4
        /*0000*/ 	.byte	0x02, 0x09, 0x00, 0x00, 0x02, 0x02, 0x01, 0x00, 0x02, 0x05, 0x05, 0x00, 0x03, 0x07, 0x01, 0x01
        /*0010*/ 	.byte	0x02, 0x03, 0x00, 0x00, 0x02, 0x06, 0x01, 0x00, 0x04, 0x0b, 0x08, 0x00, 0x01, 0x00, 0x00, 0x00
        /*0020*/ 	.byte	0x00, 0x00, 0x00, 0x00


//--------------------- .nv.info._ZN3cub18CUB_300001_SM_10006detail11EmptyKernelIvEEvv --------------------------
	.section	.nv.info._ZN3cub18CUB_300001_SM_10006detail11EmptyKernelIvEEvv,"",@"SHT_CUDA_INFO"
	.sectionflags	@""
	.align	4


	//----- nvinfo : EIATTR_CUDA_API_VERSION
	.align		4
        /*0000*/ 	.byte	0x04, 0x37
        /*0002*/ 	.short	(.L_122 - .L_121)
.L_121:
        /*0004*/ 	.word	0x00000082


	//----- nvinfo : EIATTR_SPARSE_MMA_MASK
	.align		4
.L_122:
        /*0008*/ 	.byte	0x03, 0x50
        /*000a*/ 	.short	0x0000


	//----- nvinfo : EIATTR_MAXREG_COUNT
	.align		4
        /*000c*/ 	.byte	0x03, 0x1b
        /*000e*/ 	.short	0x00ff


	//----- nvinfo : EIATTR_MERCURY_ISA_VERSION
	.align		4
        /*0010*/ 	.byte	0x03, 0x5f
        /*0012*/ 	.short	0x0101


	//----- nvinfo : EIATTR_VRC_CTA_INIT_COUNT
	.align		4
        /*0014*/ 	.byte	0x02, 0x4a
	.zero		1
	.zero		1


	//----- nvinfo : EIATTR_EXIT_INSTR_OFFSETS
	.align		4
        /*0018*/ 	.byte	0x04, 0x1c
        /*001a*/ 	.short	(.L_124 - .L_123)


	//   ....[0]....
.L_123:
        /*001c*/ 	.word	0x00000010


	//----- nvinfo : EIATTR_SW_WAR
	.align		4
.L_124:
        /*0020*/ 	.byte	0x04, 0x36
        /*0022*/ 	.short	(.L_126 - .L_125)
.L_125:
        /*0024*/ 	.word	0x00000008
.L_126:


//--------------------- .nv.info._ZN6thrust24THRUST_300001_SM_1000_NS8cuda_cub4core6detail13_kernel_agentINS1_8__reduce11ReduceAgentIPN4cuda3std3__45tupleIJdlEEESC_SB_lNS1_9__extrema9arg_max_fIdl10comparatorEEEEJSC_SC_iSG_EEEvDpT0_ --------------------------
	.section	.nv.info._ZN6thrust24THRUST_300001_SM_1000_NS8cuda_cub4core6detail13_kernel_agentINS1_8__reduce11ReduceAgentIPN4cuda3std3__45tupleIJdlEEESC_SB_lNS1_9__extrema9arg_max_fIdl10comparatorEEEEJSC_SC_iSG_EEEvDpT0_,"",@"SHT_CUDA_INFO"
	.sectionflags	@""
	.align	4


	//----- nvinfo : EIATTR_CUDA_API_VERSION
	.align		4
        /*0000*/ 	.byte	0x04, 0x37
        /*0002*/ 	.short	(.L_128 - .L_127)
.L_127:
        /*0004*/ 	.word	0x00000082


	//----- nvinfo : EIATTR_KPARAM_INFO
	.align		4
.L_128:
        /*0008*/ 	.byte	0x04, 0x17
        /*000a*/ 	.short	(.L_130 - .L_129)
.L_129:
        /*000c*/ 	.word	0x00000000
        /*0010*/ 	.short	0x0003
        /*0012*/ 	.short	0x0014
        /*0014*/ 	.byte	0x00, 0xf0, 0x05, 0x00


	//----- nvinfo : EIATTR_KPARAM_INFO
	.align		4
.L_130:
        /*0018*/ 	.byte	0x04, 0x17
        /*001a*/ 	.short	(.L_132 - .L_131)
.L_131:
        /*001c*/ 	.word	0x00000000
        /*0020*/ 	.short	0x0002
        /*0022*/ 	.short	0x0010
        /*0024*/ 	.byte	0x00, 0xf0, 0x11, 0x00


	//----- nvinfo : EIATTR_KPARAM_INFO
	.align		4
.L_132:
        /*0028*/ 	.byte	0x04, 0x17
        /*002a*/ 	.short	(.L_134 - .L_133)
.L_133:
        /*002c*/ 	.word	0x00000000
        /*0030*/ 	.short	0x0001
        /*0032*/ 	.short	0x0008
        /*0034*/ 	.byte	0x00, 0xf5, 0x21, 0x00


	//----- nvinfo : EIATTR_KPARAM_INFO
	.align		4
.L_134:
        /*0038*/ 	.byte	0x04, 0x17
        /*003a*/ 	.short	(.L_136 - .L_135)
.L_135:
        /*003c*/ 	.word	0x00000000
        /*0040*/ 	.short	0x0000
        /*0042*/ 	.short	0x0000
        /*0044*/ 	.byte	0x00, 0xf5, 0x21, 0x00


	//----- nvinfo : EIATTR_SPARSE_MMA_MASK
	.align		4
.L_136:
        /*0048*/ 	.byte	0x03, 0x50
        /*004a*/ 	.short	0x0000


	//----- nvinfo : EIATTR_MAXREG_COUNT
	.align		4
        /*004c*/ 	.byte	0x03, 0x1b
        /*004e*/ 	.short	0x00ff


	//----- nvinfo : EIATTR_NUM_BARRIERS
	.align		4
        /*0050*/ 	.byte	0x02, 0x4c
        /*0052*/ 	.byte	0x01
	.zero		1


	//----- nvinfo : EIATTR_MERCURY_ISA_VERSION
	.align		4
        /*0054*/ 	.byte	0x03, 0x5f
        /*0056*/ 	.short	0x0101


	//----- nvinfo : EIATTR_COOP_GROUP_MASK_REGIDS
	.align		4
        /*0058*/ 	.byte	0x04, 0x29
        /*005a*/ 	.short	(.L_138 - .L_137)


	//   ....[0]....
.L_137:
        /*005c*/ 	.word	0xffffffff


	//   ....[1]....
        /*0060*/ 	.word	0xffffffff


	//   ....[2]....
        /*0064*/ 	.word	0xffffffff


	//   ....[3]....
        /*0068*/ 	.word	0xffffffff


	//   ....[4]....
        /*006c*/ 	.word	0xffffffff


	//   ....[5]....
        /*0070*/ 	.word	0xffffffff


	//   ....[6]....
        /*0074*/ 	.word	0xffffffff


	//   ....[7]....
        /*0078*/ 	.word	0xffffffff


	//   ....[8]....
        /*007c*/ 	.word	0xffffffff


	//   ....[9]....
        /*0080*/ 	.word	0xffffffff


	//   ....[10]....
        /*0084*/ 	.word	0xffffffff


	//   ....[11]....
        /*0088*/ 	.word	0xffffffff


	//   ....[12]....
        /*008c*/ 	.word	0xffffffff


	//   ....[13]....
        /*0090*/ 	.word	0xffffffff


	//   ....[14]....
        /*0094*/ 	.word	0xffffffff


	//   ....[15]....
        /*0098*/ 	.word	0xffffffff


	//   ....[16]....
        /*009c*/ 	.word	0xffffffff


	//   ....[17]....
        /*00a0*/ 	.word	0xffffffff


	//   ....[18]....
        /*00a4*/ 	.word	0xffffffff


	//   ....[19]....
        /*00a8*/ 	.word	0xffffffff


	//   ....[20]....
        /*00ac*/ 	.word	0xffffffff


	//   ....[21]....
        /*00b0*/ 	.word	0xffffffff


	//   ....[22]....
        /*00b4*/ 	.word	0xffffffff


	//   ....[23]....
        /*00b8*/ 	.word	0xffffffff


	//   ....[24]....
        /*00bc*/ 	.word	0xffffffff


	//   ....[25]....
        /*00c0*/ 	.word	0xffffffff


	//   ....[26]....
        /*00c4*/ 	.word	0xffffffff


	//   ....[27]....
        /*00c8*/ 	.word	0xffffffff


	//   ....[28]....
        /*00cc*/ 	.word	0xffffffff


	//   ....[29]....
        /*00d0*/ 	.word	0xffffffff


	//   ....[30]....
        /*00d4*/ 	.word	0xffffffff


	//   ....[31]....
        /*00d8*/ 	.word	0xffffffff


	//   ....[32]....
        /*00dc*/ 	.word	0xffffffff


	//   ....[33]....
        /*00e0*/ 	.word	0xffffffff


	//   ....[34]....
        /*00e4*/ 	.word	0xffffffff


	//   ....[35]....
        /*00e8*/ 	.word	0xffffffff


	//   ....[36]....
        /*00ec*/ 	.word	0xffffffff


	//   ....[37]....
        /*00f0*/ 	.word	0xffffffff


	//   ....[38]....
        /*00f4*/ 	.word	0xffffffff


	//   ....[39]....
        /*00f8*/ 	.word	0xffffffff


	//   ....[40]....
        /*00fc*/ 	.word	0xffffffff


	//   ....[41]....
        /*0100*/ 	.word	0xffffffff


	//   ....[42]....
        /*0104*/ 	.word	0xffffffff


	//   ....[43]....
        /*0108*/ 	.word	0xffffffff


	//   ....[44]....
        /*010c*/ 	.word	0xffffffff


	//   ....[45]....
        /*0110*/ 	.word	0xffffffff


	//   ....[46]....
        /*0114*/ 	.word	0xffffffff


	//   ....[47]....
        /*0118*/ 	.word	0xffffffff


	//   ....[48]....
        /*011c*/ 	.word	0xffffffff


	//   ....[49]....
        /*0120*/ 	.word	0xffffffff


	//   ....[50]....
        /*0124*/ 	.word	0xffffffff


	//   ....[51]....
        /*0128*/ 	.word	0xffffffff


	//   ....[52]....
        /*012c*/ 	.word	0xffffffff


	//   ....[53]....
        /*0130*/ 	.word	0xffffffff


	//   ....[54]....
        /*0134*/ 	.word	0xffffffff


	//   ....[55]....
        /*0138*/ 	.word	0xffffffff


	//   ....[56]....
        /*013c*/ 	.word	0xffffffff


	//   ....[57]....
        /*0140*/ 	.word	0xffffffff


	//   ....[58]....
        /*0144*/ 	.word	0xffffffff


	//   ....[59]....
        /*0148*/ 	.word	0xffffffff


	//----- nvinfo : EIATTR_COOP_GROUP_INSTR_OFFSETS
	.align		4
.L_138:
        /*014c*/ 	.byte	0x04, 0x28
        /*014e*/ 	.short	(.L_140 - .L_139)


	//   ....[0]....
.L_139:
        /*0150*/ 	.word	0x00000b70


	//   ....[1]....
        /*0154*/ 	.word	0x00000ba0


	//   ....[2]....
        /*0158*/ 	.word	0x00000bc0


	//   ....[3]....
        /*015c*/ 	.word	0x00000bd0


	//   ....[4]....
        /*0160*/ 	.word	0x00000d60


	//   ....[5]....
        /*0164*/ 	.word	0x00000d90


	//   ....[6]....
        /*0168*/ 	.word	0x00000dc0


	//   ....[7]....
        /*016c*/ 	.word	0x00000de0


	//   ....[8]....
        /*0170*/ 	.word	0x00000f60


	//   ....[9]....
        /*0174*/ 	.word	0x00000f90


	//   ....[10]....
        /*0178*/ 	.word	0x00000fc0


	//   ....[11]....
        /*017c*/ 	.word	0x00000fe0


	//   ....[12]....
        /*0180*/ 	.word	0x00001160


	//   ....[13]....
        /*0184*/ 	.word	0x00001190


	//   ....[14]....
        /*0188*/ 	.word	0x000011c0


	//   ....[15]....
        /*018c*/ 	.word	0x000011e0


	//   ....[16]....
        /*0190*/ 	.word	0x00001360


	//   ....[17]....
        /*0194*/ 	.word	0x00001390


	//   ....[18]....
        /*0198*/ 	.word	0x000013c0


	//   ....[19]....
        /*019c*/ 	.word	0x000013e0


	//   ....[20]....
        /*01a0*/ 	.word	0x00002140


	//   ....[21]....
        /*01a4*/ 	.word	0x00002150


	//   ....[22]....
        /*01a8*/ 	.word	0x00002160


	//   ....[23]....
        /*01ac*/ 	.word	0x00002180


	//   ....[24]....
        /*01b0*/ 	.word	0x00002300


	//   ....[25]....
        /*01b4*/ 	.word	0x00002340


	//   ....[26]....
        /*01b8*/ 	.word	0x00002370


	//   ....[27]....
        /*01bc*/ 	.word	0x00002390


	//   ....[28]....
        /*01c0*/ 	.word	0x00002510


	//   ....[29]....
        /*01c4*/ 	.word	0x00002550


	//   ....[30]....
        /*01c8*/ 	.word	0x00002580


	//   ....[31]....
        /*01cc*/ 	.word	0x000025a0


	//   ....[32]....
        /*01d0*/ 	.word	0x00002720


	//   ....[33]....
        /*01d4*/ 	.word	0x00002760


	//   ....[34]....
        /*01d8*/ 	.word	0x00002790


	//   ....[35]....
        /*01dc*/ 	.word	0x000027b0


	//   ....[36]....
        /*01e0*/ 	.word	0x00002930


	//   ....[37]....
        /*01e4*/ 	.word	0x00002970


	//   ....[38]....
        /*01e8*/ 	.word	0x000029a0


	//   ....[39]....
        /*01ec*/ 	.word	0x000029c0


	//   ....[40]....
        /*01f0*/ 	.word	0x00005760


	//   ....[41]....
        /*01f4*/ 	.word	0x00005790


	//   ....[42]....
        /*01f8*/ 	.word	0x000057b0


	//   ....[43]....
        /*01fc*/ 	.word	0x000057c0


	//   ....[44]....
        /*0200*/ 	.word	0x00005950


	//   ....[45]....
        /*0204*/ 	.word	0x00005980


	//   ....[46]....
        /*0208*/ 	.word	0x000059b0


	//   ....[47]....
        /*020c*/ 	.word	0x000059d0


	//   ....[48]....
        /*0210*/ 	.word	0x00005b50


	//   ....[49]....
        /*0214*/ 	.word	0x00005b80


	//   ....[50]....
        /*0218*/ 	.word	0x00005bb0


	//   ....[51]....
        /*021c*/ 	.word	0x00005bd0


	//   ....[52]....
        /*0220*/ 	.word	0x00005d50


	//   ....[53]....
        /*0224*/ 	.word	0x00005d80


	//   ....[54]....
        /*0228*/ 	.word	0x00005db0


	//   ....[55]....
        /*022c*/ 	.word	0x00005dd0


	//   ....[56]....
        /*0230*/ 	.word	0x00005f50


	//   ....[57]....
        /*0234*/ 	.word	0x00005f80


	//   ....[58]....
        /*0238*/ 	.word	0x00005fb0


	//   ....[59]....
        /*023c*/ 	.word	0x00005fd0


	//----- nvinfo : EIATTR_VRC_CTA_INIT_COUNT
	.align		4
.L_140:
        /*0240*/ 	.byte	0x02, 0x4a
	.zero		1
	.zero		1


	//----- nvinfo : EIATTR_EXIT_INSTR_OFFSETS
	.align		4
        /*0244*/ 	.byte	0x04, 0x1c
        /*0246*/ 	.short	(.L_142 - .L_141)


	//   ....[0]....
.L_141:
        /*0248*/ 	.word	0x00000030


	//   ....[1]....
        /*024c*/ 	.word	0x00006c70


	//   ....[2]....
        /*0250*/ 	.word	0x00006cb0


	//----- nvinfo : EIATTR_MAX_THREADS
	.align		4
.L_142:
        /*0254*/ 	.byte	0x04, 0x05
        /*0256*/ 	.short	(.L_144 - .L_143)
.L_143:
        /*0258*/ 	.word	0x00000100
        /*025c*/ 	.word	0x00000001
        /*0260*/ 	.word	0x00000001


	//----- nvinfo : EIATTR_CRS_STACK_SIZE
	.align		4
.L_144:
        /*0264*/ 	.byte	0x04, 0x1e
        /*0266*/ 	.short	(.L_146 - .L_145)
.L_145:
        /*0268*/ 	.word	0x00000000


	//----- nvinfo : EIATTR_CBANK_PARAM_SIZE
	.align		4
.L_146:
        /*026c*/ 	.byte	0x03, 0x19
        /*026e*/ 	.short	0x0015


	//----- nvinfo : EIATTR_PARAM_CBANK
	.align		4
        /*0270*/ 	.byte	0x04, 0x0a
        /*0272*/ 	.short	(.L_148 - .L_147)
	.align		4
.L_147:
        /*0274*/ 	.word	index@(.nv.constant0._ZN6thrust24THRUST_300001_SM_1000_NS8cuda_cub4core6detail13_kernel_agentINS1_8__reduce11ReduceAgentIPN4cuda3std3__45tupleIJdlEEESC_SB_lNS1_9__extrema9arg_max_fIdl10comparatorEEEEJSC_SC_iSG_EEEvDpT0_)
        /*0278*/ 	.short	0x0380
        /*027a*/ 	.short	0x0015


	//----- nvinfo : EIATTR_SW_WAR
	.align		4
.L_148:
        /*027c*/ 	.byte	0x04, 0x36
        /*027e*/ 	.short	(.L_150 - .L_149)
.L_149:
        /*0280*/ 	.word	0x00000008
.L_150:


//--------------------- .nv.info._ZN6thrust24THRUST_300001_SM_1000_NS8cuda_cub4core6detail13_kernel_agentINS1_8__reduce10DrainAgentIlEEJN3cub18CUB_300001_SM_10009GridQueueIyEElEEEvDpT0_ --------------------------
	.section	.nv.info._ZN6thrust24THRUST_300001_SM_1000_NS8cuda_cub4core6detail13_kernel_agentINS1_8__reduce10DrainAgentIlEEJN3cub18CUB_300001_SM_10009GridQueueIyEElEEEvDpT0_,"",@"SHT_CUDA_INFO"
	.sectionflags	@""
	.align	4


	//----- nvinfo : EIATTR_CUDA_API_VERSION
	.align		4
        /*0000*/ 	.byte	0x04, 0x37
        /*0002*/ 	.short	(.L_152 - .L_151)
.L_151:
        /*0004*/ 	.word	0x00000082


	//----- nvinfo : EIATTR_KPARAM_INFO
	.align		4
.L_152:
        /*0008*/ 	.byte	0x04, 0x17
        /*000a*/ 	.short	(.L_154 - .L_153)
.L_153:
        /*000c*/ 	.word	0x00000000
        /*0010*/ 	.short	0x0001
        /*0012*/ 	.short	0x0008
        /*0014*/ 	.byte	0x00, 0xf0, 0x21, 0x00


	//----- nvinfo : EIATTR_KPARAM_INFO
	.align		4
.L_154:
        /*0018*/ 	.byte	0x04, 0x17
        /*001a*/ 	.short	(.L_156 - .L_155)
.L_155:
        /*001c*/ 	.word	0x00000000
        /*0020*/ 	.short	0x0000
        /*0022*/ 	.short	0x0000
        /*0024*/ 	.byte	0x00, 0xf0, 0x21, 0x00


	//----- nvinfo : EIATTR_SPARSE_MMA_MASK
	.align		4
.L_156:
        /*0028*/ 	.byte	0x03, 0x50
        /*002a*/ 	.short	0x0000


	//----- nvinfo : EIATTR_MAXREG_COUNT
	.align		4
        /*002c*/ 	.byte	0x03, 0x1b
        /*002e*/ 	.short	0x00ff


	//----- nvinfo : EIATTR_MERCURY_ISA_VERSION
	.align		4
        /*0030*/ 	.byte	0x03, 0x5f
        /*0032*/ 	.short	0x0101


	//----- nvinfo : EIATTR_VRC_CTA_INIT_COUNT
	.align		4
        /*0034*/ 	.byte	0x02, 0x4a
	.zero		1
	.zero		1


	//----- nvinfo : EIATTR_EXIT_INSTR_OFFSETS
	.align		4
        /*0038*/ 	.byte	0x04, 0x1c
        /*003a*/ 	.short	(.L_158 - .L_157)


	//   ....[0]....
.L_157:
        /*003c*/ 	.word	0x00000060


	//----- nvinfo : EIATTR_MAX_THREADS
	.align		4
.L_158:
        /*0040*/ 	.byte	0x04, 0x05
        /*0042*/ 	.short	(.L_160 - .L_159)
.L_159:
        /*0044*/ 	.word	0x00000001
        /*0048*/ 	.word	0x00000001
        /*004c*/ 	.word	0x00000001


	//----- nvinfo : EIATTR_CBANK_PARAM_SIZE
	.align		4
.L_160:
        /*0050*/ 	.byte	0x03, 0x19
        /*0052*/ 	.short	0x0010


	//----- nvinfo : EIATTR_PARAM_CBANK
	.align		4
        /*0054*/ 	.byte	0x04, 0x0a
        /*0056*/ 	.short	(.L_162 - .L_161)
	.align		4
.L_161:
        /*0058*/ 	.word	index@(.nv.constant0._ZN6thrust24THRUST_300001_SM_1000_NS8cuda_cub4core6detail13_kernel_agentINS1_8__reduce10DrainAgentIlEEJN3cub18CUB_300001_SM_10009GridQueueIyEElEEEvDpT0_)
        /*005c*/ 	.short	0x0380
        /*005e*/ 	.short	0x0010


	//----- nvinfo : EIATTR_SW_WAR
	.align		4
.L_162:
        /*0060*/ 	.byte	0x04, 0x36
        /*0062*/ 	.short	(.L_164 - .L_163)
.L_163:
        /*0064*/ 	.word	0x00000008
.L_164:


//--------------------- .nv.info._ZN6thrust24THRUST_300001_SM_1000_NS8cuda_cub4core6detail13_kernel_agentINS1_8__reduce11ReduceAgentINS0_12zip_iteratorIN4cuda3std3__45tupleIJNS0_10device_ptrIdEENS0_17counting_iteratorIlNS0_11use_defaultESF_SF_EEEEEEEPNSB_IJdlEEESJ_lNS1_9__extrema9arg_max_fIdl10comparatorEEEEJSI_SK_lN3cub18CUB_300001_SM_100013GridEvenShareIlEENSR_9GridQueueIyEESO_EEEvDpT0_ --------------------------
	.section	.nv.info._ZN6thrust24THRUST_300001_SM_1000_NS8cuda_cub4core6detail13_kernel_agentINS1_8__reduce11ReduceAgentINS0_12zip_iteratorIN4cuda3std3__45tupleIJNS0_10device_ptrIdEENS0_17counting_iteratorIlNS0_11use_defaultESF_SF_EEEEEEEPNSB_IJdlEEESJ_lNS1_9__extrema9arg_max_fIdl10comparatorEEEEJSI_SK_lN3cub18CUB_300001_SM_100013GridEvenShareIlEENSR_9GridQueueIyEESO_EEEvDpT0_,"",@"SHT_CUDA_INFO"
	.sectionflags	@""
	.align	4


	//----- nvinfo : EIATTR_CUDA_API_VERSION
	.align		4
        /*0000*/ 	.byte	0x04, 0x37
        /*0002*/ 	.short	(.L_166 - .L_165)
.L_165:
        /*0004*/ 	.word	0x00000082


	//----- nvinfo : EIATTR_KPARAM_INFO
	.align		4
.L_166:
        /*0008*/ 	.byte	0x04, 0x17
        /*000a*/ 	.short	(.L_168 - .L_167)
.L_167:
        /*000c*/ 	.word	0x00000000
        /*0010*/ 	.short	0x0005
        /*0012*/ 	.short	0x0070
        /*0014*/ 	.byte	0x00, 0xf0, 0x05, 0x00


	//----- nvinfo : EIATTR_KPARAM_INFO
	.align		4
.L_168:
        /*0018*/ 	.byte	0x04, 0x17
        /*001a*/ 	.short	(.L_170 - .L_169)
.L_169:
        /*001c*/ 	.word	0x00000000
        /*0020*/ 	.short	0x0004
        /*0022*/ 	.short	0x0068
        /*0024*/ 	.byte	0x00, 0xf0, 0x21, 0x00


	//----- nvinfo : EIATTR_KPARAM_INFO
	.align		4
.L_170:
        /*0028*/ 	.byte	0x04, 0x17
        /*002a*/ 	.short	(.L_172 - .L_171)
.L_171:
        /*002c*/ 	.word	0x00000000
        /*0030*/ 	.short	0x0003
        /*0032*/ 	.short	0x0020
        /*0034*/ 	.byte	0x00, 0xf0, 0x21, 0x01


	//----- nvinfo : EIATTR_KPARAM_INFO
	.align		4
.L_172:
        /*0038*/ 	.byte	0x04, 0x17
        /*003a*/ 	.short	(.L_174 - .L_173)
.L_173:
        /*003c*/ 	.word	0x00000000
        /*0040*/ 	.short	0x0002
        /*0042*/ 	.short	0x0018
        /*0044*/ 	.byte	0x00, 0xf0, 0x21, 0x00


	//----- nvinfo : EIATTR_KPARAM_INFO
	.align		4
.L_174:
        /*0048*/ 	.byte	0x04, 0x17
        /*004a*/ 	.short	(.L_176 - .L_175)
.L_175:
        /*004c*/ 	.word	0x00000000
        /*0050*/ 	.short	0x0001
        /*0052*/ 	.short	0x0010
        /*0054*/ 	.byte	0x00, 0xf5, 0x21, 0x00


	//----- nvinfo : EIATTR_KPARAM_INFO
	.align		4
.L_176:
        /*0058*/ 	.byte	0x04, 0x17
        /*005a*/ 	.short	(.L_178 - .L_177)
.L_177:
        /*005c*/ 	.word	0x00000000
        /*0060*/ 	.short	0x0000
        /*0062*/ 	.short	0x0000
        /*0064*/ 	.byte	0x00, 0xf0, 0x41, 0x00


	//----- nvinfo : EIATTR_SPARSE_MMA_MASK
	.align		4
.L_178:
        /*0068*/ 	.byte	0x03, 0x50
        /*006a*/ 	.short	0x0000


	//----- nvinfo : EIATTR_MAXREG_COUNT
	.align		4
        /*006c*/ 	.byte	0x03, 0x1b
        /*006e*/ 	.short	0x00ff


	//----- nvinfo : EIATTR_NUM_BARRIERS
	.align		4
        /*0070*/ 	.byte	0x02, 0x4c
        /*0072*/ 	.byte	0x01
	.zero		1


	//----- nvinfo : EIATTR_MERCURY_ISA_VERSION
	.align		4
        /*0074*/ 	.byte	0x03, 0x5f
        /*0076*/ 	.short	0x0101


	//----- nvinfo : EIATTR_COOP_GROUP_MASK_REGIDS
	.align		4
        /*0078*/ 	.byte	0x04, 0x29
        /*007a*/ 	.short	(.L_180 - .L_179)


	//   ....[0]....
.L_179:
        /*007c*/ 	.word	0xffffffff


	//   ....[1]....
        /*0080*/ 	.word	0xffffffff


	//   ....[2]....
        /*0084*/ 	.word	0xffffffff


	//   ....[3]....
        /*0088*/ 	.word	0xffffffff


	//   ....[4]....
        /*008c*/ 	.word	0xffffffff


	//   ....[5]....
        /*0090*/ 	.word	0xffffffff


	//   ....[6]....
        /*0094*/ 	.word	0xffffffff


	//   ....[7]....
        /*0098*/ 	.word	0xffffffff


	//   ....[8]....
        /*009c*/ 	.word	0xffffffff


	//   ....[9]....
        /*00a0*/ 	.word	0xffffffff


	//   ....[10]....
        /*00a4*/ 	.word	0xffffffff


	//   ....[11]....
        /*00a8*/ 	.word	0xffffffff


	//   ....[12]....
        /*00ac*/ 	.word	0xffffffff


	//   ....[13]....
        /*00b0*/ 	.word	0xffffffff


	//   ....[14]....
        /*00b4*/ 	.word	0xffffffff


	//   ....[15]....
        /*00b8*/ 	.word	0xffffffff


	//   ....[16]....
        /*00bc*/ 	.word	0xffffffff


	//   ....[17]....
        /*00c0*/ 	.word	0xffffffff


	//   ....[18]....
        /*00c4*/ 	.word	0xffffffff


	//   ....[19]....
        /*00c8*/ 	.word	0xffffffff


	//   ....[20]....
        /*00cc*/ 	.word	0xffffffff


	//   ....[21]....
        /*00d0*/ 	.word	0xffffffff


	//   ....[22]....
        /*00d4*/ 	.word	0xffffffff


	//   ....[23]....
        /*00d8*/ 	.word	0xffffffff


	//   ....[24]....
        /*00dc*/ 	.word	0xffffffff


	//   ....[25]....
        /*00e0*/ 	.word	0xffffffff


	//   ....[26]....
        /*00e4*/ 	.word	0xffffffff


	//   ....[27]....
        /*00e8*/ 	.word	0xffffffff


	//   ....[28]....
        /*00ec*/ 	.word	0xffffffff


	//   ....[29]....
        /*00f0*/ 	.word	0xffffffff


	//   ....[30]....
        /*00f4*/ 	.word	0xffffffff


	//   ....[31]....
        /*00f8*/ 	.word	0xffffffff


	//   ....[32]....
        /*00fc*/ 	.word	0xffffffff


	//   ....[33]....
        /*0100*/ 	.word	0xffffffff


	//   ....[34]....
        /*0104*/ 	.word	0xffffffff


	//   ....[35]....
        /*0108*/ 	.word	0xffffffff


	//   ....[36]....
        /*010c*/ 	.word	0xffffffff


	//   ....[37]....
        /*0110*/ 	.word	0xffffffff


	//   ....[38]....
        /*0114*/ 	.word	0xffffffff


	//   ....[39]....
        /*0118*/ 	.word	0xffffffff


	//   ....[40]....
        /*011c*/ 	.word	0xffffffff


	//   ....[41]....
        /*0120*/ 	.word	0xffffffff


	//   ....[42]....
        /*0124*/ 	.word	0xffffffff


	//   ....[43]....
        /*0128*/ 	.word	0xffffffff


	//   ....[44]....
        /*012c*/ 	.word	0xffffffff


	//   ....[45]....
        /*0130*/ 	.word	0xffffffff


	//   ....[46]....
        /*0134*/ 	.word	0xffffffff


	//   ....[47]....
        /*0138*/ 	.word	0xffffffff


	//   ....[48]....
        /*013c*/ 	.word	0xffffffff


	//   ....[49]....
        /*0140*/ 	.word	0xffffffff


	//   ....[50]....
        /*0144*/ 	.word	0xffffffff


	//   ....[51]....
        /*0148*/ 	.word	0xffffffff


	//   ....[52]....
        /*014c*/ 	.word	0xffffffff


	//   ....[53]....
        /*0150*/ 	.word	0xffffffff


	//   ....[54]....
        /*0154*/ 	.word	0xffffffff


	//   ....[55]....
        /*0158*/ 	.word	0xffffffff


	//   ....[56]....
        /*015c*/ 	.word	0xffffffff


	//   ....[57]....
        /*0160*/ 	.word	0xffffffff


	//   ....[58]....
        /*0164*/ 	.word	0xffffffff


	//   ....[59]....
        /*0168*/ 	.word	0xffffffff


	//----- nvinfo : EIATTR_COOP_GROUP_INSTR_OFFSETS
	.align		4
.L_180:
        /*016c*/ 	.byte	0x04, 0x28
        /*016e*/ 	.short	(.L_182 - .L_181)


	//   ....[0]....
.L_181:
        /*0170*/ 	.word	0x00000d70


	//   ....[1]....
        /*0174*/ 	.word	0x00000da0


	//   ....[2]....
        /*0178*/ 	.word	0x00000dc0


	//   ....[3]....
        /*017c*/ 	.word	0x00000dd0


	//   ....[4]....
        /*0180*/ 	.word	0x00000f60


	//   ....[5]....
        /*0184*/ 	.word	0x00000f90


	//   ....[6]....
        /*0188*/ 	.word	0x00000fc0


	//   ....[7]....
        /*018c*/ 	.word	0x00000fe0


	//   ....[8]....
        /*0190*/ 	.word	0x00001160


	//   ....[9]....
        /*0194*/ 	.word	0x00001190


	//   ....[10]....
        /*0198*/ 	.word	0x000011c0


	//   ....[11]....
        /*019c*/ 	.word	0x000011e0


	//   ....[12]....
        /*01a0*/ 	.word	0x00001360


	//   ....[13]....
        /*01a4*/ 	.word	0x00001390


	//   ....[14]....
        /*01a8*/ 	.word	0x000013c0


	//   ....[15]....
        /*01ac*/ 	.word	0x000013e0


	//   ....[16]....
        /*01b0*/ 	.word	0x00001560


	//   ....[17]....
        /*01b4*/ 	.word	0x00001590


	//   ....[18]....
        /*01b8*/ 	.word	0x000015c0


	//   ....[19]....
        /*01bc*/ 	.word	0x000015e0


	//   ....[20]....
        /*01c0*/ 	.word	0x00002340


	//   ....[21]....
        /*01c4*/ 	.word	0x00002350


	//   ....[22]....
        /*01c8*/ 	.word	0x00002360


	//   ....[23]....
        /*01cc*/ 	.word	0x00002380


	//   ....[24]....
        /*01d0*/ 	.word	0x00002500


	//   ....[25]....
        /*01d4*/ 	.word	0x00002540


	//   ....[26]....
        /*01d8*/ 	.word	0x00002570


	//   ....[27]....
        /*01dc*/ 	.word	0x00002590


	//   ....[28]....
        /*01e0*/ 	.word	0x00002710


	//   ....[29]....
        /*01e4*/ 	.word	0x00002750


	//   ....[30]....
        /*01e8*/ 	.word	0x00002780


	//   ....[31]....
        /*01ec*/ 	.word	0x000027a0


	//   ....[32]....
        /*01f0*/ 	.word	0x00002920


	//   ....[33]....
        /*01f4*/ 	.word	0x00002960


	//   ....[34]....
        /*01f8*/ 	.word	0x00002990


	//   ....[35]....
        /*01fc*/ 	.word	0x000029b0


	//   ....[36]....
        /*0200*/ 	.word	0x00002b30


	//   ....[37]....
        /*0204*/ 	.word	0x00002b70


	//   ....[38]....
        /*0208*/ 	.word	0x00002ba0


	//   ....[39]....
        /*020c*/ 	.word	0x00002bc0


	//   ....[40]....
        /*0210*/ 	.word	0x000053c0


	//   ....[41]....
        /*0214*/ 	.word	0x000053f0


	//   ....[42]....
        /*0218*/ 	.word	0x00005410


	//   ....[43]....
        /*021c*/ 	.word	0x00005420


	//   ....[44]....
        /*0220*/ 	.word	0x000055b0


	//   ....[45]....
        /*0224*/ 	.word	0x000055e0


	//   ....[46]....
        /*0228*/ 	.word	0x00005610


	//   ....[47]....
        /*022c*/ 	.word	0x00005630


	//   ....[48]....
        /*0230*/ 	.word	0x000057b0


	//   ....[49]....
        /*0234*/ 	.word	0x000057e0


	//   ....[50]....
        /*0238*/ 	.word	0x00005810


	//   ....[51]....
        /*023c*/ 	.word	0x00005830


	//   ....[52]....
        /*0240*/ 	.word	0x000059b0


	//   ....[53]....
        /*0244*/ 	.word	0x000059e0


	//   ....[54]....
        /*0248*/ 	.word	0x00005a10


	//   ....[55]....
        /*024c*/ 	.word	0x00005a30


	//   ....[56]....
        /*0250*/ 	.word	0x00005bb0


	//   ....[57]....
        /*0254*/ 	.word	0x00005be0


	//   ....[58]....
        /*0258*/ 	.word	0x00005c10


	//   ....[59]....
        /*025c*/ 	.word	0x00005c30


	//----- nvinfo : EIATTR_VRC_CTA_INIT_COUNT
	.align		4
.L_182:
        /*0260*/ 	.byte	0x02, 0x4a
	.zero		1
	.zero		1


	//----- nvinfo : EIATTR_EXIT_INSTR_OFFSETS
	.align		4
        /*0264*/ 	.byte	0x04, 0x1c
        /*0266*/ 	.short	(.L_184 - .L_183)


	//   ....[0]....
.L_183:
        /*0268*/ 	.word	0x000068d0


	//   ....[1]....
        /*026c*/ 	.word	0x00006920


	//----- nvinfo : EIATTR_MAX_THREADS
	.align		4
.L_184:
        /*0270*/ 	.byte	0x04, 0x05
        /*0272*/ 	.short	(.L_186 - .L_185)
.L_185:
        /*0274*/ 	.word	0x00000100
        /*0278*/ 	.word	0x00000001
        /*027c*/ 	.word	0x00000001


	//----- nvinfo : EIATTR_CRS_STACK_SIZE
	.align		4
.L_186:
        /*0280*/ 	.byte	0x04, 0x1e
        /*0282*/ 	.short	(.L_188 - .L_187)
.L_187:
        /*0284*/ 	.word	0x00000000


	//----- nvinfo : EIATTR_CBANK_PARAM_SIZE
	.align		4
.L_188:
        /*0288*/ 	.byte	0x03, 0x19
        /*028a*/ 	.short	0x0071


	//----- nvinfo : EIATTR_PARAM_CBANK
	.align		4
        /*028c*/ 	.byte	0x04, 0x0a
        /*028e*/ 	.short	(.L_190 - .L_189)
	.align		4
.L_189:
        /*0290*/ 	.word	index@(.nv.constant0._ZN6thrust24THRUST_300001_SM_1000_NS8cuda_cub4core6detail13_kernel_agentINS1_8__reduce11ReduceAgentINS0_12zip_iteratorIN4cuda3std3__45tupleIJNS0_10device_ptrIdEENS0_17counting_iteratorIlNS0_11use_defaultESF_SF_EEEEEEEPNSB_IJdlEEESJ_lNS1_9__extrema9arg_max_fIdl10comparatorEEEEJSI_SK_lN3cub18CUB_300001_SM_100013GridEvenShareIlEENSR_9GridQueueIyEESO_EEEvDpT0_)
        /*0294*/ 	.short	0x0380
        /*0296*/ 	.short	0x0071


	//----- nvinfo : EIATTR_SW_WAR
	.align		4
.L_190:
        /*0298*/ 	.byte	0x04, 0x36
        /*029a*/ 	.short	(.L_192 - .L_191)
.L_191:
        /*029c*/ 	.word	0x00000008
.L_192:


//--------------------- .nv.info._ZN6thrust24THRUST_300001_SM_1000_NS8cuda_cub4core6detail13_kernel_agentINS1_8__reduce11ReduceAgentINS0_12zip_iteratorIN4cuda3std3__45tupleIJNS0_10device_ptrIdEENS0_17counting_iteratorIlNS0_11use_defaultESF_SF_EEEEEEEPNSB_IJdlEEESJ_lNS1_9__extrema9arg_max_fIdl10comparatorEEEEJSI_SK_lSO_EEEvDpT0_ --------------------------
	.section	.nv.info._ZN6thrust24THRUST_300001_SM_1000_NS8cuda_cub4core6detail13_kernel_agentINS1_8__reduce11ReduceAgentINS0_12zip_iteratorIN4cuda3std3__45tupleIJNS0_10device_ptrIdEENS0_17counting_iteratorIlNS0_11use_defaultESF_SF_EEEEEEEPNSB_IJdlEEESJ_lNS1_9__extrema9arg_max_fIdl10comparatorEEEEJSI_SK_lSO_EEEvDpT0_,"",@"SHT_CUDA_INFO"
	.sectionflags	@""
	.align	4


	//----- nvinfo : EIATTR_CUDA_API_VERSION
	.align		4
        /*0000*/ 	.byte	0x04, 0x37
        /*0002*/ 	.short	(.L_194 - .L_193)
.L_193:
        /*0004*/ 	.word	0x00000082


	//----- nvinfo : EIATTR_KPARAM_INFO
	.align		4
.L_194:
        /*0008*/ 	.byte	0x04, 0x17
        /*000a*/ 	.short	(.L_196 - .L_195)
.L_195:
        /*000c*/ 	.word	0x00000000
        /*0010*/ 	.short	0x0003
        /*0012*/ 	.short	0x0020
        /*0014*/ 	.byte	0x00, 0xf0, 0x05, 0x00


	//----- nvinfo : EIATTR_KPARAM_INFO
	.align		4
.L_196:
        /*0018*/ 	.byte	0x04, 0x17
        /*001a*/ 	.short	(.L_198 - .L_197)
.L_197:
        /*001c*/ 	.word	0x00000000
        /*0020*/ 	.short	0x0002
        /*0022*/ 	.short	0x0018
        /*0024*/ 	.byte	0x00, 0xf0, 0x21, 0x00


	//----- nvinfo : EIATTR_KPARAM_INFO
	.align		4
.L_198:
        /*0028*/ 	.byte	0x04, 0x17
        /*002a*/ 	.short	(.L_200 - .L_199)
.L_199:
        /*002c*/ 	.word	0x00000000
        /*0030*/ 	.short	0x0001
        /*0032*/ 	.short	0x0010
        /*0034*/ 	.byte	0x00, 0xf5, 0x21, 0x00


	//----- nvinfo : EIATTR_KPARAM_INFO
	.align		4
.L_200:
        /*0038*/ 	.byte	0x04, 0x17
        /*003a*/ 	.short	(.L_202 - .L_201)
.L_201:
        /*003c*/ 	.word	0x00000000
        /*0040*/ 	.short	0x0000
        /*0042*/ 	.short	0x0000
        /*0044*/ 	.byte	0x00, 0xf0, 0x41, 0x00


	//----- nvinfo : EIATTR_SPARSE_MMA_MASK
	.align		4
.L_202:
        /*0048*/ 	.byte	0x03, 0x50
        /*004a*/ 	.short	0x0000


	//----- nvinfo : EIATTR_MAXREG_COUNT
	.align		4
        /*004c*/ 	.byte	0x03, 0x1b
        /*004e*/ 	.short	0x00ff


	//----- nvinfo : EIATTR_NUM_BARRIERS
	.align		4
        /*0050*/ 	.byte	0x02, 0x4c
        /*0052*/ 	.byte	0x01
	.zero		1


	//----- nvinfo : EIATTR_MERCURY_ISA_VERSION
	.align		4
        /*0054*/ 	.byte	0x03, 0x5f
        /*0056*/ 	.short	0x0101


	//----- nvinfo : EIATTR_COOP_GROUP_MASK_REGIDS
	.align		4
        /*0058*/ 	.byte	0x04, 0x29
        /*005a*/ 	.short	(.L_204 - .L_203)


	//   ....[0]....
.L_203:
        /*005c*/ 	.word	0xffffffff


	//   ....[1]....
        /*0060*/ 	.word	0xffffffff


	//   ....[2]....
        /*0064*/ 	.word	0xffffffff


	//   ....[3]....
        /*0068*/ 	.word	0xffffffff


	//   ....[4]....
        /*006c*/ 	.word	0xffffffff


	//   ....[5]....
        /*0070*/ 	.word	0xffffffff


	//   ....[6]....
        /*0074*/ 	.word	0xffffffff


	//   ....[7]....
        /*0078*/ 	.word	0xffffffff


	//   ....[8]....
        /*007c*/ 	.word	0xffffffff


	//   ....[9]....
        /*0080*/ 	.word	0xffffffff


	//   ....[10]....
        /*0084*/ 	.word	0xffffffff


	//   ....[11]....
        /*0088*/ 	.word	0xffffffff


	//   ....[12]....
        /*008c*/ 	.word	0xffffffff


	//   ....[13]....
        /*0090*/ 	.word	0xffffffff


	//   ....[14]....
        /*0094*/ 	.word	0xffffffff


	//   ....[15]....
        /*0098*/ 	.word	0xffffffff


	//   ....[16]....
        /*009c*/ 	.word	0xffffffff


	//   ....[17]....
        /*00a0*/ 	.word	0xffffffff


	//   ....[18]....
        /*00a4*/ 	.word	0xffffffff


	//   ....[19]....
        /*00a8*/ 	.word	0xffffffff


	//   ....[20]....
        /*00ac*/ 	.word	0xffffffff


	//   ....[21]....
        /*00b0*/ 	.word	0xffffffff


	//   ....[22]....
        /*00b4*/ 	.word	0xffffffff


	//   ....[23]....
        /*00b8*/ 	.word	0xffffffff


	//   ....[24]....
        /*00bc*/ 	.word	0xffffffff


	//   ....[25]....
        /*00c0*/ 	.word	0xffffffff


	//   ....[26]....
        /*00c4*/ 	.word	0xffffffff


	//   ....[27]....
        /*00c8*/ 	.word	0xffffffff


	//   ....[28]....
        /*00cc*/ 	.word	0xffffffff


	//   ....[29]....
        /*00d0*/ 	.word	0xffffffff


	//   ....[30]....
        /*00d4*/ 	.word	0xffffffff


	//   ....[31]....
        /*00d8*/ 	.word	0xffffffff


	//   ....[32]....
        /*00dc*/ 	.word	0xffffffff


	//   ....[33]....
        /*00e0*/ 	.word	0xffffffff


	//   ....[34]....
        /*00e4*/ 	.word	0xffffffff


	//   ....[35]....
        /*00e8*/ 	.word	0xffffffff


	//   ....[36]....
        /*00ec*/ 	.word	0xffffffff


	//   ....[37]....
        /*00f0*/ 	.word	0xffffffff


	//   ....[38]....
        /*00f4*/ 	.word	0xffffffff


	//   ....[39]....
        /*00f8*/ 	.word	0xffffffff


	//   ....[40]....
        /*00fc*/ 	.word	0xffffffff


	//   ....[41]....
        /*0100*/ 	.word	0xffffffff


	//   ....[42]....
        /*0104*/ 	.word	0xffffffff


	//   ....[43]....
        /*0108*/ 	.word	0xffffffff


	//   ....[44]....
        /*010c*/ 	.word	0xffffffff


	//   ....[45]....
        /*0110*/ 	.word	0xffffffff


	//   ....[46]....
        /*0114*/ 	.word	0xffffffff


	//   ....[47]....
        /*0118*/ 	.word	0xffffffff


	//   ....[48]....
        /*011c*/ 	.word	0xffffffff


	//   ....[49]....
        /*0120*/ 	.word	0xffffffff


	//   ....[50]....
        /*0124*/ 	.word	0xffffffff


	//   ....[51]....
        /*0128*/ 	.word	0xffffffff


	//   ....[52]....
        /*012c*/ 	.word	0xffffffff


	//   ....[53]....
        /*0130*/ 	.word	0xffffffff


	//   ....[54]....
        /*0134*/ 	.word	0xffffffff


	//   ....[55]....
        /*0138*/ 	.word	0xffffffff


	//   ....[56]....
        /*013c*/ 	.word	0xffffffff


	//   ....[57]....
        /*0140*/ 	.word	0xffffffff


	//   ....[58]....
        /*0144*/ 	.word	0xffffffff


	//   ....[59]....
        /*0148*/ 	.word	0xffffffff


	//----- nvinfo : EIATTR_COOP_GROUP_INSTR_OFFSETS
	.align		4
.L_204:
        /*014c*/ 	.byte	0x04, 0x28
        /*014e*/ 	.short	(.L_206 - .L_205)


	//   ....[0]....
.L_205:
        /*0150*/ 	.word	0x00000cb0


	//   ....[1]....
        /*0154*/ 	.word	0x00000ce0


	//   ....[2]....
        /*0158*/ 	.word	0x00000d00


	//   ....[3]....
        /*015c*/ 	.word	0x00000d10


	//   ....[4]....
        /*0160*/ 	.word	0x00000ea0


	//   ....[5]....
        /*0164*/ 	.word	0x00000ed0


	//   ....[6]....
        /*0168*/ 	.word	0x00000f00


	//   ....[7]....
        /*016c*/ 	.word	0x00000f20


	//   ....[8]....
        /*0170*/ 	.word	0x000010a0


	//   ....[9]....
        /*0174*/ 	.word	0x000010d0


	//   ....[10]....
        /*0178*/ 	.word	0x00001100


	//   ....[11]....
        /*017c*/ 	.word	0x00001120


	//   ....[12]....
        /*0180*/ 	.word	0x000012a0


	//   ....[13]....
        /*0184*/ 	.word	0x000012d0


	//   ....[14]....
        /*0188*/ 	.word	0x00001300


	//   ....[15]....
        /*018c*/ 	.word	0x00001320


	//   ....[16]....
        /*0190*/ 	.word	0x000014a0


	//   ....[17]....
        /*0194*/ 	.word	0x000014e0


	//   ....[18]....
        /*0198*/ 	.word	0x00001510


	//   ....[19]....
        /*019c*/ 	.word	0x00001520


	//   ....[20]....
        /*01a0*/ 	.word	0x00002280


	//   ....[21]....
        /*01a4*/ 	.word	0x00002290


	//   ....[22]....
        /*01a8*/ 	.word	0x000022a0


	//   ....[23]....
        /*01ac*/ 	.word	0x000022c0


	//   ....[24]....
        /*01b0*/ 	.word	0x00002440


	//   ....[25]....
        /*01b4*/ 	.word	0x00002480


	//   ....[26]....
        /*01b8*/ 	.word	0x000024b0


	//   ....[27]....
        /*01bc*/ 	.word	0x000024d0


	//   ....[28]....
        /*01c0*/ 	.word	0x00002650


	//   ....[29]....
        /*01c4*/ 	.word	0x00002690


	//   ....[30]....
        /*01c8*/ 	.word	0x000026c0


	//   ....[31]....
        /*01cc*/ 	.word	0x000026e0


	//   ....[32]....
        /*01d0*/ 	.word	0x00002860


	//   ....[33]....
        /*01d4*/ 	.word	0x000028a0


	//   ....[34]....
        /*01d8*/ 	.word	0x000028d0


	//   ....[35]....
        /*01dc*/ 	.word	0x000028f0


	//   ....[36]....
        /*01e0*/ 	.word	0x00002a70


	//   ....[37]....
        /*01e4*/ 	.word	0x00002ab0


	//   ....[38]....
        /*01e8*/ 	.word	0x00002ae0


	//   ....[39]....
        /*01ec*/ 	.word	0x00002b00


	//   ....[40]....
        /*01f0*/ 	.word	0x00004f40


	//   ....[41]....
        /*01f4*/ 	.word	0x00004f70


	//   ....[42]....
        /*01f8*/ 	.word	0x00004f90


	//   ....[43]....
        /*01fc*/ 	.word	0x00004fa0


	//   ....[44]....
        /*0200*/ 	.word	0x00005130


	//   ....[45]....
        /*0204*/ 	.word	0x00005160


	//   ....[46]....
        /*0208*/ 	.word	0x00005190


	//   ....[47]....
        /*020c*/ 	.word	0x000051b0


	//   ....[48]....
        /*0210*/ 	.word	0x00005330


	//   ....[49]....
        /*0214*/ 	.word	0x00005360


	//   ....[50]....
        /*0218*/ 	.word	0x00005390


	//   ....[51]....
        /*021c*/ 	.word	0x000053b0


	//   ....[52]....
        /*0220*/ 	.word	0x00005530


	//   ....[53]....
        /*0224*/ 	.word	0x00005560


	//   ....[54]....
        /*0228*/ 	.word	0x00005590


	//   ....[55]....
        /*022c*/ 	.word	0x000055b0


	//   ....[56]....
        /*0230*/ 	.word	0x00005730


	//   ....[57]....
        /*0234*/ 	.word	0x00005760


	//   ....[58]....
        /*0238*/ 	.word	0x00005790


	//   ....[59]....
        /*023c*/ 	.word	0x000057b0


	//----- nvinfo : EIATTR_VRC_CTA_INIT_COUNT
	.align		4
.L_206:
        /*0240*/ 	.byte	0x02, 0x4a
	.zero		1
	.zero		1


	//----- nvinfo : EIATTR_EXIT_INSTR_OFFSETS
	.align		4
        /*0244*/ 	.byte	0x04, 0x1c
        /*0246*/ 	.short	(.L_208 - .L_207)


	//   ....[0]....
.L_207:
        /*0248*/ 	.word	0x00000040


	//   ....[1]....
        /*024c*/ 	.word	0x00006450


	//   ....[2]....
        /*0250*/ 	.word	0x00006490


	//----- nvinfo : EIATTR_MAX_THREADS
	.align		4
.L_208:
        /*0254*/ 	.byte	0x04, 0x05
        /*0256*/ 	.short	(.L_210 - .L_209)
.L_209:
        /*0258*/ 	.word	0x00000100
        /*025c*/ 	.word	0x00000001
        /*0260*/ 	.word	0x00000001


	//----- nvinfo : EIATTR_CRS_STACK_SIZE
	.align		4
.L_210:
        /*0264*/ 	.byte	0x04, 0x1e
        /*0266*/ 	.short	(.L_212 - .L_211)
.L_211:
        /*0268*/ 	.word	0x00000000


	//----- nvinfo : EIATTR_CBANK_PARAM_SIZE
	.align		4
.L_212:
        /*026c*/ 	.byte	0x03, 0x19
        /*026e*/ 	.short	0x0021


	//----- nvinfo : EIATTR_PARAM_CBANK
	.align		4
        /*0270*/ 	.byte	0x04, 0x0a
        /*0272*/ 	.short	(.L_214 - .L_213)
	.align		4
.L_213:
        /*0274*/ 	.word	index@(.nv.constant0._ZN6thrust24THRUST_300001_SM_1000_NS8cuda_cub4core6detail13_kernel_agentINS1_8__reduce11ReduceAgentINS0_12zip_iteratorIN4cuda3std3__45tupleIJNS0_10device_ptrIdEENS0_17counting_iteratorIlNS0_11use_defaultESF_SF_EEEEEEEPNSB_IJdlEEESJ_lNS1_9__extrema9arg_max_fIdl10comparatorEEEEJSI_SK_lSO_EEEvDpT0_)
        /*0278*/ 	.short	0x0380
        /*027a*/ 	.short	0x0021


	//----- nvinfo : EIATTR_SW_WAR
	.align		4
.L_214:
        /*027c*/ 	.byte	0x04, 0x36
        /*027e*/ 	.short	(.L_216 - .L_215)
.L_215:
        /*0280*/ 	.word	0x00000008
.L_216:


//--------------------- .nv.info._ZN6thrust24THRUST_300001_SM_1000_NS8cuda_cub4core6detail13_kernel_agentINS1_8__reduce11ReduceAgentIPN4cuda3std3__45tupleIJdlEEESC_SB_iNS1_9__extrema9arg_max_fIdl10comparatorEEEEJSC_SC_iSG_EEEvDpT0_ --------------------------
	.section	.nv.info._ZN6thrust24THRUST_300001_SM_1000_NS8cuda_cub4core6detail13_kernel_agentINS1_8__reduce11ReduceAgentIPN4cuda3std3__45tupleIJdlEEESC_SB_iNS1_9__extrema9arg_max_fIdl10comparatorEEEEJSC_SC_iSG_EEEvDpT0_,"",@"SHT_CUDA_INFO"
	.sectionflags	@""
	.align	4


	//----- nvinfo : EIATTR_CUDA_API_VERSION
	.align		4
        /*0000*/ 	.byte	0x04, 0x37
        /*0002*/ 	.short	(.L_218 - .L_217)
.L_217:
        /*0004*/ 	.word	0x00000082


	//----- nvinfo : EIATTR_KPARAM_INFO
	.align		4
.L_218:
        /*0008*/ 	.byte	0x04, 0x17
        /*000a*/ 	.short	(.L_220 - .L_219)
.L_219:
        /*000c*/ 	.word	0x00000000
        /*0010*/ 	.short	0x0003
        /*0012*/ 	.short	0x0014
        /*0014*/ 	.byte	0x00, 0xf0, 0x05, 0x00


	//----- nvinfo : EIATTR_KPARAM_INFO
	.align		4
.L_220:
        /*0018*/ 	.byte	0x04, 0x17
        /*001a*/ 	.short	(.L_222 - .L_221)
.L_221:
        /*001c*/ 	.word	0x00000000
        /*0020*/ 	.short	0x0002
        /*0022*/ 	.short	0x0010
        /*0024*/ 	.byte	0x00, 0xf0, 0x11, 0x00


	//----- nvinfo : EIATTR_KPARAM_INFO
	.align		4
.L_222:
        /*0028*/ 	.byte	0x04, 0x17
        /*002a*/ 	.short	(.L_224 - .L_223)
.L_223:
        /*002c*/ 	.word	0x00000000
        /*0030*/ 	.short	0x0001
        /*0032*/ 	.short	0x0008
        /*0034*/ 	.byte	0x00, 0xf5, 0x21, 0x00


	//----- nvinfo : EIATTR_KPARAM_INFO
	.align		4
.L_224:
        /*0038*/ 	.byte	0x04, 0x17
        /*003a*/ 	.short	(.L_226 - .L_225)
.L_225:
        /*003c*/ 	.word	0x00000000
        /*0040*/ 	.short	0x0000
        /*0042*/ 	.short	0x0000
        /*0044*/ 	.byte	0x00, 0xf5, 0x21, 0x00


	//----- nvinfo : EIATTR_SPARSE_MMA_MASK
	.align		4
.L_226:
        /*0048*/ 	.byte	0x03, 0x50
        /*004a*/ 	.short	0x0000


	//----- nvinfo : EIATTR_MAXREG_COUNT
	.align		4
        /*004c*/ 	.byte	0x03, 0x1b
        /*004e*/ 	.short	0x00ff


	//----- nvinfo : EIATTR_NUM_BARRIERS
	.align		4
        /*0050*/ 	.byte	0x02, 0x4c
        /*0052*/ 	.byte	0x01
	.zero		1


	//----- nvinfo : EIATTR_MERCURY_ISA_VERSION
	.align		4
        /*0054*/ 	.byte	0x03, 0x5f
        /*0056*/ 	.short	0x0101


	//----- nvinfo : EIATTR_COOP_GROUP_MASK_REGIDS
	.align		4
        /*0058*/ 	.byte	0x04, 0x29
        /*005a*/ 	.short	(.L_228 - .L_227)


	//   ....[0]....
.L_227:
        /*005c*/ 	.word	0xffffffff


	//   ....[1]....
        /*0060*/ 	.word	0xffffffff


	//   ....[2]....
        /*0064*/ 	.word	0xffffffff


	//   ....[3]....
        /*0068*/ 	.word	0xffffffff


	//   ....[4]....
        /*006c*/ 	.word	0xffffffff


	//   ....[5]....
        /*0070*/ 	.word	0xffffffff


	//   ....[6]....
        /*0074*/ 	.word	0xffffffff


	//   ....[7]....
        /*0078*/ 	.word	0xffffffff


	//   ....[8]....
        /*007c*/ 	.word	0xffffffff


	//   ....[9]....
        /*0080*/ 	.word	0xffffffff


	//   ....[10]....
        /*0084*/ 	.word	0xffffffff


	//   ....[11]....
        /*0088*/ 	.word	0xffffffff


	//   ....[12]....
        /*008c*/ 	.word	0xffffffff


	//   ....[13]....
        /*0090*/ 	.word	0xffffffff


	//   ....[14]....
        /*0094*/ 	.word	0xffffffff


	//   ....[15]....
        /*0098*/ 	.word	0xffffffff


	//   ....[16]....
        /*009c*/ 	.word	0xffffffff


	//   ....[17]....
        /*00a0*/ 	.word	0xffffffff


	//   ....[18]....
        /*00a4*/ 	.word	0xffffffff


	//   ....[19]....
        /*00a8*/ 	.word	0xffffffff


	//   ....[20]....
        /*00ac*/ 	.word	0xffffffff


	//   ....[21]....
        /*00b0*/ 	.word	0xffffffff


	//   ....[22]....
        /*00b4*/ 	.word	0xffffffff


	//   ....[23]....
        /*00b8*/ 	.word	0xffffffff


	//   ....[24]....
        /*00bc*/ 	.word	0xffffffff


	//   ....[25]....
        /*00c0*/ 	.word	0xffffffff


	//   ....[26]....
        /*00c4*/ 	.word	0xffffffff


	//   ....[27]....
        /*00c8*/ 	.word	0xffffffff


	//   ....[28]....
        /*00cc*/ 	.word	0xffffffff


	//   ....[29]....
        /*00d0*/ 	.word	0xffffffff


	//   ....[30]....
        /*00d4*/ 	.word	0xffffffff


	//   ....[31]....
        /*00d8*/ 	.word	0xffffffff


	//   ....[32]....
        /*00dc*/ 	.word	0xffffffff


	//   ....[33]....
        /*00e0*/ 	.word	0xffffffff


	//   ....[34]....
        /*00e4*/ 	.word	0xffffffff


	//   ....[35]....
        /*00e8*/ 	.word	0xffffffff


	//   ....[36]....
        /*00ec*/ 	.word	0xffffffff


	//   ....[37]....
        /*00f0*/ 	.word	0xffffffff


	//   ....[38]....
        /*00f4*/ 	.word	0xffffffff


	//   ....[39]....
        /*00f8*/ 	.word	0xffffffff


	//   ....[40]....
        /*00fc*/ 	.word	0xffffffff


	//   ....[41]....
        /*0100*/ 	.word	0xffffffff


	//   ....[42]....
        /*0104*/ 	.word	0xffffffff


	//   ....[43]....
        /*0108*/ 	.word	0xffffffff


	//   ....[44]....
        /*010c*/ 	.word	0xffffffff


	//   ....[45]....
        /*0110*/ 	.word	0xffffffff


	//   ....[46]....
        /*0114*/ 	.word	0xffffffff


	//   ....[47]....
        /*0118*/ 	.word	0xffffffff


	//   ....[48]....
        /*011c*/ 	.word	0xffffffff


	//   ....[49]....
        /*0120*/ 	.word	0xffffffff


	//   ....[50]....
        /*0124*/ 	.word	0xffffffff


	//   ....[51]....
        /*0128*/ 	.word	0xffffffff


	//   ....[52]....
        /*012c*/ 	.word	0xffffffff


	//   ....[53]....
        /*0130*/ 	.word	0xffffffff


	//   ....[54]....
        /*0134*/ 	.word	0xffffffff


	//   ....[55]....
        /*0138*/ 	.word	0xffffffff


	//   ....[56]....
        /*013c*/ 	.word	0xffffffff


	//   ....[57]....
        /*0140*/ 	.word	0xffffffff


	//   ....[58]....
        /*0144*/ 	.word	0xffffffff


	//   ....[59]....
        /*0148*/ 	.word	0xffffffff


	//----- nvinfo : EIATTR_COOP_GROUP_INSTR_OFFSETS
	.align		4
.L_228:
        /*014c*/ 	.byte	0x04, 0x28
        /*014e*/ 	.short	(.L_230 - .L_229)


	//   ....[0]....
.L_229:
        /*0150*/ 	.word	0x00000b70


	//   ....[1]....
        /*0154*/ 	.word	0x00000ba0


	//   ....[2]....
        /*0158*/ 	.word	0x00000bc0


	//   ....[3]....
        /*015c*/ 	.word	0x00000bd0


	//   ....[4]....
        /*0160*/ 	.word	0x00000d60


	//   ....[5]....
        /*0164*/ 	.word	0x00000d90


	//   ....[6]....
        /*0168*/ 	.word	0x00000dc0


	//   ....[7]....
        /*016c*/ 	.word	0x00000de0


	//   ....[8]....
        /*0170*/ 	.word	0x00000f60


	//   ....[9]....
        /*0174*/ 	.word	0x00000f90


	//   ....[10]....
        /*0178*/ 	.word	0x00000fc0


	//   ....[11]....
        /*017c*/ 	.word	0x00000fe0


	//   ....[12]....
        /*0180*/ 	.word	0x00001160


	//   ....[13]....
        /*0184*/ 	.word	0x00001190


	//   ....[14]....
        /*0188*/ 	.word	0x000011c0


	//   ....[15]....
        /*018c*/ 	.word	0x000011e0


	//   ....[16]....
        /*0190*/ 	.word	0x00001360


	//   ....[17]....
        /*0194*/ 	.word	0x000013a0


	//   ....[18]....
        /*0198*/ 	.word	0x000013d0


	//   ....[19]....
        /*019c*/ 	.word	0x000013e0


	//   ....[20]....
        /*01a0*/ 	.word	0x00002140


	//   ....[21]....
        /*01a4*/ 	.word	0x00002150


	//   ....[22]....
        /*01a8*/ 	.word	0x00002160


	//   ....[23]....
        /*01ac*/ 	.word	0x00002180


	//   ....[24]....
        /*01b0*/ 	.word	0x00002300


	//   ....[25]....
        /*01b4*/ 	.word	0x00002340


	//   ....[26]....
        /*01b8*/ 	.word	0x00002370


	//   ....[27]....
        /*01bc*/ 	.word	0x00002390


	//   ....[28]....
        /*01c0*/ 	.word	0x00002510


	//   ....[29]....
        /*01c4*/ 	.word	0x00002550


	//   ....[30]....
        /*01c8*/ 	.word	0x00002580


	//   ....[31]....
        /*01cc*/ 	.word	0x000025a0


	//   ....[32]....
        /*01d0*/ 	.word	0x00002720


	//   ....[33]....
        /*01d4*/ 	.word	0x00002760


	//   ....[34]....
        /*01d8*/ 	.word	0x00002790


	//   ....[35]....
        /*01dc*/ 	.word	0x000027b0


	//   ....[36]....
        /*01e0*/ 	.word	0x00002930


	//   ....[37]....
        /*01e4*/ 	.word	0x00002970


	//   ....[38]....
        /*01e8*/ 	.word	0x000029b0


	//   ....[39]....
        /*01ec*/ 	.word	0x000029c0


	//   ....[40]....
        /*01f0*/ 	.word	0x00004d80


	//   ....[41]....
        /*01f4*/ 	.word	0x00004db0


	//   ....[42]....
        /*01f8*/ 	.word	0x00004dd0


	//   ....[43]....
        /*01fc*/ 	.word	0x00004de0


	//   ....[44]....
        /*0200*/ 	.word	0x00004f70


	//   ....[45]....
        /*0204*/ 	.word	0x00004fa0


	//   ....[46]....
        /*0208*/ 	.word	0x00004fd0


	//   ....[47]....
        /*020c*/ 	.word	0x00004ff0


	//   ....[48]....
        /*0210*/ 	.word	0x00005170


	//   ....[49]....
        /*0214*/ 	.word	0x000051a0


	//   ....[50]....
        /*0218*/ 	.word	0x000051d0


	//   ....[51]....
        /*021c*/ 	.word	0x000051f0


	//   ....[52]....
        /*0220*/ 	.word	0x00005370


	//   ....[53]....
        /*0224*/ 	.word	0x000053a0


	//   ....[54]....
        /*0228*/ 	.word	0x000053d0


	//   ....[55]....
        /*022c*/ 	.word	0x000053f0


	//   ....[56]....
        /*0230*/ 	.word	0x00005570


	//   ....[57]....
        /*0234*/ 	.word	0x000055a0


	//   ....[58]....
        /*0238*/ 	.word	0x000055d0


	//   ....[59]....
        /*023c*/ 	.word	0x000055f0


	//----- nvinfo : EIATTR_VRC_CTA_INIT_COUNT
	.align		4
.L_230:
        /*0240*/ 	.byte	0x02, 0x4a
	.zero		1
	.zero		1


	//----- nvinfo : EIATTR_EXIT_INSTR_OFFSETS
	.align		4
        /*0244*/ 	.byte	0x04, 0x1c
        /*0246*/ 	.short	(.L_232 - .L_231)


	//   ....[0]....
.L_231:
        /*0248*/ 	.word	0x00000030


	//   ....[1]....
        /*024c*/ 	.word	0x00006290


	//   ....[2]....
        /*0250*/ 	.word	0x000062d0


	//----- nvinfo : EIATTR_MAX_THREADS
	.align		4
.L_232:
        /*0254*/ 	.byte	0x04, 0x05
        /*0256*/ 	.short	(.L_234 - .L_233)
.L_233:
        /*0258*/ 	.word	0x00000100
        /*025c*/ 	.word	0x00000001
        /*0260*/ 	.word	0x00000001


	//----- nvinfo : EIATTR_CRS_STACK_SIZE
	.align		4
.L_234:
        /*0264*/ 	.byte	0x04, 0x1e
        /*0266*/ 	.short	(.L_236 - .L_235)
.L_235:
        /*0268*/ 	.word	0x00000000


	//----- nvinfo : EIATTR_CBANK_PARAM_SIZE
	.align		4
.L_236:
        /*026c*/ 	.byte	0x03, 0x19
        /*026e*/ 	.short	0x0015


	//----- nvinfo : EIATTR_PARAM_CBANK
	.align		4
        /*0270*/ 	.byte	0x04, 0x0a
        /*0272*/ 	.short	(.L_238 - .L_237)
	.align		4
.L_237:
        /*0274*/ 	.word	index@(.nv.constant0._ZN6thrust24THRUST_300001_SM_1000_NS8cuda_cub4core6detail13_kernel_agentINS1_8__reduce11ReduceAgentIPN4cuda3std3__45tupleIJdlEEESC_SB_iNS1_9__extrema9arg_max_fIdl10comparatorEEEEJSC_SC_iSG_EEEvDpT0_)
        /*0278*/ 	.short	0x0380
        /*027a*/ 	.short	0x0015


	//----- nvinfo : EIATTR_SW_WAR
	.align		4
.L_238:
        /*027c*/ 	.byte	0x04, 0x36
        /*027e*/ 	.short	(.L_240 - .L_239)
.L_239:
        /*0280*/ 	.word	0x00000008
.L_240:


//--------------------- .nv.info._ZN6thrust24THRUST_300001_SM_1000_NS8cuda_cub4core6detail13_kernel_agentINS1_8__reduce10DrainAgentIiEEJN3cub18CUB_300001_SM_10009GridQueueIjEEiEEEvDpT0_ --------------------------
	.section	.nv.info._ZN6thrust24THRUST_300001_SM_1000_NS8cuda_cub4core6detail13_kernel_agentINS1_8__reduce10DrainAgentIiEEJN3cub18CUB_300001_SM_10009GridQueueIjEEiEEEvDpT0_,"",@"SHT_CUDA_INFO"
	.sectionflags	@""
	.align	4


	//----- nvinfo : EIATTR_CUDA_API_VERSION
	.align		4
        /*0000*/ 	.byte	0x04, 0x37
        /*0002*/ 	.short	(.L_242 - .L_241)
.L_241:
        /*0004*/ 	.word	0x00000082


	//----- nvinfo : EIATTR_KPARAM_INFO
	.align		4
.L_242:
        /*0008*/ 	.byte	0x04, 0x17
        /*000a*/ 	.short	(.L_244 - .L_243)
.L_243:
        /*000c*/ 	.word	0x00000000
        /*0010*/ 	.short	0x0001
        /*0012*/ 	.short	0x0008
        /*0014*/ 	.byte	0x00, 0xf0, 0x11, 0x00


	//----- nvinfo : EIATTR_KPARAM_INFO
	.align		4
.L_244:
        /*0018*/ 	.byte	0x04, 0x17
        /*001a*/ 	.short	(.L_246 - .L_245)
.L_245:
        /*001c*/ 	.word	0x00000000
        /*0020*/ 	.short	0x0000
        /*0022*/ 	.short	0x0000
        /*0024*/ 	.byte	0x00, 0xf0, 0x21, 0x00


	//----- nvinfo : EIATTR_SPARSE_MMA_MASK
	.align		4
.L_246:
        /*0028*/ 	.byte	0x03, 0x50
        /*002a*/ 	.short	0x0000


	//----- nvinfo : EIATTR_MAXREG_COUNT
	.align		4
        /*002c*/ 	.byte	0x03, 0x1b
        /*002e*/ 	.short	0x00ff


	//----- nvinfo : EIATTR_MERCURY_ISA_VERSION
	.align		4
        /*0030*/ 	.byte	0x03, 0x5f
        /*0032*/ 	.short	0x0101


	//----- nvinfo : EIATTR_VRC_CTA_INIT_COUNT
	.align		4
        /*0034*/ 	.byte	0x02, 0x4a
	.zero		1
	.zero		1


	//----- nvinfo : EIATTR_EXIT_INSTR_OFFSETS
	.align		4
        /*0038*/ 	.byte	0x04, 0x1c
        /*003a*/ 	.short	(.L_248 - .L_247)


	//   ....[0]....
.L_247:
        /*003c*/ 	.word	0x00000060


	//----- nvinfo : EIATTR_MAX_THREADS
	.align		4
.L_248:
        /*0040*/ 	.byte	0x04, 0x05
        /*0042*/ 	.short	(.L_250 - .L_249)
.L_249:
        /*0044*/ 	.word	0x00000001
        /*0048*/ 	.word	0x00000001
        /*004c*/ 	.word	0x00000001


	//----- nvinfo : EIATTR_CBANK_PARAM_SIZE
	.align		4
.L_250:
        /*0050*/ 	.byte	0x03, 0x19
        /*0052*/ 	.short	0x000c


	//----- nvinfo : EIATTR_PARAM_CBANK
	.align		4
        /*0054*/ 	.byte	0x04, 0x0a
        /*0056*/ 	.short	(.L_252 - .L_251)
	.align		4
.L_251:
        /*0058*/ 	.word	index@(.nv.constant0._ZN6thrust24THRUST_300001_SM_1000_NS8cuda_cub4core6detail13_kernel_agentINS1_8__reduce10DrainAgentIiEEJN3cub18CUB_300001_SM_10009GridQueueIjEEiEEEvDpT0_)
        /*005c*/ 	.short	0x0380
        /*005e*/ 	.short	0x000c


	//----- nvinfo : EIATTR_SW_WAR
	.align		4
.L_252:
        /*0060*/ 	.byte	0x04, 0x36
        /*0062*/ 	.short	(.L_254 - .L_253)
.L_253:
        /*0064*/ 	.word	0x00000008
.L_254:


//--------------------- .nv.info._ZN6thrust24THRUST_300001_SM_1000_NS8cuda_cub4core6detail13_kernel_agentINS1_8__reduce11ReduceAgentINS0_12zip_iteratorIN4cuda3std3__45tupleIJNS0_10device_ptrIdEENS0_17counting_iteratorIlNS0_11use_defaultESF_SF_EEEEEEEPNSB_IJdlEEESJ_iNS1_9__extrema9arg_max_fIdl10comparatorEEEEJSI_SK_iN3cub18CUB_300001_SM_100013GridEvenShareIiEENSR_9GridQueueIjEESO_EEEvDpT0_ --------------------------
	.section	.nv.info._ZN6thrust24THRUST_300001_SM_1000_NS8cuda_cub4core6detail13_kernel_agentINS1_8__reduce11ReduceAgentINS0_12zip_iteratorIN4cuda3std3__45tupleIJNS0_10device_ptrIdEENS0_17counting_iteratorIlNS0_11use_defaultESF_SF_EEEEEEEPNSB_IJdlEEESJ_iNS1_9__extrema9arg_max_fIdl10comparatorEEEEJSI_SK_iN3cub18CUB_300001_SM_100013GridEvenShareIiEENSR_9GridQueueIjEESO_EEEvDpT0_,"",@"SHT_CUDA_INFO"
	.sectionflags	@""
	.align	4


	//----- nvinfo : EIATTR_CUDA_API_VERSION
	.align		4
        /*0000*/ 	.byte	0x04, 0x37
        /*0002*/ 	.short	(.L_256 - .L_255)
.L_255:
        /*0004*/ 	.word	0x00000082


	//----- nvinfo : EIATTR_KPARAM_INFO
	.align		4
.L_256:
        /*0008*/ 	.byte	0x04, 0x17
        /*000a*/ 	.short	(.L_258 - .L_257)
.L_257:
        /*000c*/ 	.word	0x00000000
        /*0010*/ 	.short	0x0005
        /*0012*/ 	.short	0x0050
        /*0014*/ 	.byte	0x00, 0xf0, 0x05, 0x00


	//----- nvinfo : EIATTR_KPARAM_INFO
	.align		4
.L_258:
        /*0018*/ 	.byte	0x04, 0x17
        /*001a*/ 	.short	(.L_260 - .L_259)
.L_259:
        /*001c*/ 	.word	0x00000000
        /*0020*/ 	.short	0x0004
        /*0022*/ 	.short	0x0048
        /*0024*/ 	.byte	0x00, 0xf0, 0x21, 0x00


	//----- nvinfo : EIATTR_KPARAM_INFO
	.align		4
.L_260:
        /*0028*/ 	.byte	0x04, 0x17
        /*002a*/ 	.short	(.L_262 - .L_261)
.L_261:
        /*002c*/ 	.word	0x00000000
        /*0030*/ 	.short	0x0003
        /*0032*/ 	.short	0x001c
        /*0034*/ 	.byte	0x00, 0xf0, 0xa1, 0x00


	//----- nvinfo : EIATTR_KPARAM_INFO
	.align		4
.L_262:
        /*0038*/ 	.byte	0x04, 0x17
        /*003a*/ 	.short	(.L_264 - .L_263)
.L_263:
        /*003c*/ 	.word	0x00000000
        /*0040*/ 	.short	0x0002
        /*0042*/ 	.short	0x0018
        /*0044*/ 	.byte	0x00, 0xf0, 0x11, 0x00


	//----- nvinfo : EIATTR_KPARAM_INFO
	.align		4
.L_264:
        /*0048*/ 	.byte	0x04, 0x17
        /*004a*/ 	.short	(.L_266 - .L_265)
.L_265:
        /*004c*/ 	.word	0x00000000
        /*0050*/ 	.short	0x0001
        /*0052*/ 	.short	0x0010
        /*0054*/ 	.byte	0x00, 0xf5, 0x21, 0x00


	//----- nvinfo : EIATTR_KPARAM_INFO
	.align		4
.L_266:
        /*0058*/ 	.byte	0x04, 0x17
        /*005a*/ 	.short	(.L_268 - .L_267)
.L_267:
        /*005c*/ 	.word	0x00000000
        /*0060*/ 	.short	0x0000
        /*0062*/ 	.short	0x0000
        /*0064*/ 	.byte	0x00, 0xf0, 0x41, 0x00


	//----- nvinfo : EIATTR_SPARSE_MMA_MASK
	.align		4
.L_268:
        /*0068*/ 	.byte	0x03, 0x50
        /*006a*/ 	.short	0x0000


	//----- nvinfo : EIATTR_MAXREG_COUNT
	.align		4
        /*006c*/ 	.byte	0x03, 0x1b
        /*006e*/ 	.short	0x00ff


	//----- nvinfo : EIATTR_NUM_BARRIERS
	.align		4
        /*0070*/ 	.byte	0x02, 0x4c
        /*0072*/ 	.byte	0x01
	.zero		1


	//----- nvinfo : EIATTR_MERCURY_ISA_VERSION
	.align		4
        /*0074*/ 	.byte	0x03, 0x5f
        /*0076*/ 	.short	0x0101


	//----- nvinfo : EIATTR_COOP_GROUP_MASK_REGIDS
	.align		4
        /*0078*/ 	.byte	0x04, 0x29
        /*007a*/ 	.short	(.L_270 - .L_269)


	//   ....[0]....
.L_269:
        /*007c*/ 	.word	0xffffffff


	//   ....[1]....
        /*0080*/ 	.word	0xffffffff


	//   ....[2]....
        /*0084*/ 	.word	0xffffffff


	//   ....[3]....
        /*0088*/ 	.word	0xffffffff


	//   ....[4]....
        /*008c*/ 	.word	0xffffffff


	//   ....[5]....
        /*0090*/ 	.word	0xffffffff


	//   ....[6]....
        /*0094*/ 	.word	0xffffffff


	//   ....[7]....
        /*0098*/ 	.word	0xffffffff


	//   ....[8]....
        /*009c*/ 	.word	0xffffffff


	//   ....[9]....
        /*00a0*/ 	.word	0xffffffff


	//   ....[10]....
        /*00a4*/ 	.word	0xffffffff


	//   ....[11]....
        /*00a8*/ 	.word	0xffffffff


	//   ....[12]....
        /*00ac*/ 	.word	0xffffffff


	//   ....[13]....
        /*00b0*/ 	.word	0xffffffff


	//   ....[14]....
        /*00b4*/ 	.word	0xffffffff


	//   ....[15]....
        /*00b8*/ 	.word	0xffffffff


	//   ....[16]....
        /*00bc*/ 	.word	0xffffffff


	//   ....[17]....
        /*00c0*/ 	.word	0xffffffff


	//   ....[18]....
        /*00c4*/ 	.word	0xffffffff


	//   ....[19]....
        /*00c8*/ 	.word	0xffffffff


	//   ....[20]....
        /*00cc*/ 	.word	0xffffffff


	//   ....[21]....
        /*00d0*/ 	.word	0xffffffff


	//   ....[22]....
        /*00d4*/ 	.word	0xffffffff


	//   ....[23]....
        /*00d8*/ 	.word	0xffffffff


	//   ....[24]....
        /*00dc*/ 	.word	0xffffffff


	//   ....[25]....
        /*00e0*/ 	.word	0xffffffff


	//   ....[26]....
        /*00e4*/ 	.word	0xffffffff


	//   ....[27]....
        /*00e8*/ 	.word	0xffffffff


	//   ....[28]....
        /*00ec*/ 	.word	0xffffffff


	//   ....[29]....
        /*00f0*/ 	.word	0xffffffff


	//   ....[30]....
        /*00f4*/ 	.word	0xffffffff


	//   ....[31]....
        /*00f8*/ 	.word	0xffffffff


	//   ....[32]....
        /*00fc*/ 	.word	0xffffffff


	//   ....[33]....
        /*0100*/ 	.word	0xffffffff


	//   ....[34]....
        /*0104*/ 	.word	0xffffffff


	//   ....[35]....
        /*0108*/ 	.word	0xffffffff


	//   ....[36]....
        /*010c*/ 	.word	0xffffffff


	//   ....[37]....
        /*0110*/ 	.word	0xffffffff


	//   ....[38]....
        /*0114*/ 	.word	0xffffffff


	//   ....[39]....
        /*0118*/ 	.word	0xffffffff


	//   ....[40]....
        /*011c*/ 	.word	0xffffffff


	//   ....[41]....
        /*0120*/ 	.word	0xffffffff


	//   ....[42]....
        /*0124*/ 	.word	0xffffffff


	//   ....[43]....
        /*0128*/ 	.word	0xffffffff


	//   ....[44]....
        /*012c*/ 	.word	0xffffffff


	//   ....[45]....
        /*0130*/ 	.word	0xffffffff


	//   ....[46]....
        /*0134*/ 	.word	0xffffffff


	//   ....[47]....
        /*0138*/ 	.word	0xffffffff


	//   ....[48]....
        /*013c*/ 	.word	0xffffffff


	//   ....[49]....
        /*0140*/ 	.word	0xffffffff


	//   ....[50]....
        /*0144*/ 	.word	0xffffffff


	//   ....[51]....
        /*0148*/ 	.word	0xffffffff


	//   ....[52]....
        /*014c*/ 	.word	0xffffffff


	//   ....[53]....
        /*0150*/ 	.word	0xffffffff


	//   ....[54]....
        /*0154*/ 	.word	0xffffffff


	//   ....[55]....
        /*0158*/ 	.word	0xffffffff


	//   ....[56]....
        /*015c*/ 	.word	0xffffffff


	//   ....[57]....
        /*0160*/ 	.word	0xffffffff


	//   ....[58]....
        /*0164*/ 	.word	0xffffffff


	//   ....[59]....
        /*0168*/ 	.word	0xffffffff


	//----- nvinfo : EIATTR_COOP_GROUP_INSTR_OFFSETS
	.align		4
.L_270:
        /*016c*/ 	.byte	0x04, 0x28
        /*016e*/ 	.short	(.L_272 - .L_271)


	//   ....[0]....
.L_271:
        /*0170*/ 	.word	0x00000cd0


	//   ....[1]....
        /*0174*/ 	.word	0x00000d00


	//   ....[2]....
        /*0178*/ 	.word	0x00000d20


	//   ....[3]....
        /*017c*/ 	.word	0x00000d30


	//   ....[4]....
        /*0180*/ 	.word	0x00000ec0


	//   ....[5]....
        /*0184*/ 	.word	0x00000ef0


	//   ....[6]....
        /*0188*/ 	.word	0x00000f20


	//   ....[7]....
        /*018c*/ 	.word	0x00000f40


	//   ....[8]....
        /*0190*/ 	.word	0x000010c0


	//   ....[9]....
        /*0194*/ 	.word	0x00001100


	//   ....[10]....
        /*0198*/ 	.word	0x00001130


	//   ....[11]....
        /*019c*/ 	.word	0x00001140


	//   ....[12]....
        /*01a0*/ 	.word	0x000012c0


	//   ....[13]....
        /*01a4*/ 	.word	0x000012f0


	//   ....[14]....
        /*01a8*/ 	.word	0x00001320


	//   ....[15]....
        /*01ac*/ 	.word	0x00001340


	//   ....[16]....
        /*01b0*/ 	.word	0x000014c0


	//   ....[17]....
        /*01b4*/ 	.word	0x000014f0


	//   ....[18]....
        /*01b8*/ 	.word	0x00001520


	//   ....[19]....
        /*01bc*/ 	.word	0x00001540


	//   ....[20]....
        /*01c0*/ 	.word	0x000022b0


	//   ....[21]....
        /*01c4*/ 	.word	0x000022c0


	//   ....[22]....
        /*01c8*/ 	.word	0x000022d0


	//   ....[23]....
        /*01cc*/ 	.word	0x000022f0


	//   ....[24]....
        /*01d0*/ 	.word	0x00002470


	//   ....[25]....
        /*01d4*/ 	.word	0x000024b0


	//   ....[26]....
        /*01d8*/ 	.word	0x000024e0


	//   ....[27]....
        /*01dc*/ 	.word	0x00002500


	//   ....[28]....
        /*01e0*/ 	.word	0x00002680


	//   ....[29]....
        /*01e4*/ 	.word	0x000026c0


	//   ....[30]....
        /*01e8*/ 	.word	0x000026f0


	//   ....[31]....
        /*01ec*/ 	.word	0x00002710


	//   ....[32]....
        /*01f0*/ 	.word	0x00002890


	//   ....[33]....
        /*01f4*/ 	.word	0x000028d0


	//   ....[34]....
        /*01f8*/ 	.word	0x00002900


	//   ....[35]....
        /*01fc*/ 	.word	0x00002920


	//   ....[36]....
        /*0200*/ 	.word	0x00002aa0


	//   ....[37]....
        /*0204*/ 	.word	0x00002ae0


	//   ....[38]....
        /*0208*/ 	.word	0x00002b10


	//   ....[39]....
        /*020c*/ 	.word	0x00002b30


	//   ....[40]....
        /*0210*/ 	.word	0x000051f0


	//   ....[41]....
        /*0214*/ 	.word	0x00005220


	//   ....[42]....
        /*0218*/ 	.word	0x00005240


	//   ....[43]....
        /*021c*/ 	.word	0x00005250


	//   ....[44]....
        /*0220*/ 	.word	0x000053e0


	//   ....[45]....
        /*0224*/ 	.word	0x00005410


	//   ....[46]....
        /*0228*/ 	.word	0x00005440


	//   ....[47]....
        /*022c*/ 	.word	0x00005460


	//   ....[48]....
        /*0230*/ 	.word	0x000055e0


	//   ....[49]....
        /*0234*/ 	.word	0x00005610


	//   ....[50]....
        /*0238*/ 	.word	0x00005640


	//   ....[51]....
        /*023c*/ 	.word	0x00005660


	//   ....[52]....
        /*0240*/ 	.word	0x000057e0


	//   ....[53]....
        /*0244*/ 	.word	0x00005810


	//   ....[54]....
        /*0248*/ 	.word	0x00005840


	//   ....[55]....
        /*024c*/ 	.word	0x00005860


	//   ....[56]....
        /*0250*/ 	.word	0x000059e0


	//   ....[57]....
        /*0254*/ 	.word	0x00005a10


	//   ....[58]....
        /*0258*/ 	.word	0x00005a40


	//   ....[59]....
        /*025c*/ 	.word	0x00005a60


	//----- nvinfo : EIATTR_VRC_CTA_INIT_COUNT
	.align		4
.L_272:
        /*0260*/ 	.byte	0x02, 0x4a
	.zero		1
	.zero		1


	//----- nvinfo : EIATTR_EXIT_INSTR_OFFSETS
	.align		4
        /*0264*/ 	.byte	0x04, 0x1c
        /*0266*/ 	.short	(.L_274 - .L_273)


	//   ....[0]....
.L_273:
        /*0268*/ 	.word	0x00006710


	//   ....[1]....
        /*026c*/ 	.word	0x00006770


	//----- nvinfo : EIATTR_MAX_THREADS
	.align		4
.L_274:
        /*0270*/ 	.byte	0x04, 0x05
        /*0272*/ 	.short	(.L_276 - .L_275)
.L_275:
        /*0274*/ 	.word	0x00000100
        /*0278*/ 	.word	0x00000001
        /*027c*/ 	.word	0x00000001


	//----- nvinfo : EIATTR_CRS_STACK_SIZE
	.align		4
.L_276:
        /*0280*/ 	.byte	0x04, 0x1e
        /*0282*/ 	.short	(.L_278 - .L_277)
.L_277:
        /*0284*/ 	.word	0x00000000


	//----- nvinfo : EIATTR_CBANK_PARAM_SIZE
	.align		4
.L_278:
        /*0288*/ 	.byte	0x03, 0x19
        /*028a*/ 	.short	0x0051


	//----- nvinfo : EIATTR_PARAM_CBANK
	.align		4
        /*028c*/ 	.byte	0x04, 0x0a
        /*028e*/ 	.short	(.L_280 - .L_279)
	.align		4
.L_279:
        /*0290*/ 	.word	index@(.nv.constant0._ZN6thrust24THRUST_300001_SM_1000_NS8cuda_cub4core6detail13_kernel_agentINS1_8__reduce11ReduceAgentINS0_12zip_iteratorIN4cuda3std3__45tupleIJNS0_10device_ptrIdEENS0_17counting_iteratorIlNS0_11use_defaultESF_SF_EEEEEEEPNSB_IJdlEEESJ_iNS1_9__extrema9arg_max_fIdl10comparatorEEEEJSI_SK_iN3cub18CUB_300001_SM_100013GridEvenShareIiEENSR_9GridQueueIjEESO_EEEvDpT0_)
        /*0294*/ 	.short	0x0380
        /*0296*/ 	.short	0x0051


	//----- nvinfo : EIATTR_SW_WAR
	.align		4
.L_280:
        /*0298*/ 	.byte	0x04, 0x36
        /*029a*/ 	.short	(.L_282 - .L_281)
.L_281:
        /*029c*/ 	.word	0x00000008
.L_282:


//--------------------- .nv.info._ZN6thrust24THRUST_300001_SM_1000_NS8cuda_cub4core6detail13_kernel_agentINS1_8__reduce11ReduceAgentINS0_12zip_iteratorIN4cuda3std3__45tupleIJNS0_10device_ptrIdEENS0_17counting_iteratorIlNS0_11use_defaultESF_SF_EEEEEEEPNSB_IJdlEEESJ_iNS1_9__extrema9arg_max_fIdl10comparatorEEEEJSI_SK_iSO_EEEvDpT0_ --------------------------
	.section	.nv.info._ZN6thrust24THRUST_300001_SM_1000_NS8cuda_cub4core6detail13_kernel_agentINS1_8__reduce11ReduceAgentINS0_12zip_iteratorIN4cuda3std3__45tupleIJNS0_10device_ptrIdEENS0_17counting_iteratorIlNS0_11use_defaultESF_SF_EEEEEEEPNSB_IJdlEEESJ_iNS1_9__extrema9arg_max_fIdl10comparatorEEEEJSI_SK_iSO_EEEvDpT0_,"",@"SHT_CUDA_INFO"
	.sectionflags	@""
	.align	4


	//----- nvinfo : EIATTR_CUDA_API_VERSION
	.align		4
        /*0000*/ 	.byte	0x04, 0x37
        /*0002*/ 	.short	(.L_284 - .L_283)
.L_283:
        /*0004*/ 	.word	0x00000082


	//----- nvinfo : EIATTR_KPARAM_INFO
	.align		4
.L_284:
        /*0008*/ 	.byte	0x04, 0x17
        /*000a*/ 	.short	(.L_286 - .L_285)
.L_285:
        /*000c*/ 	.word	0x00000000
        /*0010*/ 	.short	0x0003
        /*0012*/ 	.short	0x001c
        /*0014*/ 	.byte	0x00, 0xf0, 0x05, 0x00


	//----- nvinfo : EIATTR_KPARAM_INFO
	.align		4
.L_286:
        /*0018*/ 	.byte	0x04, 0x17
        /*001a*/ 	.short	(.L_288 - .L_287)
.L_287:
        /*001c*/ 	.word	0x00000000
        /*0020*/ 	.short	0x0002
        /*0022*/ 	.short	0x0018
        /*0024*/ 	.byte	0x00, 0xf0, 0x11, 0x00


	//----- nvinfo : EIATTR_KPARAM_INFO
	.align		4
.L_288:
        /*0028*/ 	.byte	0x04, 0x17
        /*002a*/ 	.short	(.L_290 - .L_289)
.L_289:
        /*002c*/ 	.word	0x00000000
        /*0030*/ 	.short	0x0001
        /*0032*/ 	.short	0x0010
        /*0034*/ 	.byte	0x00, 0xf5, 0x21, 0x00


	//----- nvinfo : EIATTR_KPARAM_INFO
	.align		4
.L_290:
        /*0038*/ 	.byte	0x04, 0x17
        /*003a*/ 	.short	(.L_292 - .L_291)
.L_291:
        /*003c*/ 	.word	0x00000000
        /*0040*/ 	.short	0x0000
        /*0042*/ 	.short	0x0000
        /*0044*/ 	.byte	0x00, 0xf0, 0x41, 0x00


	//----- nvinfo : EIATTR_SPARSE_MMA_MASK
	.align		4
.L_292:
        /*0048*/ 	.byte	0x03, 0x50
        /*004a*/ 	.short	0x0000


	//----- nvinfo : EIATTR_MAXREG_COUNT
	.align		4
        /*004c*/ 	.byte	0x03, 0x1b
        /*004e*/ 	.short	0x00ff


	//----- nvinfo : EIATTR_NUM_BARRIERS
	.align		4
        /*0050*/ 	.byte	0x02, 0x4c
        /*0052*/ 	.byte	0x01
	.zero		1


	//----- nvinfo : EIATTR_MERCURY_ISA_VERSION
	.align		4
        /*0054*/ 	.byte	0x03, 0x5f
        /*0056*/ 	.short	0x0101


	//----- nvinfo : EIATTR_COOP_GROUP_MASK_REGIDS
	.align		4
        /*0058*/ 	.byte	0x04, 0x29
        /*005a*/ 	.short	(.L_294 - .L_293)


	//   ....[0]....
.L_293:
        /*005c*/ 	.word	0xffffffff


	//   ....[1]....
        /*0060*/ 	.word	0xffffffff


	//   ....[2]....
        /*0064*/ 	.word	0xffffffff


	//   ....[3]....
        /*0068*/ 	.word	0xffffffff


	//   ....[4]....
        /*006c*/ 	.word	0xffffffff


	//   ....[5]....
        /*0070*/ 	.word	0xffffffff


	//   ....[6]....
        /*0074*/ 	.word	0xffffffff


	//   ....[7]....
        /*0078*/ 	.word	0xffffffff


	//   ....[8]....
        /*007c*/ 	.word	0xffffffff


	//   ....[9]....
        /*0080*/ 	.word	0xffffffff


	//   ....[10]....
        /*0084*/ 	.word	0xffffffff


	//   ....[11]....
        /*0088*/ 	.word	0xffffffff


	//   ....[12]....
        /*008c*/ 	.word	0xffffffff


	//   ....[13]....
        /*0090*/ 	.word	0xffffffff


	//   ....[14]....
        /*0094*/ 	.word	0xffffffff


	//   ....[15]....
        /*0098*/ 	.word	0xffffffff


	//   ....[16]....
        /*009c*/ 	.word	0xffffffff


	//   ....[17]....
        /*00a0*/ 	.word	0xffffffff


	//   ....[18]....
        /*00a4*/ 	.word	0xffffffff


	//   ....[19]....
        /*00a8*/ 	.word	0xffffffff


	//   ....[20]....
        /*00ac*/ 	.word	0xffffffff


	//   ....[21]....
        /*00b0*/ 	.word	0xffffffff


	//   ....[22]....
        /*00b4*/ 	.word	0xffffffff


	//   ....[23]....
        /*00b8*/ 	.word	0xffffffff


	//   ....[24]....
        /*00bc*/ 	.word	0xffffffff


	//   ....[25]....
        /*00c0*/ 	.word	0xffffffff


	//   ....[26]....
        /*00c4*/ 	.word	0xffffffff


	//   ....[27]....
        /*00c8*/ 	.word	0xffffffff


	//   ....[28]....
        /*00cc*/ 	.word	0xffffffff


	//   ....[29]....
        /*00d0*/ 	.word	0xffffffff


	//   ....[30]....
        /*00d4*/ 	.word	0xffffffff


	//   ....[31]....
        /*00d8*/ 	.word	0xffffffff


	//   ....[32]....
        /*00dc*/ 	.word	0xffffffff


	//   ....[33]....
        /*00e0*/ 	.word	0xffffffff


	//   ....[34]....
        /*00e4*/ 	.word	0xffffffff


	//   ....[35]....
        /*00e8*/ 	.word	0xffffffff


	//   ....[36]....
        /*00ec*/ 	.word	0xffffffff


	//   ....[37]....
        /*00f0*/ 	.word	0xffffffff


	//   ....[38]....
        /*00f4*/ 	.word	0xffffffff


	//   ....[39]....
        /*00f8*/ 	.word	0xffffffff


	//   ....[40]....
        /*00fc*/ 	.word	0xffffffff


	//   ....[41]....
        /*0100*/ 	.word	0xffffffff


	//   ....[42]....
        /*0104*/ 	.word	0xffffffff


	//   ....[43]....
        /*0108*/ 	.word	0xffffffff


	//   ....[44]....
        /*010c*/ 	.word	0xffffffff


	//   ....[45]....
        /*0110*/ 	.word	0xffffffff


	//   ....[46]....
        /*0114*/ 	.word	0xffffffff


	//   ....[47]....
        /*0118*/ 	.word	0xffffffff


	//   ....[48]....
        /*011c*/ 	.word	0xffffffff


	//   ....[49]....
        /*0120*/ 	.word	0xffffffff


	//   ....[50]....
        /*0124*/ 	.word	0xffffffff


	//   ....[51]....
        /*0128*/ 	.word	0xffffffff


	//   ....[52]....
        /*012c*/ 	.word	0xffffffff


	//   ....[53]....
        /*0130*/ 	.word	0xffffffff


	//   ....[54]....
        /*0134*/ 	.word	0xffffffff


	//   ....[55]....
        /*0138*/ 	.word	0xffffffff


	//   ....[56]....
        /*013c*/ 	.word	0xffffffff


	//   ....[57]....
        /*0140*/ 	.word	0xffffffff


	//   ....[58]....
        /*0144*/ 	.word	0xffffffff


	//   ....[59]....
        /*0148*/ 	.word	0xffffffff


	//----- nvinfo : EIATTR_COOP_GROUP_INSTR_OFFSETS
	.align		4
.L_294:
        /*014c*/ 	.byte	0x04, 0x28
        /*014e*/ 	.short	(.L_296 - .L_295)


	//   ....[0]....
.L_295:
        /*0150*/ 	.word	0x00000c90


	//   ....[1]....
        /*0154*/ 	.word	0x00000cc0


	//   ....[2]....
        /*0158*/ 	.word	0x00000ce0


	//   ....[3]....
        /*015c*/ 	.word	0x00000cf0


	//   ....[4]....
        /*0160*/ 	.word	0x00000e80


	//   ....[5]....
        /*0164*/ 	.word	0x00000eb0


	//   ....[6]....
        /*0168*/ 	.word	0x00000ee0


	//   ....[7]....
        /*016c*/ 	.word	0x00000f00


	//   ....[8]....
        /*0170*/ 	.word	0x00001080


	//   ....[9]....
        /*0174*/ 	.word	0x000010b0


	//   ....[10]....
        /*0178*/ 	.word	0x000010e0


	//   ....[11]....
        /*017c*/ 	.word	0x00001100


	//   ....[12]....
        /*0180*/ 	.word	0x00001280


	//   ....[13]....
        /*0184*/ 	.word	0x000012b0


	//   ....[14]....
        /*0188*/ 	.word	0x000012e0


	//   ....[15]....
        /*018c*/ 	.word	0x00001300


	//   ....[16]....
        /*0190*/ 	.word	0x00001480


	//   ....[17]....
        /*0194*/ 	.word	0x000014b0


	//   ....[18]....
        /*0198*/ 	.word	0x000014e0


	//   ....[19]....
        /*019c*/ 	.word	0x00001500


	//   ....[20]....
        /*01a0*/ 	.word	0x00002260


	//   ....[21]....
        /*01a4*/ 	.word	0x00002270


	//   ....[22]....
        /*01a8*/ 	.word	0x00002280


	//   ....[23]....
        /*01ac*/ 	.word	0x000022a0


	//   ....[24]....
        /*01b0*/ 	.word	0x00002420


	//   ....[25]....
        /*01b4*/ 	.word	0x00002460


	//   ....[26]....
        /*01b8*/ 	.word	0x00002490


	//   ....[27]....
        /*01bc*/ 	.word	0x000024b0


	//   ....[28]....
        /*01c0*/ 	.word	0x00002630


	//   ....[29]....
        /*01c4*/ 	.word	0x00002670


	//   ....[30]....
        /*01c8*/ 	.word	0x000026a0


	//   ....[31]....
        /*01cc*/ 	.word	0x000026c0


	//   ....[32]....
        /*01d0*/ 	.word	0x00002840


	//   ....[33]....
        /*01d4*/ 	.word	0x00002880


	//   ....[34]....
        /*01d8*/ 	.word	0x000028b0


	//   ....[35]....
        /*01dc*/ 	.word	0x000028d0


	//   ....[36]....
        /*01e0*/ 	.word	0x00002a50


	//   ....[37]....
        /*01e4*/ 	.word	0x00002a90


	//   ....[38]....
        /*01e8*/ 	.word	0x00002ac0


	//   ....[39]....
        /*01ec*/ 	.word	0x00002ae0


	//   ....[40]....
        /*01f0*/ 	.word	0x00004f90


	//   ....[41]....
        /*01f4*/ 	.word	0x00004fc0


	//   ....[42]....
        /*01f8*/ 	.word	0x00004fe0


	//   ....[43]....
        /*01fc*/ 	.word	0x00004ff0


	//   ....[44]....
        /*0200*/ 	.word	0x00005180


	//   ....[45]....
        /*0204*/ 	.word	0x000051b0


	//   ....[46]....
        /*0208*/ 	.word	0x000051e0


	//   ....[47]....
        /*020c*/ 	.word	0x00005200


	//   ....[48]....
        /*0210*/ 	.word	0x00005380


	//   ....[49]....
        /*0214*/ 	.word	0x000053b0


	//   ....[50]....
        /*0218*/ 	.word	0x000053e0


	//   ....[51]....
        /*021c*/ 	.word	0x00005400


	//   ....[52]....
        /*0220*/ 	.word	0x00005580


	//   ....[53]....
        /*0224*/ 	.word	0x000055c0


	//   ....[54]....
        /*0228*/ 	.word	0x000055f0


	//   ....[55]....
        /*022c*/ 	.word	0x00005600


	//   ....[56]....
        /*0230*/ 	.word	0x00005780


	//   ....[57]....
        /*0234*/ 	.word	0x000057b0


	//   ....[58]....
        /*0238*/ 	.word	0x000057e0


	//   ....[59]....
        /*023c*/ 	.word	0x00005800


	//----- nvinfo : EIATTR_VRC_CTA_INIT_COUNT
	.align		4
.L_296:
        /*0240*/ 	.byte	0x02, 0x4a
	.zero		1
	.zero		1


	//----- nvinfo : EIATTR_EXIT_INSTR_OFFSETS
	.align		4
        /*0244*/ 	.byte	0x04, 0x1c
        /*0246*/ 	.short	(.L_298 - .L_297)


	//   ....[0]....
.L_297:
        /*0248*/ 	.word	0x00000030


	//   ....[1]....
        /*024c*/ 	.word	0x000064a0


	//   ....[2]....
        /*0250*/ 	.word	0x000064e0


	//----- nvinfo : EIATTR_MAX_THREADS
	.align		4
.L_298:
        /*0254*/ 	.byte	0x04, 0x05
        /*0256*/ 	.short	(.L_300 - .L_299)
.L_299:
        /*0258*/ 	.word	0x00000100
        /*025c*/ 	.word	0x00000001
        /*0260*/ 	.word	0x00000001


	//----- nvinfo : EIATTR_CRS_STACK_SIZE
	.align		4
.L_300:
        /*0264*/ 	.byte	0x04, 0x1e
        /*0266*/ 	.short	(.L_302 - .L_301)
.L_301:
        /*0268*/ 	.word	0x00000000


	//----- nvinfo : EIATTR_CBANK_PARAM_SIZE
	.align		4
.L_302:
        /*026c*/ 	.byte	0x03, 0x19
        /*026e*/ 	.short	0x001d


	//----- nvinfo : EIATTR_PARAM_CBANK
	.align		4
        /*0270*/ 	.byte	0x04, 0x0a
        /*0272*/ 	.short	(.L_304 - .L_303)
	.align		4
.L_303:
        /*0274*/ 	.word	index@(.nv.constant0._ZN6thrust24THRUST_300001_SM_1000_NS8cuda_cub4core6detail13_kernel_agentINS1_8__reduce11ReduceAgentINS0_12zip_iteratorIN4cuda3std3__45tupleIJNS0_10device_ptrIdEENS0_17counting_iteratorIlNS0_11use_defaultESF_SF_EEEEEEEPNSB_IJdlEEESJ_iNS1_9__extrema9arg_max_fIdl10comparatorEEEEJSI_SK_iSO_EEEvDpT0_)
        /*0278*/ 	.short	0x0380
        /*027a*/ 	.short	0x001d


	//----- nvinfo : EIATTR_SW_WAR
	.align		4
.L_304:
        /*027c*/ 	.byte	0x04, 0x36
        /*027e*/ 	.short	(.L_306 - .L_305)
.L_305:
        /*0280*/ 	.word	0x00000008
.L_306:


//--------------------- .nv.info._Z4swapPdiiiii   --------------------------
	.section	.nv.info._Z4swapPdiiiii,"",@"SHT_CUDA_INFO"
	.sectionflags	@""
	.align	4


	//----- nvinfo : EIATTR_CUDA_API_VERSION
	.align		4
        /*0000*/ 	.byte	0x04, 0x37
        /*0002*/ 	.short	(.L_308 - .L_307)
.L_307:
        /*0004*/ 	.word	0x00000082


	//----- nvinfo : EIATTR_KPARAM_INFO
	.align		4
.L_308:
        /*0008*/ 	.byte	0x04, 0x17
        /*000a*/ 	.short	(.L_310 - .L_309)
.L_309:
        /*000c*/ 	.word	0x00000000
        /*0010*/ 	.short	0x0005
        /*0012*/ 	.short	0x0018
        /*0014*/ 	.byte	0x00, 0xf0, 0x11, 0x00


	//----- nvinfo : EIATTR_KPARAM_INFO
	.align		4
.L_310:
        /*0018*/ 	.byte	0x04, 0x17
        /*001a*/ 	.short	(.L_312 - .L_311)
.L_311:
        /*001c*/ 	.word	0x00000000
        /*0020*/ 	.short	0x0004
        /*0022*/ 	.short	0x0014
        /*0024*/ 	.byte	0x00, 0xf0, 0x11, 0x00


	//----- nvinfo : EIATTR_KPARAM_INFO
	.align		4
.L_312:
        /*0028*/ 	.byte	0x04, 0x17
        /*002a*/ 	.short	(.L_314 - .L_313)
.L_313:
        /*002c*/ 	.word	0x00000000
        /*0030*/ 	.short	0x0003
        /*0032*/ 	.short	0x0010
        /*0034*/ 	.byte	0x00, 0xf0, 0x11, 0x00


	//----- nvinfo : EIATTR_KPARAM_INFO
	.align		4
.L_314:
        /*0038*/ 	.byte	0x04, 0x17
        /*003a*/ 	.short	(.L_316 - .L_315)
.L_315:
        /*003c*/ 	.word	0x00000000
        /*0040*/ 	.short	0x0002
        /*0042*/ 	.short	0x000c
        /*0044*/ 	.byte	0x00, 0xf0, 0x11, 0x00


	//----- nvinfo : EIATTR_KPARAM_INFO
	.align		4
.L_316:
        /*0048*/ 	.byte	0x04, 0x17
        /*004a*/ 	.short	(.L_318 - .L_317)
.L_317:
        /*004c*/ 	.word	0x00000000
        /*0050*/ 	.short	0x0001
        /*0052*/ 	.short	0x0008
        /*0054*/ 	.byte	0x00, 0xf0, 0x11, 0x00


	//----- nvinfo : EIATTR_KPARAM_INFO
	.align		4
.L_318:
        /*0058*/ 	.byte	0x04, 0x17
        /*005a*/ 	.short	(.L_320 - .L_319)
.L_319:
        /*005c*/ 	.word	0x00000000
        /*0060*/ 	.short	0x0000
        /*0062*/ 	.short	0x0000
        /*0064*/ 	.byte	0x00, 0xf5, 0x21, 0x00


	//----- nvinfo : EIATTR_SPARSE_MMA_MASK
	.align		4
.L_320:
        /*0068*/ 	.byte	0x03, 0x50
        /*006a*/ 	.short	0x0000


	//----- nvinfo : EIATTR_MAXREG_COUNT
	.align		4
        /*006c*/ 	.byte	0x03, 0x1b
        /*006e*/ 	.short	0x00ff


	//----- nvinfo : EIATTR_MERCURY_ISA_VERSION
	.align		4
        /*0070*/ 	.byte	0x03, 0x5f
        /*0072*/ 	.short	0x0101


	//----- nvinfo : EIATTR_VRC_CTA_INIT_COUNT
	.align		4
        /*0074*/ 	.byte	0x02, 0x4a
	.zero		1
	.zero		1


	//----- nvinfo : EIATTR_EXIT_INSTR_OFFSETS
	.align		4
        /*0078*/ 	.byte	0x04, 0x1c
        /*007a*/ 	.short	(.L_322 - .L_321)


	//   ....[0]....
.L_321:
        /*007c*/ 	.word	0x000000b0


	//   ....[1]....
        /*0080*/ 	.word	0x00000440


	//   ....[2]....
        /*0084*/ 	.word	0x000006b0


	//----- nvinfo : EIATTR_CRS_STACK_SIZE
	.align		4
.L_322:
        /*0088*/ 	.byte	0x04, 0x1e
        /*008a*/ 	.short	(.L_324 - .L_323)
.L_323:
        /*008c*/ 	.word	0x00000000


	//----- nvinfo : EIATTR_CBANK_PARAM_SIZE
	.align		4
.L_324:
        /*0090*/ 	.byte	0x03, 0x19
        /*0092*/ 	.short	0x001c


	//----- nvinfo : EIATTR_PARAM_CBANK
	.align		4
        /*0094*/ 	.byte	0x04, 0x0a
        /*0096*/ 	.short	(.L_326 - .L_325)
	.align		4
.L_325:
        /*0098*/ 	.word	index@(.nv.constant0._Z4swapPdiiiii)
        /*009c*/ 	.short	0x0380
        /*009e*/ 	.short	0x001c


	//----- nvinfo : EIATTR_SW_WAR
	.align		4
.L_326:
        /*00a0*/ 	.byte	0x04, 0x36
        /*00a2*/ 	.short	(.L_328 - .L_327)
.L_327:
        /*00a4*/ 	.word	0x00000008
.L_328:


//--------------------- .nv.info._Z2upPdiiiii     --------------------------
	.section	.nv.info._Z2upPdiiiii,"",@"SHT_CUDA_INFO"
	.sectionflags	@""
	.align	4


	//----- nvinfo : EIATTR_CUDA_API_VERSION
	.align		4
        /*0000*/ 	.byte	0x04, 0x37
        /*0002*/ 	.short	(.L_330 - .L_329)
.L_329:
        /*0004*/ 	.word	0x00000082


	//----- nvinfo : EIATTR_KPARAM_INFO
	.align		4
.L_330:
        /*0008*/ 	.byte	0x04, 0x17
        /*000a*/ 	.short	(.L_332 - .L_331)
.L_331:
        /*000c*/ 	.word	0x00000000
        /*0010*/ 	.short	0x0005
        /*0012*/ 	.short	0x0018
        /*0014*/ 	.byte	0x00, 0xf0, 0x11, 0x00


	//----- nvinfo : EIATTR_KPARAM_INFO
	.align		4
.L_332:
        /*0018*/ 	.byte	0x04, 0x17
        /*001a*/ 	.short	(.L_334 - .L_333)
.L_333:
        /*001c*/ 	.word	0x00000000
        /*0020*/ 	.short	0x0004
        /*0022*/ 	.short	0x0014
        /*0024*/ 	.byte	0x00, 0xf0, 0x11, 0x00


	//----- nvinfo : EIATTR_KPARAM_INFO
	.align		4
.L_334:
        /*0028*/ 	.byte	0x04, 0x17
        /*002a*/ 	.short	(.L_336 - .L_335)
.L_335:
        /*002c*/ 	.word	0x00000000
        /*0030*/ 	.short	0x0003
        /*0032*/ 	.short	0x0010
        /*0034*/ 	.byte	0x00, 0xf0, 0x11, 0x00


	//----- nvinfo : EIATTR_KPARAM_INFO
	.align		4
.L_336:
        /*0038*/ 	.byte	0x04, 0x17
        /*003a*/ 	.short	(.L_338 - .L_337)
.L_337:
        /*003c*/ 	.word	0x00000000
        /*0040*/ 	.short	0x0002
        /*0042*/ 	.short	0x000c
        /*0044*/ 	.byte	0x00, 0xf0, 0x11, 0x00


	//----- nvinfo : EIATTR_KPARAM_INFO
	.align		4
.L_338:
        /*0048*/ 	.byte	0x04, 0x17
        /*004a*/ 	.short	(.L_340 - .L_339)
.L_339:
        /*004c*/ 	.word	0x00000000
        /*0050*/ 	.short	0x0001
        /*0052*/ 	.short	0x0008
        /*0054*/ 	.byte	0x00, 0xf0, 0x11, 0x00


	//----- nvinfo : EIATTR_KPARAM_INFO
	.align		4
.L_340:
        /*0058*/ 	.byte	0x04, 0x17
        /*005a*/ 	.short	(.L_342 - .L_341)
.L_341:
        /*005c*/ 	.word	0x00000000
        /*0060*/ 	.short	0x0000
        /*0062*/ 	.short	0x0000
        /*0064*/ 	.byte	0x00, 0xf5, 0x21, 0x00


	//----- nvinfo : EIATTR_SPARSE_MMA_MASK
	.align		4
.L_342:
        /*0068*/ 	.byte	0x03, 0x50
        /*006a*/ 	.short	0x0000


	//----- nvinfo : EIATTR_MAXREG_COUNT
	.align		4
        /*006c*/ 	.byte	0x03, 0x1b
        /*006e*/ 	.short	0x00ff


	//----- nvinfo : EIATTR_MERCURY_ISA_VERSION
	.align		4
        /*0070*/ 	.byte	0x03, 0x5f
        /*0072*/ 	.short	0x0101


	//----- nvinfo : EIATTR_VRC_CTA_INIT_COUNT
	.align		4
        /*0074*/ 	.byte	0x02, 0x4a
	.zero		1
	.zero		1


	//----- nvinfo : EIATTR_EXIT_INSTR_OFFSETS
	.align		4
        /*0078*/ 	.byte	0x04, 0x1c
        /*007a*/ 	.short	(.L_344 - .L_343)


	//   ....[0]....
.L_343:
        /*007c*/ 	.word	0x000000f0


	//   ....[1]....
        /*0080*/ 	.word	0x00001380


	//----- nvinfo : EIATTR_CRS_STACK_SIZE
	.align		4
.L_344:
        /*0084*/ 	.byte	0x04, 0x1e
        /*0086*/ 	.short	(.L_346 - .L_345)
.L_345:
        /*0088*/ 	.word	0x00000000


	//----- nvinfo : EIATTR_CBANK_PARAM_SIZE
	.align		4
.L_346:
        /*008c*/ 	.byte	0x03, 0x19
        /*008e*/ 	.short	0x001c


	//----- nvinfo : EIATTR_PARAM_CBANK
	.align		4
        /*0090*/ 	.byte	0x04, 0x0a
        /*0092*/ 	.short	(.L_348 - .L_347)
	.align		4
.L_347:
        /*0094*/ 	.word	index@(.nv.constant0._Z2upPdiiiii)
        /*0098*/ 	.short	0x0380
        /*009a*/ 	.short	0x001c


	//----- nvinfo : EIATTR_SW_WAR
	.align		4
.L_348:
        /*009c*/ 	.byte	0x04, 0x36
        /*009e*/ 	.short	(.L_350 - .L_349)
.L_349:
        /*00a0*/ 	.word	0x00000008
.L_350:


//--------------------- .nv.info._Z4downPdiiiii   --------------------------
	.section	.nv.info._Z4downPdiiiii,"",@"SHT_CUDA_INFO"
	.sectionflags	@""
	.align	4


	//----- nvinfo : EIATTR_CUDA_API_VERSION
	.align		4
        /*0000*/ 	.byte	0x04, 0x37
        /*0002*/ 	.short	(.L_352 - .L_351)
.L_351:
        /*0004*/ 	.word	0x00000082


	//----- nvinfo : EIATTR_KPARAM_INFO
	.align		4
.L_352:
        /*0008*/ 	.byte	0x04, 0x17
        /*000a*/ 	.short	(.L_354 - .L_353)
.L_353:
        /*000c*/ 	.word	0x00000000
        /*0010*/ 	.short	0x0005
        /*0012*/ 	.short	0x0018
        /*0014*/ 	.byte	0x00, 0xf0, 0x11, 0x00


	//----- nvinfo : EIATTR_KPARAM_INFO
	.align		4
.L_354:
        /*0018*/ 	.byte	0x04, 0x17
        /*001a*/ 	.short	(.L_356 - .L_355)
.L_355:
        /*001c*/ 	.word	0x00000000
        /*0020*/ 	.short	0x0004
        /*0022*/ 	.short	0x0014
        /*0024*/ 	.byte	0x00, 0xf0, 0x11, 0x00


	//----- nvinfo : EIATTR_KPARAM_INFO
	.align		4
.L_356:
        /*0028*/ 	.byte	0x04, 0x17
        /*002a*/ 	.short	(.L_358 - .L_357)
.L_357:
        /*002c*/ 	.word	0x00000000
        /*0030*/ 	.short	0x0003
        /*0032*/ 	.short	0x0010
        /*0034*/ 	.byte	0x00, 0xf0, 0x11, 0x00


	//----- nvinfo : EIATTR_KPARAM_INFO
	.align		4
.L_358:
        /*0038*/ 	.byte	0x04, 0x17
        /*003a*/ 	.short	(.L_360 - .L_359)
.L_359:
        /*003c*/ 	.word	0x00000000
        /*0040*/ 	.short	0x0002
        /*0042*/ 	.short	0x000c
        /*0044*/ 	.byte	0x00, 0xf0, 0x11, 0x00


	//----- nvinfo : EIATTR_KPARAM_INFO
	.align		4
.L_360:
        /*0048*/ 	.byte	0x04, 0x17
        /*004a*/ 	.short	(.L_362 - .L_361)
.L_361:
        /*004c*/ 	.word	0x00000000
        /*0050*/ 	.short	0x0001
        /*0052*/ 	.short	0x0008
        /*0054*/ 	.byte	0x00, 0xf0, 0x11, 0x00


	//----- nvinfo : EIATTR_KPARAM_INFO
	.align		4
.L_362:
        /*0058*/ 	.byte	0x04, 0x17
        /*005a*/ 	.short	(.L_364 - .L_363)
.L_363:
        /*005c*/ 	.word	0x00000000
        /*0060*/ 	.short	0x0000
        /*0062*/ 	.short	0x0000
        /*0064*/ 	.byte	0x00, 0xf5, 0x21, 0x00


	//----- nvinfo : EIATTR_SPARSE_MMA_MASK
	.align		4
.L_364:
        /*0068*/ 	.byte	0x03, 0x50
        /*006a*/ 	.short	0x0000


	//----- nvinfo : EIATTR_MAXREG_COUNT
	.align		4
        /*006c*/ 	.byte	0x03, 0x1b
        /*006e*/ 	.short	0x00ff


	//----- nvinfo : EIATTR_MERCURY_ISA_VERSION
	.align		4
        /*0070*/ 	.byte	0x03, 0x5f
        /*0072*/ 	.short	0x0101


	//----- nvinfo : EIATTR_VRC_CTA_INIT_COUNT
	.align		4
        /*0074*/ 	.byte	0x02, 0x4a
	.zero		1
	.zero		1


	//----- nvinfo : EIATTR_EXIT_INSTR_OFFSETS
	.align		4
        /*0078*/ 	.byte	0x04, 0x1c
        /*007a*/ 	.short	(.L_366 - .L_365)


	//   ....[0]....
.L_365:
        /*007c*/ 	.word	0x000000d0


	//   ....[1]....
        /*0080*/ 	.word	0x00001160


	//----- nvinfo : EIATTR_CRS_STACK_SIZE
	.align		4
.L_366:
        /*0084*/ 	.byte	0x04, 0x1e
        /*0086*/ 	.short	(.L_368 - .L_367)
.L_367:
        /*0088*/ 	.word	0x00000000


	//----- nvinfo : EIATTR_CBANK_PARAM_SIZE
	.align		4
.L_368:
        /*008c*/ 	.byte	0x03, 0x19
        /*008e*/ 	.short	0x001c


	//----- nvinfo : EIATTR_PARAM_CBANK
	.align		4
        /*0090*/ 	.byte	0x04, 0x0a
        /*0092*/ 	.short	(.L_370 - .L_369)
	.align		4
.L_369:
        /*0094*/ 	.word	index@(.nv.constant0._Z4downPdiiiii)
        /*0098*/ 	.short	0x0380
        /*009a*/ 	.short	0x001c


	//----- nvinfo : EIATTR_SW_WAR
	.align		4
.L_370:
        /*009c*/ 	.byte	0x04, 0x36
        /*009e*/ 	.short	(.L_372 - .L_371)
.L_371:
        /*00a0*/ 	.word	0x00000008
.L_372:


//--------------------- .nv.callgraph             --------------------------
	.section	.nv.callgraph,"",@"SHT_CUDA_CALLGRAPH"
	.align	4
	.sectionentsize	8
	.align		4
        /*0000*/ 	.word	0x00000000
	.align		4
        /*0004*/ 	.word	0xffffffff
	.align		4
        /*0008*/ 	.word	0x00000000
	.align		4
        /*000c*/ 	.word	0xfffffffe
	.align		4
        /*0010*/ 	.word	0x00000000
	.align		4
        /*0014*/ 	.word	0xfffffffd
	.align		4
        /*0018*/ 	.word	0x00000000
	.align		4
        /*001c*/ 	.word	0xfffffffc


//--------------------- .nv.constant4             --------------------------
	.section	.nv.constant4,"a",@progbits
	.align	8
	.align		8
.nv.constant4:
        /*0000*/ 	.dword	_ZN34_INTERNAL_ab625011_4_k_cu_b0770ca14cuda3std3__45__cpo5beginE
	.align		8
        /*0008*/ 	.dword	_ZN34_INTERNAL_ab625011_4_k_cu_b0770ca14cuda3std3__45__cpo3endE
	.align		8
        /*0010*/ 	.dword	_ZN34_INTERNAL_ab625011_4_k_cu_b0770ca14cuda3std3__45__cpo6cbeginE
	.align		8
        /*0018*/ 	.dword	_ZN34_INTERNAL_ab625011_4_k_cu_b0770ca14cuda3std3__45__cpo4cendE
	.align		8
        /*0020*/ 	.dword	_ZN34_INTERNAL_ab625011_4_k_cu_b0770ca14cuda3std3__45__cpo6rbeginE
	.align		8
        /*0028*/ 	.dword	_ZN34_INTERNAL_ab625011_4_k_cu_b0770ca14cuda3std3__45__cpo4rendE
	.align		8
        /*0030*/ 	.dword	_ZN34_INTERNAL_ab625011_4_k_cu_b0770ca14cuda3std3__45__cpo7crbeginE
	.align		8
        /*0038*/ 	.dword	_ZN34_INTERNAL_ab625011_4_k_cu_b0770ca14cuda3std3__45__cpo5crendE
	.align		8
        /*0040*/ 	.dword	_ZN34_INTERNAL_ab625011_4_k_cu_b0770ca14cuda3std3__436_GLOBAL__N__ab625011_4_k_cu_b0770ca16ignoreE
	.align		8
        /*0048*/ 	.dword	_ZN34_INTERNAL_ab625011_4_k_cu_b0770ca14cuda3std3__419piecewise_constructE
	.align		8
        /*0050*/ 	.dword	_ZN34_INTERNAL_ab625011_4_k_cu_b0770ca14cuda3std3__48in_placeE
	.align		8
        /*0058*/ 	.dword	_ZN34_INTERNAL_ab625011_4_k_cu_b0770ca14cuda3std3__420unreachable_sentinelE
	.align		8
        /*0060*/ 	.dword	_ZN34_INTERNAL_ab625011_4_k_cu_b0770ca14cuda3std3__47nulloptE
	.align		8
        /*0068*/ 	.dword	_ZN34_INTERNAL_ab625011_4_k_cu_b0770ca14cuda3std3__48unexpectE
	.align		8
        /*0070*/ 	.dword	_ZN34_INTERNAL_ab625011_4_k_cu_b0770ca14cuda3std6ranges3__45__cpo4swapE
	.align		8
        /*0078*/ 	.dword	_ZN34_INTERNAL_ab625011_4_k_cu_b0770ca14cuda3std6ranges3__45__cpo9iter_moveE
	.align		8
        /*0080*/ 	.dword	_ZN34_INTERNAL_ab625011_4_k_cu_b0770ca14cuda3std6ranges3__45__cpo5beginE
	.align		8
        /*0088*/ 	.dword	_ZN34_INTERNAL_ab625011_4_k_cu_b0770ca14cuda3std6ranges3__45__cpo3endE
	.align		8
        /*0090*/ 	.dword	_ZN34_INTERNAL_ab625011_4_k_cu_b0770ca14cuda3std6ranges3__45__cpo6cbeginE
	.align		8
        /*0098*/ 	.dword	_ZN34_INTERNAL_ab625011_4_k_cu_b0770ca14cuda3std6ranges3__45__cpo4cendE
	.align		8
        /*00a0*/ 	.dword	_ZN34_INTERNAL_ab625011_4_k_cu_b0770ca14cuda3std6ranges3__45__cpo7advanceE
	.align		8
        /*00a8*/ 	.dword	_ZN34_INTERNAL_ab625011_4_k_cu_b0770ca14cuda3std6ranges3__45__cpo9iter_swapE
	.align		8
        /*00b0*/ 	.dword	_ZN34_INTERNAL_ab625011_4_k_cu_b0770ca14cuda3std6ranges3__45__cpo4nextE
	.align		8
        /*00b8*/ 	.dword	_ZN34_INTERNAL_ab625011_4_k_cu_b0770ca14cuda3std6ranges3__45__cpo4prevE
	.align		8
        /*00c0*/ 	.dword	_ZN34_INTERNAL_ab625011_4_k_cu_b0770ca14cuda3std6ranges3__45__cpo4dataE
	.align		8
        /*00c8*/ 	.dword	_ZN34_INTERNAL_ab625011_4_k_cu_b0770ca14cuda3std6ranges3__45__cpo5cdataE
	.align		8
        /*00d0*/ 	.dword	_ZN34_INTERNAL_ab625011_4_k_cu_b0770ca14cuda3std6ranges3__45__cpo4sizeE
	.align		8
        /*00d8*/ 	.dword	_ZN34_INTERNAL_ab625011_4_k_cu_b0770ca14cuda3std6ranges3__45__cpo5ssizeE
	.align		8
        /*00e0*/ 	.dword	_ZN34_INTERNAL_ab625011_4_k_cu_b0770ca14cuda3std6ranges3__45__cpo8distanceE
	.align		8
        /*00e8*/ 	.dword	_ZN34_INTERNAL_ab625011_4_k_cu_b0770ca16thrust24THRUST_300001_SM_1000_NS8cuda_cub3parE
	.align		8
        /*00f0*/ 	.dword	_ZN34_INTERNAL_ab625011_4_k_cu_b0770ca16thrust24THRUST_300001_SM_1000_NS8cuda_cub10par_nosyncE
	.align		8
        /*00f8*/ 	.dword	_ZN34_INTERNAL_ab625011_4_k_cu_b0770ca16thrust24THRUST_300001_SM_1000_NS6system6detail10sequential3seqE
	.align		8
        /*0100*/ 	.dword	_ZN34_INTERNAL_ab625011_4_k_cu_b0770ca16thrust24THRUST_300001_SM_1000_NS6system3cpp3parE
	.align		8
        /*0108*/ 	.dword	_ZN34_INTERNAL_ab625011_4_k_cu_b0770ca16thrust24THRUST_300001_SM_1000_NS12placeholders2_1E
	.align		8
        /*0110*/ 	.dword	_ZN34_INTERNAL_ab625011_4_k_cu_b0770ca16thrust24THRUST_300001_SM_1000_NS12placeholders2_2E
	.align		8
        /*0118*/ 	.dword	_ZN34_INTERNAL_ab625011_4_k_cu_b0770ca16thrust24THRUST_300001_SM_1000_NS12placeholders2_3E
	.align		8
        /*0120*/ 	.dword	_ZN34_INTERNAL_ab625011_4_k_cu_b0770ca16thrust24THRUST_300001_SM_1000_NS12placeholders2_4E
	.align		8
        /*0128*/ 	.dword	_ZN34_INTERNAL_ab625011_4_k_cu_b0770ca16thrust24THRUST_300001_SM_1000_NS12placeholders2_5E
	.align		8
        /*0130*/ 	.dword	_ZN34_INTERNAL_ab625011_4_k_cu_b0770ca16thrust24THRUST_300001_SM_1000_NS12placeholders2_6E
	.align		8
        /*0138*/ 	.dword	_ZN34_INTERNAL_ab625011_4_k_cu_b0770ca16thrust24THRUST_300001_SM_1000_NS12placeholders2_7E
	.align		8
        /*0140*/ 	.dword	_ZN34_INTERNAL_ab625011_4_k_cu_b0770ca16thrust24THRUST_300001_SM_1000_NS12placeholders2_8E
	.align		8
        /*0148*/ 	.dword	_ZN34_INTERNAL_ab625011_4_k_cu_b0770ca16thrust24THRUST_300001_SM_1000_NS12placeholders2_9E
	.align		8
        /*0150*/ 	.dword	_ZN34_INTERNAL_ab625011_4_k_cu_b0770ca16thrust24THRUST_300001_SM_1000_NS12placeholders3_10E
	.align		8
        /*0158*/ 	.dword	_ZN34_INTERNAL_ab625011_4_k_cu_b0770ca16thrust24THRUST_300001_SM_1000_NS3seqE
	.align		8
        /*0160*/ 	.dword	_ZN34_INTERNAL_ab625011_4_k_cu_b0770ca16thrust24THRUST_300001_SM_1000_NS6deviceE


//--------------------- .text._ZN3cub18CUB_300001_SM_10006detail11EmptyKernelIvEEvv --------------------------
	.section	.text._ZN3cub18CUB_300001_SM_10006detail11EmptyKernelIvEEvv,"ax",@progbits
	.align	128
        .global         _ZN3cub18CUB_300001_SM_10006detail11EmptyKernelIvEEvv
        .type           _ZN3cub18CUB_300001_SM_10006detail11EmptyKernelIvEEvv,@function
        .size           _ZN3cub18CUB_300001_SM_10006detail11EmptyKernelIvEEvv,(.L_x_757 - _ZN3cub18CUB_300001_SM_10006detail11EmptyKernelIvEEvv)
        .other          _ZN3cub18CUB_300001_SM_10006detail11EmptyKernelIvEEvv,@"STO_CUDA_ENTRY STV_DEFAULT"
_ZN3cub18CUB_300001_SM_10006detail11EmptyKernelIvEEvv:
.text._ZN3cub18CUB_300001_SM_10006detail11EmptyKernelIvEEvv:
[----:B------:R-:W-:Y:S01]  /*0000*/  LDC R1, c[0x0][0x37c] ;  /* 0x0000df00ff017b82 */ /* 0x000fe20000000800 */
[----:B------:R-:W-:Y:S05]  /*0010*/  EXIT ;  /* 0x000000000000794d */ /* 0x000fea0003800000 */
.L_x_0:
[----:B------:R-:W-:-:S00]  /*0020*/  BRA `(.L_x_0) ;  /* 0xfffffffc00fc7947 */ /* 0x000fc0000383ffff */
[----:B------:R-:W-:-:S00]  /*0030*/  NOP ;  /* 0x0000000000007918 */ /* 0x000fc00000000000 */
        /* <DEDUP_REMOVED lines=12> */
.L_x_757:


//--------------------- .text._ZN6thrust24THRUST_300001_SM_1000_NS8cuda_cub4core6detail13_kernel_agentINS1_8__reduce11ReduceAgentIPN4cuda3std3__45tupleIJdlEEESC_SB_lNS1_9__extrema9arg_max_fIdl10comparatorEEEEJSC_SC_iSG_EEEvDpT0_ --------------------------
	.section	.text._ZN6thrust24THRUST_300001_SM_1000_NS8cuda_cub4core6detail13_kernel_agentINS1_8__reduce11ReduceAgentIPN4cuda3std3__45tupleIJdlEEESC_SB_lNS1_9__extrema9arg_max_fIdl10comparatorEEEEJSC_SC_iSG_EEEvDpT0_,"ax",@progbits
	.align	128
        .global         _ZN6thrust24THRUST_300001_SM_1000_NS8cuda_cub4core6detail13_kernel_agentINS1_8__reduce11ReduceAgentIPN4cuda3std3__45tupleIJdlEEESC_SB_lNS1_9__extrema9arg_max_fIdl10comparatorEEEEJSC_SC_iSG_EEEvDpT0_
        .type           _ZN6thrust24THRUST_300001_SM_1000_NS8cuda_cub4core6detail13_kernel_agentINS1_8__reduce11ReduceAgentIPN4cuda3std3__45tupleIJdlEEESC_SB_lNS1_9__extrema9arg_max_fIdl10comparatorEEEEJSC_SC_iSG_EEEvDpT0_,@function
        .size           _ZN6thrust24THRUST_300001_SM_1000_NS8cuda_cub4core6detail13_kernel_agentINS1_8__reduce11ReduceAgentIPN4cuda3std3__45tupleIJdlEEESC_SB_lNS1_9__extrema9arg_max_fIdl10comparatorEEEEJSC_SC_iSG_EEEvDpT0_,(.L_x_758 - _ZN6thrust24THRUST_300001_SM_1000_NS8cuda_cub4core6detail13_kernel_agentINS1_8__reduce11ReduceAgentIPN4cuda3std3__45tupleIJdlEEESC_SB_lNS1_9__extrema9arg_max_fIdl10comparatorEEEEJSC_SC_iSG_EEEvDpT0_)
        .other          _ZN6thrust24THRUST_300001_SM_1000_NS8cuda_cub4core6detail13_kernel_agentINS1_8__reduce11ReduceAgentIPN4cuda3std3__45tupleIJdlEEESC_SB_lNS1_9__extrema9arg_max_fIdl10comparatorEEEEJSC_SC_iSG_EEEvDpT0_,@"STO_CUDA_ENTRY STV_DEFAULT"
_ZN6thrust24THRUST_300001_SM_1000_NS8cuda_cub4core6detail13_kernel_agentINS1_8__reduce11ReduceAgentIPN4cuda3std3__45tupleIJdlEEESC_SB_lNS1_9__extrema9arg_max_fIdl10comparatorEEEEJSC_SC_iSG_EEEvDpT0_:
.text._ZN6thrust24THRUST_300001_SM_1000_NS8cuda_cub4core6detail13_kernel_agentINS1_8__reduce11ReduceAgentIPN4cuda3std3__45tupleIJdlEEESC_SB_lNS1_9__extrema9arg_max_fIdl10comparatorEEEEJSC_SC_iSG_EEEvDpT0_:
[----:B------:R-:W-:Y:S01]  /*0000*/  LDC R1, c[0x0][0x37c] ;  /* 0x0000df00ff017b82 */ /* 0x000fe20000000800 */
[----:B------:R-:W0:Y:S02]  /*0010*/  LDCU UR8, c[0x0][0x390] ;  /* 0x00007200ff0877ac */ /* 0x000e240008000800 */
[----:B0-----:R-:W-:-:S13]  /*0020*/  ISETP.NE.AND P0, PT, RZ, UR8, PT ;  /* 0x00000008ff007c0c */ /* 0x001fda000bf05270 */
[----:B------:R-:W-:Y:S05]  /*0030*/  @!P0 EXIT ;  /* 0x000000000000894d */ /* 0x000fea0003800000 */
[----:B------:R-:W-:Y:S01]  /*0040*/  UISETP.GT.AND UP0, UPT, UR8, 0x4ff, UPT ;  /* 0x000004ff0800788c */ /* 0x000fe2000bf04270 */
[----:B------:R-:W-:Y:S01]  /*0050*/  BSSY.RECONVERGENT B0, `(.L_x_1) ;  /* 0x00006c1000007945 */ /* 0x000fe20003800200 */
[----:B------:R-:W0:Y:S07]  /*0060*/  LDCU.64 UR10, c[0x0][0x358] ;  /* 0x00006b00ff0a77ac */ /* 0x000e2e0008000a00 */
[----:B------:R-:W-:Y:S05]  /*0070*/  BRA.U UP0, `(.L_x_2) ;  /* 0x0000003900807547 */ /* 0x000fea000b800000 */
[----:B------:R-:W1:Y:S01]  /*0080*/  S2R R0, SR_TID.X ;  /* 0x0000000000007919 */ /* 0x000e620000002100 */
[----:B------:R-:W2:Y:S01]  /*0090*/  LDCU UR4, c[0x0][0x390] ;  /* 0x00007200ff0477ac */ /* 0x000ea20008000800 */
[----:B------:R-:W-:Y:S01]  /*00a0*/  BSSY.RECONVERGENT B1, `(.L_x_3) ;  /* 0x000000b000017945 */ /* 0x000fe20003800200 */
[----:B------:R-:W-:Y:S02]  /*00b0*/  CS2R R14, SRZ ;  /* 0x00000000000e7805 */ /* 0x000fe4000001ff00 */
[----:B------:R-:W-:Y:S02]  /*00c0*/  CS2R R12, SRZ ;  /* 0x00000000000c7805 */ /* 0x000fe4000001ff00 */
[----:B-1----:R-:W-:Y:S01]  /*00d0*/  ISETP.GE.AND P0, PT, R0, UR8, PT ;  /* 0x0000000800007c0c */ /* 0x002fe2000bf06270 */
[----:B------:R-:W-:-:S12]  /*00e0*/  IMAD.MOV.U32 R19, RZ, RZ, R0 ;  /* 0x000000ffff137224 */ /* 0x000fd800078e0000 */
[----:B--2---:R-:W-:Y:S05]  /*00f0*/  @P0 BRA `(.L_x_4) ;  /* 0x0000000000140947 */ /* 0x004fea0003800000 */
[----:B------:R-:W1:Y:S02]  /*0100*/  LDC.64 R2, c[0x0][0x380] ;  /* 0x0000e000ff027b82 */ /* 0x000e640000000a00 */
[----:B-1----:R-:W-:-:S05]  /*0110*/  IMAD.WIDE.U32 R2, R0, 0x10, R2 ;  /* 0x0000001000027825 */ /* 0x002fca00078e0002 */
[----:B0-----:R1:W5:Y:S04]  /*0120*/  LDG.E.64.CONSTANT R14, desc[UR10][R2.64] ;  /* 0x0000000a020e7981 */ /* 0x001368000c1e9b00 */
[----:B------:R1:W5:Y:S01]  /*0130*/  LDG.E.64.CONSTANT R12, desc[UR10][R2.64+0x8] ;  /* 0x0000080a020c7981 */ /* 0x000362000c1e9b00 */
[----:B------:R-:W-:-:S07]  /*0140*/  VIADD R19, R0, 0x100 ;  /* 0x0000010000137836 */ /* 0x000fce0000000000 */
.L_x_4:
[----:B0-----:R-:W-:Y:S05]  /*0150*/  BSYNC.RECONVERGENT B1 ;  /* 0x0000000000017941 */ /* 0x001fea0003800200 */
.L_x_3:
[----:B------:R-:W-:Y:S01]  /*0160*/  ISETP.GE.AND P0, PT, R19, UR8, PT ;  /* 0x0000000813007c0c */ /* 0x000fe2000bf06270 */
[----:B------:R-:W-:-:S12]  /*0170*/  BSSY.RECONVERGENT B1, `(.L_x_5) ;  /* 0x0000099000017945 */ /* 0x000fd80003800200 */
[----:B------:R-:W-:Y:S05]  /*0180*/  @P0 BRA `(.L_x_6) ;  /* 0x00000008005c0947 */ /* 0x000fea0003800000 */
[----:B------:R-:W-:Y:S01]  /*0190*/  LOP3.LUT R4, RZ, R19, RZ, 0x33, !PT ;  /* 0x00000013ff047212 */ /* 0x000fe200078e33ff */
[----:B------:R-:W-:Y:S04]  /*01a0*/  BSSY.RECONVERGENT B2, `(.L_x_7) ;  /* 0x000002e000027945 */ /* 0x000fe80003800200 */
[----:B------:R-:W-:-:S05]  /*01b0*/  VIADD R4, R4, UR8 ;  /* 0x0000000804047c36 */ /* 0x000fca0008000000 */
[----:B-1----:R-:W-:-:S04]  /*01c0*/  LOP3.LUT R2, R4, 0x300, RZ, 0xc0, !PT ;  /* 0x0000030004027812 */ /* 0x002fc800078ec0ff */
[----:B------:R-:W-:-:S13]  /*01d0*/  ISETP.NE.AND P0, PT, R2, 0x300, PT ;  /* 0x000003000200780c */ /* 0x000fda0003f05270 */
[----:B------:R-:W-:Y:S05]  /*01e0*/  @!P0 BRA `(.L_x_8) ;  /* 0x0000000000a48947 */ /* 0x000fea0003800000 */
[----:B------:R-:W0:Y:S01]  /*01f0*/  LDC.64 R2, c[0x0][0x380] ;  /* 0x0000e000ff027b82 */ /* 0x000e220000000a00 */
[----:B------:R-:W-:-:S04]  /*0200*/  LEA.HI R5, R4, 0x1, RZ, 0x18 ;  /* 0x0000000104057811 */ /* 0x000fc800078fc0ff */
[----:B------:R-:W-:-:S05]  /*0210*/  LOP3.LUT R5, R5, 0x3, RZ, 0xc0, !PT ;  /* 0x0000000305057812 */ /* 0x000fca00078ec0ff */
[----:B------:R-:W-:Y:S02]  /*0220*/  IMAD.MOV R5, RZ, RZ, -R5 ;  /* 0x000000ffff057224 */ /* 0x000fe400078e0a05 */
[----:B0-----:R-:W-:-:S04]  /*0230*/  IMAD.WIDE.U32 R2, R19, 0x10, R2 ;  /* 0x0000001013027825 */ /* 0x001fc800078e0002 */
[----:B------:R-:W-:-:S07]  /*0240*/  IMAD.MOV.U32 R16, RZ, RZ, R2 ;  /* 0x000000ffff107224 */ /* 0x000fce00078e0002 */
.L_x_11:
[----:B------:R-:W-:-:S05]  /*0250*/  IMAD.MOV.U32 R2, RZ, RZ, R16 ;  /* 0x000000ffff027224 */ /* 0x000fca00078e0010 */
[----:B------:R-:W2:Y:S04]  /*0260*/  LDG.E.64.CONSTANT R8, desc[UR10][R2.64] ;  /* 0x0000000a02087981 */ /* 0x000ea8000c1e9b00 */
[----:B------:R-:W3:Y:S01]  /*0270*/  LDG.E.64.CONSTANT R10, desc[UR10][R2.64+0x8] ;  /* 0x0000080a020a7981 */ /* 0x000ee2000c1e9b00 */
[----:B------:R-:W-:Y:S01]  /*0280*/  VIADD R5, R5, 0x1 ;  /* 0x0000000105057836 */ /* 0x000fe20000000000 */
[----:B------:R-:W-:Y:S01]  /*0290*/  BSSY.RECONVERGENT B3, `(.L_x_9) ;  /* 0x000001b000037945 */ /* 0x000fe20003800200 */
[----:B-----5:R-:W-:Y:S01]  /*02a0*/  IMAD.MOV.U32 R21, RZ, RZ, R13 ;  /* 0x000000ffff157224 */ /* 0x020fe200078e000d */
[----:B------:R-:W-:Y:S01]  /*02b0*/  IADD3 R16, P3, PT, R2, 0x1000, RZ ;  /* 0x0000100002107810 */ /* 0x000fe20007f7e0ff */
[----:B------:R-:W-:Y:S01]  /*02c0*/  IMAD.MOV.U32 R17, RZ, RZ, R12 ;  /* 0x000000ffff117224 */ /* 0x000fe200078e000c */
[----:B------:R-:W-:Y:S01]  /*02d0*/  ISETP.NE.AND P2, PT, R5, RZ, PT ;  /* 0x000000ff0500720c */ /* 0x000fe20003f45270 */
[----:B------:R-:W-:-:S02]  /*02e0*/  IMAD.MOV.U32 R6, RZ, RZ, R14 ;  /* 0x000000ffff067224 */ /* 0x000fc400078e000e */
[----:B------:R-:W-:Y:S01]  /*02f0*/  IMAD.MOV.U32 R7, RZ, RZ, R15 ;  /* 0x000000ffff077224 */ /* 0x000fe200078e000f */
[----:B--2---:R-:W-:Y:S01]  /*0300*/  DSETP.GEU.AND P0, PT, |R14|, |R8|, PT ;  /* 0x400000080e00722a */ /* 0x004fe20003f0e200 */
[----:B------:R-:W-:Y:S02]  /*0310*/  IMAD.MOV.U32 R14, RZ, RZ, R8 ;  /* 0x000000ffff0e7224 */ /* 0x000fe400078e0008 */
[----:B---3--:R-:W-:Y:S02]  /*0320*/  IMAD.MOV.U32 R12, RZ, RZ, R10 ;  /* 0x000000ffff0c7224 */ /* 0x008fe400078e000a */
[----:B------:R-:W-:Y:S02]  /*0330*/  IMAD.MOV.U32 R13, RZ, RZ, R11 ;  /* 0x000000ffff0d7224 */ /* 0x000fe400078e000b */
[----:B------:R-:W-:-:S07]  /*0340*/  IMAD.MOV.U32 R15, RZ, RZ, R9 ;  /* 0x000000ffff0f7224 */ /* 0x000fce00078e0009 */
[----:B------:R-:W-:Y:S05]  /*0350*/  @!P0 BRA `(.L_x_10) ;  /* 0x0000000000388947 */ /* 0x000fea0003800000 */
[----:B------:R-:W-:Y:S01]  /*0360*/  DSETP.GEU.AND P0, PT, |R8|, |R6|, PT ;  /* 0x400000060800722a */ /* 0x000fe20003f0e200 */
[----:B------:R-:W-:Y:S02]  /*0370*/  IMAD.MOV.U32 R14, RZ, RZ, R6 ;  /* 0x000000ffff0e7224 */ /* 0x000fe400078e0006 */
[----:B------:R-:W-:Y:S02]  /*0380*/  IMAD.MOV.U32 R15, RZ, RZ, R7 ;  /* 0x000000ffff0f7224 */ /* 0x000fe400078e0007 */
[----:B------:R-:W-:Y:S02]  /*0390*/  IMAD.MOV.U32 R12, RZ, RZ, R17 ;  /* 0x000000ffff0c7224 */ /* 0x000fe400078e0011 */
[----:B------:R-:W-:-:S07]  /*03a0*/  IMAD.MOV.U32 R13, RZ, RZ, R21 ;  /* 0x000000ffff0d7224 */ /* 0x000fce00078e0015 */
[----:B------:R-:W-:Y:S05]  /*03b0*/  @!P0 BRA `(.L_x_10) ;  /* 0x0000000000208947 */ /* 0x000fea0003800000 */
[CC--:B------:R-:W-:Y:S02]  /*03c0*/  ISETP.GE.U32.AND P1, PT, R17.reuse, R10.reuse, PT ;  /* 0x0000000a1100720c */ /* 0x0c0fe40003f26070 */
[----:B------:R-:W-:Y:S02]  /*03d0*/  ISETP.LT.U32.AND P0, PT, R17, R10, PT ;  /* 0x0000000a1100720c */ /* 0x000fe40003f01070 */
[CC--:B------:R-:W-:Y:S02]  /*03e0*/  ISETP.GE.AND.EX P1, PT, R21.reuse, R11.reuse, PT, P1 ;  /* 0x0000000b1500720c */ /* 0x0c0fe40003f26310 */
[----:B------:R-:W-:Y:S02]  /*03f0*/  ISETP.LT.AND.EX P0, PT, R21, R11, PT, P0 ;  /* 0x0000000b1500720c */ /* 0x000fe40003f01300 */
[----:B------:R-:W-:Y:S02]  /*0400*/  FSEL R14, R6, R8, !P1 ;  /* 0x00000008060e7208 */ /* 0x000fe40004800000 */
[----:B------:R-:W-:-:S02]  /*0410*/  FSEL R15, R7, R9, !P1 ;  /* 0x00000009070f7208 */ /* 0x000fc40004800000 */
[----:B------:R-:W-:Y:S02]  /*0420*/  SEL R12, R17, R10, P0 ;  /* 0x0000000a110c7207 */ /* 0x000fe40000000000 */
[----:B------:R-:W-:-:S07]  /*0430*/  SEL R13, R21, R11, P0 ;  /* 0x0000000b150d7207 */ /* 0x000fce0000000000 */
.L_x_10:
[----:B------:R-:W-:Y:S05]  /*0440*/  BSYNC.RECONVERGENT B3 ;  /* 0x0000000000037941 */ /* 0x000fea0003800200 */
.L_x_9:
[----:B------:R-:W-:Y:S02]  /*0450*/  IMAD.X R3, RZ, RZ, R3, P3 ;  /* 0x000000ffff037224 */ /* 0x000fe400018e0603 */
[----:B------:R-:W-:Y:S01]  /*0460*/  VIADD R19, R19, 0x100 ;  /* 0x0000010013137836 */ /* 0x000fe20000000000 */
[----:B------:R-:W-:Y:S06]  /*0470*/  @P2 BRA `(.L_x_11) ;  /* 0xfffffffc00742947 */ /* 0x000fec000383ffff */
.L_x_8:
[----:B------:R-:W-:Y:S05]  /*0480*/  BSYNC.RECONVERGENT B2 ;  /* 0x0000000000027941 */ /* 0x000fea0003800200 */
.L_x_7:
[----:B------:R-:W0:Y:S01]  /*0490*/  LDC.64 R8, c[0x0][0x380] ;  /* 0x0000e000ff087b82 */ /* 0x000e220000000a00 */
[----:B------:R-:W-:-:S13]  /*04a0*/  ISETP.GE.U32.AND P0, PT, R4, 0x300, PT ;  /* 0x000003000400780c */ /* 0x000fda0003f06070 */
[----:B------:R-:W-:Y:S05]  /*04b0*/  @!P0 BRA `(.L_x_6) ;  /* 0x0000000400908947 */ /* 0x000fea0003800000 */
.L_x_20:
[----:B0-----:R-:W-:-:S05]  /*04c0*/  IMAD.WIDE R20, R19, 0x10, R8 ;  /* 0x0000001013147825 */ /* 0x001fca00078e0208 */
[----:B------:R-:W2:Y:S04]  /*04d0*/  LDG.E.64.CONSTANT R10, desc[UR10][R20.64] ;  /* 0x0000000a140a7981 */ /* 0x000ea8000c1e9b00 */
[----:B------:R-:W3:Y:S04]  /*04e0*/  LDG.E.64.CONSTANT R16, desc[UR10][R20.64+0x8] ;  /* 0x0000080a14107981 */ /* 0x000ee8000c1e9b00 */
[----:B-----5:R0:W5:Y:S04]  /*04f0*/  LDG.E.64.CONSTANT R6, desc[UR10][R20.64+0x1000] ;  /* 0x0010000a14067981 */ /* 0x020168000c1e9b00 */
[----:B------:R0:W5:Y:S01]  /*0500*/  LDG.E.64.CONSTANT R4, desc[UR10][R20.64+0x1008] ;  /* 0x0010080a14047981 */ /* 0x000162000c1e9b00 */
[----:B------:R-:W-:Y:S01]  /*0510*/  BSSY.RECONVERGENT B2, `(.L_x_12) ;  /* 0x0000015000027945 */ /* 0x000fe20003800200 */
[----:B--2---:R-:W-:Y:S01]  /*0520*/  DSETP.GEU.AND P0, PT, |R14|, |R10|, PT ;  /* 0x4000000a0e00722a */ /* 0x004fe20003f0e200 */
[----:B------:R-:W-:-:S02]  /*0530*/  IMAD.MOV.U32 R2, RZ, RZ, R10 ;  /* 0x000000ffff027224 */ /* 0x000fc400078e000a */
[----:B------:R-:W-:Y:S02]  /*0540*/  IMAD.MOV.U32 R3, RZ, RZ, R11 ;  /* 0x000000ffff037224 */ /* 0x000fe400078e000b */
[----:B---3--:R-:W-:Y:S02]  /*0550*/  IMAD.MOV.U32 R23, RZ, RZ, R16 ;  /* 0x000000ffff177224 */ /* 0x008fe400078e0010 */
[----:B------:R-:W-:-:S07]  /*0560*/  IMAD.MOV.U32 R25, RZ, RZ, R17 ;  /* 0x000000ffff197224 */ /* 0x000fce00078e0011 */
[----:B0-----:R-:W-:Y:S05]  /*0570*/  @!P0 BRA `(.L_x_13) ;  /* 0x0000000000388947 */ /* 0x001fea0003800000 */
[----:B------:R-:W-:Y:S01]  /*0580*/  DSETP.GEU.AND P0, PT, |R10|, |R14|, PT ;  /* 0x4000000e0a00722a */ /* 0x000fe20003f0e200 */
[----:B------:R-:W-:Y:S02]  /*0590*/  IMAD.MOV.U32 R23, RZ, RZ, R12 ;  /* 0x000000ffff177224 */ /* 0x000fe400078e000c */
[----:B------:R-:W-:Y:S02]  /*05a0*/  IMAD.MOV.U32 R25, RZ, RZ, R13 ;  /* 0x000000ffff197224 */ /* 0x000fe400078e000d */
[----:B------:R-:W-:Y:S02]  /*05b0*/  IMAD.MOV.U32 R2, RZ, RZ, R14 ;  /* 0x000000ffff027224 */ /* 0x000fe400078e000e */
[----:B------:R-:W-:-:S07]  /*05c0*/  IMAD.MOV.U32 R3, RZ, RZ, R15 ;  /* 0x000000ffff037224 */ /* 0x000fce00078e000f */
[----:B------:R-:W-:Y:S05]  /*05d0*/  @!P0 BRA `(.L_x_13) ;  /* 0x0000000000208947 */ /* 0x000fea0003800000 */
[CC--:B------:R-:W-:Y:S02]  /*05e0*/  ISETP.LT.U32.AND P1, PT, R12.reuse, R16.reuse, PT ;  /* 0x000000100c00720c */ /* 0x0c0fe40003f21070 */
[CC--:B------:R-:W-:Y:S02]  /*05f0*/  ISETP.GE.U32.AND P0, PT, R12.reuse, R16.reuse, PT ;  /* 0x000000100c00720c */ /* 0x0c0fe40003f06070 */
[CC--:B------:R-:W-:Y:S02]  /*0600*/  ISETP.LT.AND.EX P1, PT, R13.reuse, R17.reuse, PT, P1 ;  /* 0x000000110d00720c */ /* 0x0c0fe40003f21310 */
[CC--:B------:R-:W-:Y:S02]  /*0610*/  ISETP.GE.AND.EX P0, PT, R13.reuse, R17.reuse, PT, P0 ;  /* 0x000000110d00720c */ /* 0x0c0fe40003f06300 */
[----:B------:R-:W-:Y:S02]  /*0620*/  SEL R23, R12, R16, P1 ;  /* 0x000000100c177207 */ /* 0x000fe40000800000 */
[----:B------:R-:W-:-:S02]  /*0630*/  SEL R25, R13, R17, P1 ;  /* 0x000000110d197207 */ /* 0x000fc40000800000 */
[----:B------:R-:W-:Y:S02]  /*0640*/  FSEL R2, R14, R10, !P0 ;  /* 0x0000000a0e027208 */ /* 0x000fe40004000000 */
[----:B------:R-:W-:-:S07]  /*0650*/  FSEL R3, R15, R11, !P0 ;  /* 0x0000000b0f037208 */ /* 0x000fce0004000000 */
.L_x_13:
[----:B------:R-:W-:Y:S05]  /*0660*/  BSYNC.RECONVERGENT B2 ;  /* 0x0000000000027941 */ /* 0x000fea0003800200 */
.L_x_12:
[----:B------:R0:W5:Y:S04]  /*0670*/  LDG.E.64.CONSTANT R14, desc[UR10][R20.64+0x2000] ;  /* 0x0020000a140e7981 */ /* 0x000168000c1e9b00 */
[----:B------:R0:W5:Y:S04]  /*0680*/  LDG.E.64.CONSTANT R12, desc[UR10][R20.64+0x2008] ;  /* 0x0020080a140c7981 */ /* 0x000168000c1e9b00 */
[----:B------:R0:W5:Y:S04]  /*0690*/  LDG.E.64.CONSTANT R10, desc[UR10][R20.64+0x3000] ;  /* 0x0030000a140a7981 */ /* 0x000168000c1e9b00 */
[----:B------:R0:W5:Y:S02]  /*06a0*/  LDG.E.64.CONSTANT R16, desc[UR10][R20.64+0x3008] ;  /* 0x0030080a14107981 */ /* 0x000164000c1e9b00 */
[----:B-----5:R-:W-:Y:S01]  /*06b0*/  DSETP.GEU.AND P0, PT, |R2|, |R6|, PT ;  /* 0x400000060200722a */ /* 0x020fe20003f0e200 */
[----:B------:R-:W-:Y:S01]  /*06c0*/  BSSY.RECONVERGENT B2, `(.L_x_14) ;  /* 0x0000014000027945 */ /* 0x000fe20003800200 */
[----:B------:R-:W-:-:S02]  /*06d0*/  IMAD.MOV.U32 R26, RZ, RZ, R6 ;  /* 0x000000ffff1a7224 */ /* 0x000fc400078e0006 */
[----:B------:R-:W-:Y:S02]  /*06e0*/  IMAD.MOV.U32 R27, RZ, RZ, R7 ;  /* 0x000000ffff1b7224 */ /* 0x000fe400078e0007 */
[----:B------:R-:W-:Y:S02]  /*06f0*/  IMAD.MOV.U32 R29, RZ, RZ, R4 ;  /* 0x000000ffff1d7224 */ /* 0x000fe400078e0004 */
[----:B------:R-:W-:-:S06]  /*0700*/  IMAD.MOV.U32 R18, RZ, RZ, R5 ;  /* 0x000000ffff127224 */ /* 0x000fcc00078e0005 */
[----:B0-----:R-:W-:Y:S05]  /*0710*/  @!P0 BRA `(.L_x_15) ;  /* 0x0000000000388947 */ /* 0x001fea0003800000 */
        /* <DEDUP_REMOVED lines=14> */
.L_x_15:
[----:B------:R-:W-:Y:S05]  /*0800*/  BSYNC.RECONVERGENT B2 ;  /* 0x0000000000027941 */ /* 0x000fea0003800200 */
.L_x_14:
[----:B------:R-:W-:Y:S01]  /*0810*/  DSETP.GEU.AND P0, PT, |R26|, |R14|, PT ;  /* 0x4000000e1a00722a */ /* 0x000fe20003f0e200 */
[----:B------:R-:W-:Y:S01]  /*0820*/  BSSY.RECONVERGENT B2, `(.L_x_16) ;  /* 0x0000014000027945 */ /* 0x000fe20003800200 */
[----:B------:R-:W-:Y:S02]  /*0830*/  IMAD.MOV.U32 R2, RZ, RZ, R14 ;  /* 0x000000ffff027224 */ /* 0x000fe400078e000e */
[----:B------:R-:W-:Y:S02]  /*0840*/  IMAD.MOV.U32 R3, RZ, RZ, R15 ;  /* 0x000000ffff037224 */ /* 0x000fe400078e000f */
[----:B------:R-:W-:Y:S02]  /*0850*/  IMAD.MOV.U32 R5, RZ, RZ, R12 ;  /* 0x000000ffff057224 */ /* 0x000fe400078e000c */
[----:B------:R-:W-:-:S06]  /*0860*/  IMAD.MOV.U32 R7, RZ, RZ, R13 ;  /* 0x000000ffff077224 */ /* 0x000fcc00078e000d */
        /* <DEDUP_REMOVED lines=15> */
.L_x_17:
[----:B------:R-:W-:Y:S05]  /*0960*/  BSYNC.RECONVERGENT B2 ;  /* 0x0000000000027941 */ /* 0x000fea0003800200 */
.L_x_16:
        /* <DEDUP_REMOVED lines=21> */
.L_x_19:
[----:B------:R-:W-:Y:S05]  /*0ac0*/  BSYNC.RECONVERGENT B2 ;  /* 0x0000000000027941 */ /* 0x000fea0003800200 */
.L_x_18:
[----:B------:R-:W-:-:S05]  /*0ad0*/  VIADD R19, R19, 0x400 ;  /* 0x0000040013137836 */ /* 0x000fca0000000000 */
[----:B------:R-:W-:-:S13]  /*0ae0*/  ISETP.GE.AND P0, PT, R19, UR4, PT ;  /* 0x0000000413007c0c */ /* 0x000fda000bf06270 */
[----:B------:R-:W-:Y:S05]  /*0af0*/  @!P0 BRA `(.L_x_20) ;  /* 0xfffffff800708947 */ /* 0x000fea000383ffff */
.L_x_6:
[----:B------:R-:W-:Y:S05]  /*0b00*/  BSYNC.RECONVERGENT B1 ;  /* 0x0000000000017941 */ /* 0x000fea0003800200 */
.L_x_5:
[----:B------:R-:W2:Y:S02]  /*0b10*/  LDCU UR6, c[0x0][0x390] ;  /* 0x00007200ff0677ac */ /* 0x000ea40008000800 */
[----:B--2---:R-:W-:-:S09]  /*0b20*/  UISETP.GE.AND UP0, UPT, UR6, 0x100, UPT ;  /* 0x000001000600788c */ /* 0x004fd2000bf06270 */
[----:B------:R-:W-:Y:S05]  /*0b30*/  BRA.U !UP0, `(.L_x_21) ;  /* 0x0000001508507547 */ /* 0x000fea000b800000 */
[----:B0-----:R-:W0:Y:S01]  /*0b40*/  S2R R9, SR_LANEID ;  /* 0x0000000000097919 */ /* 0x001e220000000000 */
[----:B------:R-:W-:Y:S01]  /*0b50*/  BSSY.RECONVERGENT B1, `(.L_x_22) ;  /* 0x000001f000017945 */ /* 0x000fe20003800200 */
[----:B-----5:R-:W-:Y:S01]  /*0b60*/  IMAD.MOV.U32 R11, RZ, RZ, R12 ;  /* 0x000000ffff0b7224 */ /* 0x020fe200078e000c */
[----:B------:R2:W3:Y:S01]  /*0b70*/  SHFL.DOWN PT, R4, R14, 0x1, 0x1f ;  /* 0x08201f000e047f89 */ /* 0x0004e200000e0000 */
[----:B------:R-:W-:Y:S02]  /*0b80*/  IMAD.MOV.U32 R16, RZ, RZ, R13 ;  /* 0x000000ffff107224 */ /* 0x000fe400078e000d */
[----:B-1----:R-:W-:Y:S01]  /*0b90*/  IMAD.MOV.U32 R2, RZ, RZ, R14 ;  /* 0x000000ffff027224 */ /* 0x002fe200078e000e */
[----:B------:R2:W1:Y:S01]  /*0ba0*/  SHFL.DOWN PT, R5, R15, 0x1, 0x1f ;  /* 0x08201f000f057f89 */ /* 0x00046200000e0000 */
[----:B------:R-:W-:-:S03]  /*0bb0*/  IMAD.MOV.U32 R3, RZ, RZ, R15 ;  /* 0x000000ffff037224 */ /* 0x000fc600078e000f */
[----:B------:R2:W4:Y:S04]  /*0bc0*/  SHFL.DOWN PT, R7, R12, 0x1, 0x1f ;  /* 0x08201f000c077f89 */ /* 0x00052800000e0000 */
[----:B------:R2:W1:Y:S01]  /*0bd0*/  SHFL.DOWN PT, R17, R13, 0x1, 0x1f ;  /* 0x08201f000d117f89 */ /* 0x00046200000e0000 */
[----:B0-----:R-:W-:-:S13]  /*0be0*/  ISETP.GT.AND P0, PT, R9, 0x1e, PT ;  /* 0x0000001e0900780c */ /* 0x001fda0003f04270 */
[----:B-1234-:R-:W-:Y:S05]  /*0bf0*/  @P0 BRA `(.L_x_23) ;  /* 0x0000000000500947 */ /* 0x01efea0003800000 */
[----:B------:R-:W-:Y:S01]  /*0c00*/  DSETP.GEU.AND P0, PT, |R14|, |R4|, PT ;  /* 0x400000040e00722a */ /* 0x000fe20003f0e200 */
[----:B------:R-:W-:Y:S02]  /*0c10*/  IMAD.MOV.U32 R11, RZ, RZ, R7 ;  /* 0x000000ffff0b7224 */ /* 0x000fe400078e0007 */
[----:B------:R-:W-:Y:S02]  /*0c20*/  IMAD.MOV.U32 R16, RZ, RZ, R17 ;  /* 0x000000ffff107224 */ /* 0x000fe400078e0011 */
        /* <DEDUP_REMOVED lines=9> */
[CC--:B------:R-:W-:Y:S02]  /*0cc0*/  ISETP.LT.U32.AND P1, PT, R12.reuse, R7.reuse, PT ;  /* 0x000000070c00720c */ /* 0x0c0fe40003f21070 */
[C---:B------:R-:W-:Y:S02]  /*0cd0*/  ISETP.GE.U32.AND P0, PT, R12.reuse, R7, PT ;  /* 0x000000070c00720c */ /* 0x040fe40003f06070 */
[CC--:B------:R-:W-:Y:S02]  /*0ce0*/  ISETP.LT.AND.EX P1, PT, R13.reuse, R17.reuse, PT, P1 ;  /* 0x000000110d00720c */ /* 0x0c0fe40003f21310 */
[C---:B------:R-:W-:Y:S02]  /*0cf0*/  ISETP.GE.AND.EX P0, PT, R13.reuse, R17, PT, P0 ;  /* 0x000000110d00720c */ /* 0x040fe40003f06300 */
[----:B------:R-:W-:Y:S02]  /*0d00*/  SEL R11, R12, R7, P1 ;  /* 0x000000070c0b7207 */ /* 0x000fe40000800000 */
[----:B------:R-:W-:-:S02]  /*0d10*/  SEL R16, R13, R17, P1 ;  /* 0x000000110d107207 */ /* 0x000fc40000800000 */
[----:B------:R-:W-:Y:S02]  /*0d20*/  FSEL R2, R14, R4, !P0 ;  /* 0x000000040e027208 */ /* 0x000fe40004000000 */
[----:B------:R-:W-:-:S07]  /*0d30*/  FSEL R3, R15, R5, !P0 ;  /* 0x000000050f037208 */ /* 0x000fce0004000000 */
.L_x_23:
[----:B------:R-:W-:Y:S05]  /*0d40*/  BSYNC.RECONVERGENT B1 ;  /* 0x0000000000017941 */ /* 0x000fea0003800200 */
.L_x_22:
[----:B------:R-:W-:Y:S01]  /*0d50*/  ISETP.GT.AND P0, PT, R9, 0x1d, PT ;  /* 0x0000001d0900780c */ /* 0x000fe20003f04270 */
[----:B------:R0:W1:Y:S01]  /*0d60*/  SHFL.DOWN PT, R6, R2, 0x2, 0x1f ;  /* 0x08401f0002067f89 */ /* 0x00006200000e0000 */
[----:B------:R-:W-:Y:S01]  /*0d70*/  BSSY.RECONVERGENT B1, `(.L_x_24) ;  /* 0x000001d000017945 */ /* 0x000fe20003800200 */
[----:B------:R-:W-:Y:S02]  /*0d80*/  IMAD.MOV.U32 R8, RZ, RZ, R11 ;  /* 0x000000ffff087224 */ /* 0x000fe400078e000b */
[----:B------:R0:W2:Y:S01]  /*0d90*/  SHFL.DOWN PT, R7, R3, 0x2, 0x1f ;  /* 0x08401f0003077f89 */ /* 0x0000a200000e0000 */
[----:B------:R-:W-:Y:S02]  /*0da0*/  IMAD.MOV.U32 R10, RZ, RZ, R16 ;  /* 0x000000ffff0a7224 */ /* 0x000fe400078e0010 */
[----:B------:R-:W-:Y:S01]  /*0db0*/  IMAD.MOV.U32 R4, RZ, RZ, R2 ;  /* 0x000000ffff047224 */ /* 0x000fe200078e0002 */
[----:B------:R0:W3:Y:S01]  /*0dc0*/  SHFL.DOWN PT, R12, R11, 0x2, 0x1f ;  /* 0x08401f000b0c7f89 */ /* 0x0000e200000e0000 */
[----:B------:R-:W-:-:S03]  /*0dd0*/  IMAD.MOV.U32 R5, RZ, RZ, R3 ;  /* 0x000000ffff057224 */ /* 0x000fc600078e0003 */
[----:B------:R0:W4:Y:S01]  /*0de0*/  SHFL.DOWN PT, R13, R16, 0x2, 0x1f ;  /* 0x08401f00100d7f89 */ /* 0x00012200000e0000 */
[----:B------:R-:W-:Y:S05]  /*0df0*/  @P0 BRA `(.L_x_25) ;  /* 0x0000000000500947 */ /* 0x000fea0003800000 */
[----:B-12---:R-:W-:Y:S01]  /*0e00*/  DSETP.GEU.AND P0, PT, |R2|, |R6|, PT ;  /* 0x400000060200722a */ /* 0x006fe20003f0e200 */
[----:B---3--:R-:W-:Y:S02]  /*0e10*/  IMAD.MOV.U32 R8, RZ, RZ, R12 ;  /* 0x000000ffff087224 */ /* 0x008fe400078e000c */
[----:B----4-:R-:W-:Y:S02]  /*0e20*/  IMAD.MOV.U32 R10, RZ, RZ, R13 ;  /* 0x000000ffff0a7224 */ /* 0x010fe400078e000d */
        /* <DEDUP_REMOVED lines=17> */
.L_x_25:
[----:B------:R-:W-:Y:S05]  /*0f40*/  BSYNC.RECONVERGENT B1 ;  /* 0x0000000000017941 */ /* 0x000fea0003800200 */
.L_x_24:
[----:B------:R-:W-:Y:S01]  /*0f50*/  ISETP.GT.AND P0, PT, R9, 0x1b, PT ;  /* 0x0000001b0900780c */ /* 0x000fe20003f04270 */
[----:B-1----:R1:W1:Y:S01]  /*0f60*/  SHFL.DOWN PT, R6, R4, 0x4, 0x1f ;  /* 0x08801f0004067f89 */ /* 0x00226200000e0000 */
[----:B------:R-:W-:Y:S01]  /*0f70*/  BSSY.RECONVERGENT B1, `(.L_x_26) ;  /* 0x000001d000017945 */ /* 0x000fe20003800200 */
[----:B0-----:R-:W-:Y:S02]  /*0f80*/  IMAD.MOV.U32 R11, RZ, RZ, R8 ;  /* 0x000000ffff0b7224 */ /* 0x001fe400078e0008 */
[----:B--2---:R0:W2:Y:S01]  /*0f90*/  SHFL.DOWN PT, R7, R5, 0x4, 0x1f ;  /* 0x08801f0005077f89 */ /* 0x0040a200000e0000 */
[----:B---3--:R-:W-:Y:S02]  /*0fa0*/  IMAD.MOV.U32 R12, RZ, RZ, R10 ;  /* 0x000000ffff0c7224 */ /* 0x008fe400078e000a */
[----:B------:R-:W-:Y:S01]  /*0fb0*/  IMAD.MOV.U32 R2, RZ, RZ, R4 ;  /* 0x000000ffff027224 */ /* 0x000fe200078e0004 */
[----:B----4-:R0:W3:Y:S01]  /*0fc0*/  SHFL.DOWN PT, R13, R8, 0x4, 0x1f ;  /* 0x08801f00080d7f89 */ /* 0x0100e200000e0000 */
        /* <DEDUP_REMOVED lines=23> */
.L_x_27:
[----:B------:R-:W-:Y:S05]  /*1140*/  BSYNC.RECONVERGENT B1 ;  /* 0x0000000000017941 */ /* 0x000fea0003800200 */
.L_x_26:
[----:B------:R-:W-:Y:S01]  /*1150*/  ISETP.GT.AND P0, PT, R9, 0x17, PT ;  /* 0x000000170900780c */ /* 0x000fe20003f04270 */
[----:B-1----:R1:W1:Y:S01]  /*1160*/  SHFL.DOWN PT, R6, R2, 0x8, 0x1f ;  /* 0x09001f0002067f89 */ /* 0x00226200000e0000 */
[----:B------:R-:W-:Y:S01]  /*1170*/  BSSY.RECONVERGENT B1, `(.L_x_28) ;  /* 0x000001d000017945 */ /* 0x000fe20003800200 */
[----:B0-----:R-:W-:Y:S02]  /*1180*/  IMAD.MOV.U32 R8, RZ, RZ, R11 ;  /* 0x000000ffff087224 */ /* 0x001fe400078e000b */
[----:B--2---:R0:W2:Y:S01]  /*1190*/  SHFL.DOWN PT, R7, R3, 0x8, 0x1f ;  /* 0x09001f0003077f89 */ /* 0x0040a200000e0000 */
[----:B------:R-:W-:Y:S02]  /*11a0*/  IMAD.MOV.U32 R10, RZ, RZ, R12 ;  /* 0x000000ffff0a7224 */ /* 0x000fe400078e000c */
[----:B------:R-:W-:Y:S01]  /*11b0*/  IMAD.MOV.U32 R4, RZ, RZ, R2 ;  /* 0x000000ffff047224 */ /* 0x000fe200078e0002 */
[----:B------:R0:W0:Y:S01]  /*11c0*/  SHFL.DOWN PT, R14, R11, 0x8, 0x1f ;  /* 0x09001f000b0e7f89 */ /* 0x00002200000e0000 */
[----:B------:R-:W-:-:S03]  /*11d0*/  IMAD.MOV.U32 R5, RZ, RZ, R3 ;  /* 0x000000ffff057224 */ /* 0x000fc600078e0003 */
[----:B---3--:R3:W0:Y:S01]  /*11e0*/  SHFL.DOWN PT, R13, R12, 0x8, 0x1f ;  /* 0x09001f000c0d7f89 */ /* 0x00862200000e0000 */
[----:B------:R-:W-:Y:S05]  /*11f0*/  @P0 BRA `(.L_x_29) ;  /* 0x0000000000500947 */ /* 0x000fea0003800000 */
[----:B-12---:R-:W-:Y:S01]  /*1200*/  DSETP.GEU.AND P0, PT, |R2|, |R6|, PT ;  /* 0x400000060200722a */ /* 0x006fe20003f0e200 */
[----:B0-----:R-:W-:Y:S02]  /*1210*/  IMAD.MOV.U32 R8, RZ, RZ, R14 ;  /* 0x000000ffff087224 */ /* 0x001fe400078e000e */
        /* <DEDUP_REMOVED lines=18> */
.L_x_29:
[----:B------:R-:W-:Y:S05]  /*1340*/  BSYNC.RECONVERGENT B1 ;  /* 0x0000000000017941 */ /* 0x000fea0003800200 */
.L_x_28:
[----:B------:R-:W-:Y:S01]  /*1350*/  ISETP.GT.AND P0, PT, R9, 0xf, PT ;  /* 0x0000000f0900780c */ /* 0x000fe20003f04270 */
[----:B-1----:R1:W1:Y:S01]  /*1360*/  SHFL.DOWN PT, R6, R4, 0x10, 0x1f ;  /* 0x0a001f0004067f89 */ /* 0x00226200000e0000 */
[----:B------:R-:W-:Y:S01]  /*1370*/  BSSY.RECONVERGENT B1, `(.L_x_30) ;  /* 0x000001d000017945 */ /* 0x000fe20003800200 */
[----:B0-----:R-:W-:Y:S02]  /*1380*/  IMAD.MOV.U32 R14, RZ, RZ, R8 ;  /* 0x000000ffff0e7224 */ /* 0x001fe400078e0008 */
[----:B--2---:R0:W2:Y:S01]  /*1390*/  SHFL.DOWN PT, R7, R5, 0x10, 0x1f ;  /* 0x0a001f0005077f89 */ /* 0x0040a200000e0000 */
[----:B----4-:R-:W-:Y:S02]  /*13a0*/  IMAD.MOV.U32 R15, RZ, RZ, R10 ;  /* 0x000000ffff0f7224 */ /* 0x010fe400078e000a */
[----:B------:R-:W-:Y:S01]  /*13b0*/  IMAD.MOV.U32 R2, RZ, RZ, R4 ;  /* 0x000000ffff027224 */ /* 0x000fe200078e0004 */
[----:B------:R0:W4:Y:S01]  /*13c0*/  SHFL.DOWN PT, R11, R8, 0x10, 0x1f ;  /* 0x0a001f00080b7f89 */ /* 0x00012200000e0000 */
[----:B------:R-:W-:-:S03]  /*13d0*/  IMAD.MOV.U32 R3, RZ, RZ, R5 ;  /* 0x000000ffff037224 */ /* 0x000fc600078e0005 */
[----:B------:R0:W0:Y:S01]  /*13e0*/  SHFL.DOWN PT, R13, R10, 0x10, 0x1f ;  /* 0x0a001f000a0d7f89 */ /* 0x00002200000e0000 */
[----:B------:R-:W-:Y:S05]  /*13f0*/  @P0 BRA `(.L_x_31) ;  /* 0x0000000000500947 */ /* 0x000fea0003800000 */
[----:B-12---:R-:W-:Y:S01]  /*1400*/  DSETP.GEU.AND P0, PT, |R4|, |R6|, PT ;  /* 0x400000060400722a */ /* 0x006fe20003f0e200 */
[----:B----4-:R-:W-:Y:S02]  /*1410*/  IMAD.MOV.U32 R14, RZ, RZ, R11 ;  /* 0x000000ffff0e7224 */ /* 0x010fe400078e000b */
[----:B0-----:R-:W-:Y:S02]  /*1420*/  IMAD.MOV.U32 R15, RZ, RZ, R13 ;  /* 0x000000ffff0f7224 */ /* 0x001fe400078e000d */
        /* <DEDUP_REMOVED lines=17> */
.L_x_31:
[----:B------:R-:W-:Y:S05]  /*1540*/  BSYNC.RECONVERGENT B1 ;  /* 0x0000000000017941 */ /* 0x000fea0003800200 */
.L_x_30:
[----:B------:R-:W-:Y:S01]  /*1550*/  ISETP.NE.AND P0, PT, R9, RZ, PT ;  /* 0x000000ff0900720c */ /* 0x000fe20003f05270 */
[----:B------:R-:W-:-:S12]  /*1560*/  BSSY.RECONVERGENT B1, `(.L_x_32) ;  /* 0x000000a000017945 */ /* 0x000fd80003800200 */
[----:B------:R-:W-:Y:S05]  /*1570*/  @P0 BRA `(.L_x_33) ;  /* 0x0000000000200947 */ /* 0x000fea0003800000 */
[----:B-1----:R-:W1:Y:S01]  /*1580*/  S2R R6, SR_CgaCtaId ;  /* 0x0000000000067919 */ /* 0x002e620000008800 */
[----:B0-----:R-:W-:Y:S02]  /*1590*/  MOV R5, 0x400 ;  /* 0x0000040000057802 */ /* 0x001fe40000000f00 */
[----:B------:R-:W-:-:S04]  /*15a0*/  SHF.R.U32.HI R4, RZ, 0x1, R0 ;  /* 0x00000001ff047819 */ /* 0x000fc80000011600 */
[----:B------:R-:W-:Y:S02]  /*15b0*/  LOP3.LUT R4, R4, 0x1f0, RZ, 0xc0, !PT ;  /* 0x000001f004047812 */ /* 0x000fe400078ec0ff */
[----:B-1----:R-:W-:-:S05]  /*15c0*/  LEA R5, R6, R5, 0x18 ;  /* 0x0000000506057211 */ /* 0x002fca00078ec0ff */
[----:B------:R-:W-:-:S05]  /*15d0*/  IMAD.IADD R5, R4, 0x1, R5 ;  /* 0x0000000104057824 */ /* 0x000fca00078e0205 */
[----:B------:R0:W-:Y:S04]  /*15e0*/  STS.64 [R5+0x10], R14 ;  /* 0x0000100e05007388 */ /* 0x0001e80000000a00 */
[----:B------:R0:W-:Y:S02]  /*15f0*/  STS.64 [R5+0x8], R2 ;  /* 0x0000080205007388 */ /* 0x0001e40000000a00 */
.L_x_33:
[----:B------:R-:W-:Y:S05]  /*1600*/  BSYNC.RECONVERGENT B1 ;  /* 0x0000000000017941 */ /* 0x000fea0003800200 */
.L_x_32:
[----:B------:R-:W-:Y:S01]  /*1610*/  BAR.SYNC.DEFER_BLOCKING 0x0 ;  /* 0x0000000000007b1d */ /* 0x000fe20000010000 */
[----:B------:R-:W-:-:S13]  /*1620*/  ISETP.NE.AND P1, PT, R0, RZ, PT ;  /* 0x000000ff0000720c */ /* 0x000fda0003f25270 */
[----:B------:R-:W-:Y:S05]  /*1630*/  @P1 BRA `(.L_x_34) ;  /* 0x0000005400881947 */ /* 0x000fea0003800000 */
[----:B0-----:R-:W0:Y:S01]  /*1640*/  S2R R5, SR_CgaCtaId ;  /* 0x0000000000057919 */ /* 0x001e220000008800 */
[----:B------:R-:W-:Y:S01]  /*1650*/  MOV R0, 0x400 ;  /* 0x0000040000007802 */ /* 0x000fe20000000f00 */
[----:B------:R-:W-:Y:S03]  /*1660*/  BSSY.RECONVERGENT B1, `(.L_x_35) ;  /* 0x000001a000017945 */ /* 0x000fe60003800200 */
[----:B0-----:R-:W-:-:S05]  /*1670*/  LEA R0, R5, R0, 0x18 ;  /* 0x0000000005007211 */ /* 0x001fca00078ec0ff */
[----:B------:R-:W0:Y:S04]  /*1680*/  LDS.64 R16, [R0+0x18] ;  /* 0x0000180000107984 */ /* 0x000e280000000a00 */
[----:B-12---:R-:W1:Y:S04]  /*1690*/  LDS.128 R4, [R0+0x20] ;  /* 0x0000200000047984 */ /* 0x006e680000000c00 */
[----:B---3--:R2:W3:Y:S04]  /*16a0*/  LDS.64 R12, [R0+0x80] ;  /* 0x00008000000c7984 */ /* 0x0084e80000000a00 */
[----:B----4-:R2:W4:Y:S01]  /*16b0*/  LDS.128 R8, [R0+0x30] ;  /* 0x0000300000087984 */ /* 0x0105220000000c00 */
[----:B0-----:R-:W-:Y:S01]  /*16c0*/  DSETP.GEU.AND P0, PT, |R2|, |R16|, PT ;  /* 0x400000100200722a */ /* 0x001fe20003f0e200 */
[----:B------:R-:W-:-:S02]  /*16d0*/  IMAD.MOV.U32 R24, RZ, RZ, R16 ;  /* 0x000000ffff187224 */ /* 0x000fc400078e0010 */
[----:B------:R-:W-:Y:S02]  /*16e0*/  IMAD.MOV.U32 R25, RZ, RZ, R17 ;  /* 0x000000ffff197224 */ /* 0x000fe400078e0011 */
[----:B-1----:R-:W-:Y:S02]  /*16f0*/  IMAD.MOV.U32 R26, RZ, RZ, R4 ;  /* 0x000000ffff1a7224 */ /* 0x002fe400078e0004 */
[----:B------:R-:W-:-:S07]  /*1700*/  IMAD.MOV.U32 R27, RZ, RZ, R5 ;  /* 0x000000ffff1b7224 */ /* 0x000fce00078e0005 */
[----:B--234-:R-:W-:Y:S05]  /*1710*/  @!P0 BRA `(.L_x_36) ;  /* 0x0000000000388947 */ /* 0x01cfea0003800000 */
        /* <DEDUP_REMOVED lines=14> */
.L_x_36:
[----:B------:R-:W-:Y:S05]  /*1800*/  BSYNC.RECONVERGENT B1 ;  /* 0x0000000000017941 */ /* 0x000fea0003800200 */
.L_x_35:
[----:B------:R0:W1:Y:S01]  /*1810*/  LDS.128 R16, [R0+0x40] ;  /* 0x0000400000107984 */ /* 0x0000620000000c00 */
[----:B------:R-:W-:Y:S01]  /*1820*/  DSETP.GEU.AND P0, PT, |R24|, |R6|, PT ;  /* 0x400000061800722a */ /* 0x000fe20003f0e200 */
[----:B------:R-:W-:Y:S01]  /*1830*/  BSSY.RECONVERGENT B1, `(.L_x_37) ;  /* 0x0000015000017945 */ /* 0x000fe20003800200 */
[----:B------:R-:W-:Y:S01]  /*1840*/  IMAD.MOV.U32 R4, RZ, RZ, R6 ;  /* 0x000000ffff047224 */ /* 0x000fe200078e0006 */
[----:B------:R0:W2:Y:S01]  /*1850*/  LDS.128 R20, [R0+0x50] ;  /* 0x0000500000147984 */ /* 0x0000a20000000c00 */
        /* <DEDUP_REMOVED lines=18> */
.L_x_38:
[----:B------:R-:W-:Y:S05]  /*1980*/  BSYNC.RECONVERGENT B1 ;  /* 0x0000000000017941 */ /* 0x000fea0003800200 */
.L_x_37:
[----:B------:R-:W-:Y:S01]  /*1990*/  DSETP.GEU.AND P0, PT, |R4|, |R10|, PT ;  /* 0x4000000a0400722a */ /* 0x000fe20003f0e200 */
[----:B------:R-:W-:Y:S01]  /*19a0*/  BSSY.RECONVERGENT B1, `(.L_x_39) ;  /* 0x0000014000017945 */ /* 0x000fe20003800200 */
[----:B------:R-:W-:Y:S02]  /*19b0*/  IMAD.MOV.U32 R2, RZ, RZ, R10 ;  /* 0x000000ffff027224 */ /* 0x000fe400078e000a */
[----:B------:R-:W-:Y:S02]  /*19c0*/  IMAD.MOV.U32 R3, RZ, RZ, R11 ;  /* 0x000000ffff037224 */ /* 0x000fe400078e000b */
[----:B-1----:R-:W-:Y:S02]  /*19d0*/  IMAD.MOV.U32 R27, RZ, RZ, R16 ;  /* 0x000000ffff1b7224 */ /* 0x002fe400078e0010 */
        /* <DEDUP_REMOVED lines=16> */
.L_x_40:
[----:B------:R-:W-:Y:S05]  /*1ae0*/  BSYNC.RECONVERGENT B1 ;  /* 0x0000000000017941 */ /* 0x000fea0003800200 */
.L_x_39:
[----:B------:R0:W1:Y:S01]  /*1af0*/  LDS.128 R8, [R0+0x60] ;  /* 0x0000600000087984 */ /* 0x0000620000000c00 */
[----:B------:R-:W-:Y:S01]  /*1b00*/  DSETP.GEU.AND P0, PT, |R2|, |R18|, PT ;  /* 0x400000120200722a */ /* 0x000fe20003f0e200 */
[----:B------:R-:W-:Y:S01]  /*1b10*/  BSSY.RECONVERGENT B1, `(.L_x_41) ;  /* 0x0000015000017945 */ /* 0x000fe20003800200 */
[----:B------:R-:W-:Y:S01]  /*1b20*/  IMAD.MOV.U32 R14, RZ, RZ, R18 ;  /* 0x000000ffff0e7224 */ /* 0x000fe200078e0012 */
[----:B------:R0:W3:Y:S01]  /*1b30*/  LDS.128 R4, [R0+0x70] ;  /* 0x0000700000047984 */ /* 0x0000e20000000c00 */
[----:B------:R-:W-:Y:S02]  /*1b40*/  IMAD.MOV.U32 R15, RZ, RZ, R19 ;  /* 0x000000ffff0f7224 */ /* 0x000fe400078e0013 */
[----:B--2---:R-:W-:Y:S02]  /*1b50*/  IMAD.MOV.U32 R17, RZ, RZ, R20 ;  /* 0x000000ffff117224 */ /* 0x004fe400078e0014 */
        /* <DEDUP_REMOVED lines=16> */
.L_x_42:
[----:B------:R-:W-:Y:S05]  /*1c60*/  BSYNC.RECONVERGENT B1 ;  /* 0x0000000000017941 */ /* 0x000fea0003800200 */
.L_x_41:
        /* <DEDUP_REMOVED lines=21> */
.L_x_44:
[----:B------:R-:W-:Y:S05]  /*1dc0*/  BSYNC.RECONVERGENT B1 ;  /* 0x0000000000017941 */ /* 0x000fea0003800200 */
.L_x_43:
[----:B------:R-:W-:Y:S01]  /*1dd0*/  DSETP.GEU.AND P0, PT, |R2|, |R10|, PT ;  /* 0x4000000a0200722a */ /* 0x000fe20003f0e200 */
[----:B------:R-:W-:Y:S01]  /*1de0*/  BSSY.RECONVERGENT B1, `(.L_x_45) ;  /* 0x0000014000017945 */ /* 0x000fe20003800200 */
[----:B------:R-:W-:Y:S02]  /*1df0*/  IMAD.MOV.U32 R8, RZ, RZ, R10 ;  /* 0x000000ffff087224 */ /* 0x000fe400078e000a */
[----:B------:R-:W-:Y:S02]  /*1e00*/  IMAD.MOV.U32 R9, RZ, RZ, R11 ;  /* 0x000000ffff097224 */ /* 0x000fe400078e000b */
[----:B---3--:R-:W-:Y:S02]  /*1e10*/  IMAD.MOV.U32 R17, RZ, RZ, R4 ;  /* 0x000000ffff117224 */ /* 0x008fe400078e0004 */
        /* <DEDUP_REMOVED lines=16> */
.L_x_46:
[----:B------:R-:W-:Y:S05]  /*1f20*/  BSYNC.RECONVERGENT B1 ;  /* 0x0000000000017941 */ /* 0x000fea0003800200 */
.L_x_45:
        /* <DEDUP_REMOVED lines=19> */
[----:B------:R-:W-:Y:S01]  /*2060*/  SEL R15, R0, R13, P2 ;  /* 0x0000000d000f7207 */ /* 0x000fe20001000000 */
[----:B------:R-:W-:Y:S06]  /*2070*/  BRA `(.L_x_34) ;  /* 0x0000004800f87947 */ /* 0x000fec0003800000 */
.L_x_21:
[----:B------:R-:W2:Y:S01]  /*2080*/  S2R R4, SR_LANEID ;  /* 0x0000000000047919 */ /* 0x000ea20000000000 */
[----:B-1----:R-:W-:Y:S01]  /*2090*/  LOP3.LUT R2, R0, 0x3e0, RZ, 0xc0, !PT ;  /* 0x000003e000027812 */ /* 0x002fe200078ec0ff */
[----:B------:R-:W-:Y:S01]  /*20a0*/  BSSY.RECONVERGENT B1, `(.L_x_47) ;  /* 0x0000024000017945 */ /* 0x000fe20003800200 */
[----:B-----5:R-:W-:Y:S02]  /*20b0*/  IMAD.MOV.U32 R16, RZ, RZ, R12 ;  /* 0x000000ffff107224 */ /* 0x020fe400078e000c */
[----:B------:R-:W-:Y:S02]  /*20c0*/  IMAD.MOV.U32 R18, RZ, RZ, R13 ;  /* 0x000000ffff127224 */ /* 0x000fe400078e000d */
[----:B------:R-:W-:Y:S01]  /*20d0*/  VIADD R3, R2, 0x20 ;  /* 0x0000002002037836 */ /* 0x000fe20000000000 */
[----:B------:R-:W-:-:S04]  /*20e0*/  LOP3.LUT R2, RZ, R2, RZ, 0x33, !PT ;  /* 0x00000002ff027212 */ /* 0x000fc800078e33ff */
[----:B------:R-:W-:Y:S01]  /*20f0*/  ISETP.GT.AND P0, PT, R3, UR6, PT ;  /* 0x0000000603007c0c */ /* 0x000fe2000bf04270 */
[----:B------:R-:W-:Y:S02]  /*2100*/  VIADD R2, R2, UR6 ;  /* 0x0000000602027c36 */ /* 0x000fe40008000000 */
[----:B------:R-:W-:-:S03]  /*2110*/  IMAD.MOV.U32 R3, RZ, RZ, R15 ;  /* 0x000000ffff037224 */ /* 0x000fc600078e000f */
[----:B------:R-:W-:Y:S01]  /*2120*/  SEL R5, R2, 0x1f, P0 ;  /* 0x0000001f02057807 */ /* 0x000fe20000000000 */
[----:B------:R-:W-:-:S04]  /*2130*/  IMAD.MOV.U32 R2, RZ, RZ, R14 ;  /* 0x000000ffff027224 */ /* 0x000fc800078e000e */
[----:B------:R1:W3:Y:S04]  /*2140*/  SHFL.DOWN PT, R6, R14, 0x1, R5 ;  /* 0x082000000e067989 */ /* 0x0002e800000e0005 */
[----:B------:R1:W4:Y:S04]  /*2150*/  SHFL.DOWN PT, R7, R15, 0x1, R5 ;  /* 0x082000000f077989 */ /* 0x00032800000e0005 */
[----:B0-----:R1:W0:Y:S01]  /*2160*/  SHFL.DOWN PT, R9, R12, 0x1, R5 ;  /* 0x082000000c097989 */ /* 0x00122200000e0005 */
[----:B--2---:R-:W-:-:S03]  /*2170*/  ISETP.GE.AND P0, PT, R4, R5, PT ;  /* 0x000000050400720c */ /* 0x004fc60003f06270 */
[----:B------:R1:W2:Y:S10]  /*2180*/  SHFL.DOWN PT, R11, R13, 0x1, R5 ;  /* 0x082000000d0b7989 */ /* 0x0002b400000e0005 */
[----:B-1----:R-:W-:Y:S05]  /*2190*/  @P0 BRA `(.L_x_48) ;  /* 0x0000000000500947 */ /* 0x002fea0003800000 */
[----:B---34-:R-:W-:Y:S01]  /*21a0*/  DSETP.GEU.AND P0, PT, |R14|, |R6|, PT ;  /* 0x400000060e00722a */ /* 0x018fe20003f0e200 */
[----:B0-----:R-:W-:Y:S02]  /*21b0*/  IMAD.MOV.U32 R16, RZ, RZ, R9 ;  /* 0x000000ffff107224 */ /* 0x001fe400078e0009 */
[----:B--2---:R-:W-:Y:S02]  /*21c0*/  IMAD.MOV.U32 R18, RZ, RZ, R11 ;  /* 0x000000ffff127224 */ /* 0x004fe400078e000b */
        /* <DEDUP_REMOVED lines=17> */
.L_x_48:
[----:B------:R-:W-:Y:S05]  /*22e0*/  BSYNC.RECONVERGENT B1 ;  /* 0x0000000000017941 */ /* 0x000fea0003800200 */
.L_x_47:
[----:B---3--:R-:W-:Y:S01]  /*22f0*/  VIADD R6, R4, 0x2 ;  /* 0x0000000204067836 */ /* 0x008fe20000000000 */
[----:B------:R1:W3:Y:S01]  /*2300*/  SHFL.DOWN PT, R8, R2, 0x2, R5 ;  /* 0x0840000002087989 */ /* 0x0002e200000e0005 */
[----:B------:R-:W-:Y:S01]  /*2310*/  BSSY.RECONVERGENT B1, `(.L_x_49) ;  /* 0x000001e000017945 */ /* 0x000fe20003800200 */
[----:B------:R-:W-:Y:S02]  /*2320*/  IMAD.MOV.U32 R10, RZ, RZ, R16 ;  /* 0x000000ffff0a7224 */ /* 0x000fe400078e0010 */
[----:B------:R-:W-:Y:S01]  /*2330*/  ISETP.GT.AND P0, PT, R6, R5, PT ;  /* 0x000000050600720c */ /* 0x000fe20003f04270 */
[----:B0-----:R1:W0:Y:S01]  /*2340*/  SHFL.DOWN PT, R9, R3, 0x2, R5 ;  /* 0x0840000003097989 */ /* 0x00122200000e0005 */
[----:B------:R-:W-:Y:S02]  /*2350*/  IMAD.MOV.U32 R12, RZ, RZ, R18 ;  /* 0x000000ffff0c7224 */ /* 0x000fe400078e0012 */
[----:B------:R-:W-:Y:S01]  /*2360*/  IMAD.MOV.U32 R6, RZ, RZ, R2 ;  /* 0x000000ffff067224 */ /* 0x000fe200078e0002 */
[----:B--2---:R1:W2:Y:S01]  /*2370*/  SHFL.DOWN PT, R11, R16, 0x2, R5 ;  /* 0x08400000100b7989 */ /* 0x0042a200000e0005 */
[----:B----4-:R-:W-:-:S03]  /*2380*/  IMAD.MOV.U32 R7, RZ, RZ, R3 ;  /* 0x000000ffff077224 */ /* 0x010fc600078e0003 */
[----:B------:R1:W4:Y:S04]  /*2390*/  SHFL.DOWN PT, R13, R18, 0x2, R5 ;  /* 0x08400000120d7989 */ /* 0x00032800000e0005 */
[----:B------:R-:W-:Y:S05]  /*23a0*/  @P0 BRA `(.L_x_50) ;  /* 0x0000000000500947 */ /* 0x000fea0003800000 */
[----:B0--3--:R-:W-:Y:S01]  /*23b0*/  DSETP.GEU.AND P0, PT, |R2|, |R8|, PT ;  /* 0x400000080200722a */ /* 0x009fe20003f0e200 */
[----:B--2---:R-:W-:Y:S02]  /*23c0*/  IMAD.MOV.U32 R10, RZ, RZ, R11 ;  /* 0x000000ffff0a7224 */ /* 0x004fe400078e000b */
        /* <DEDUP_REMOVED lines=18> */
.L_x_50:
[----:B------:R-:W-:Y:S05]  /*24f0*/  BSYNC.RECONVERGENT B1 ;  /* 0x0000000000017941 */ /* 0x000fea0003800200 */
.L_x_49:
[----:B-1----:R-:W-:Y:S01]  /*2500*/  VIADD R2, R4, 0x4 ;  /* 0x0000000404027836 */ /* 0x002fe20000000000 */
[----:B---3--:R1:W3:Y:S01]  /*2510*/  SHFL.DOWN PT, R8, R6, 0x4, R5 ;  /* 0x0880000006087989 */ /* 0x0082e200000e0005 */
[----:B------:R-:W-:Y:S01]  /*2520*/  BSSY.RECONVERGENT B1, `(.L_x_51) ;  /* 0x000001e000017945 */ /* 0x000fe20003800200 */
[----:B------:R-:W-:Y:S02]  /*2530*/  IMAD.MOV.U32 R14, RZ, RZ, R10 ;  /* 0x000000ffff0e7224 */ /* 0x000fe400078e000a */
[----:B------:R-:W-:Y:S01]  /*2540*/  ISETP.GT.AND P0, PT, R2, R5, PT ;  /* 0x000000050200720c */ /* 0x000fe20003f04270 */
[----:B0-----:R1:W0:Y:S01]  /*2550*/  SHFL.DOWN PT, R9, R7, 0x4, R5 ;  /* 0x0880000007097989 */ /* 0x00122200000e0005 */
[----:B------:R-:W-:Y:S02]  /*2560*/  IMAD.MOV.U32 R16, RZ, RZ, R12 ;  /* 0x000000ffff107224 */ /* 0x000fe400078e000c */
[----:B------:R-:W-:Y:S01]  /*2570*/  IMAD.MOV.U32 R2, RZ, RZ, R6 ;  /* 0x000000ffff027224 */ /* 0x000fe200078e0006 */
[----:B--2---:R1:W2:Y:S01]  /*2580*/  SHFL.DOWN PT, R11, R10, 0x4, R5 ;  /* 0x088000000a0b7989 */ /* 0x0042a200000e0005 */
[----:B------:R-:W-:-:S03]  /*2590*/  IMAD.MOV.U32 R3, RZ, RZ, R7 ;  /* 0x000000ffff037224 */ /* 0x000fc600078e0007 */
[----:B----4-:R1:W4:Y:S04]  /*25a0*/  SHFL.DOWN PT, R13, R12, 0x4, R5 ;  /* 0x088000000c0d7989 */ /* 0x01032800000e0005 */
        /* <DEDUP_REMOVED lines=21> */
.L_x_52:
[----:B------:R-:W-:Y:S05]  /*2700*/  BSYNC.RECONVERGENT B1 ;  /* 0x0000000000017941 */ /* 0x000fea0003800200 */
.L_x_51:
        /* <DEDUP_REMOVED lines=32> */
.L_x_54:
[----:B------:R-:W-:Y:S05]  /*2910*/  BSYNC.RECONVERGENT B1 ;  /* 0x0000000000017941 */ /* 0x000fea0003800200 */
.L_x_53:
        /* <DEDUP_REMOVED lines=32> */
.L_x_56:
[----:B------:R-:W-:Y:S05]  /*2b20*/  BSYNC.RECONVERGENT B1 ;  /* 0x0000000000017941 */ /* 0x000fea0003800200 */
.L_x_55:
[----:B------:R-:W-:Y:S01]  /*2b30*/  ISETP.NE.AND P0, PT, R4, RZ, PT ;  /* 0x000000ff0400720c */ /* 0x000fe20003f05270 */
[----:B------:R-:W-:-:S12]  /*2b40*/  BSSY.RECONVERGENT B1, `(.L_x_57) ;  /* 0x000000a000017945 */ /* 0x000fd80003800200 */
[----:B------:R-:W-:Y:S05]  /*2b50*/  @P0 BRA `(.L_x_58) ;  /* 0x0000000000200947 */ /* 0x000fea0003800000 */
[----:B-1----:R-:W1:Y:S01]  /*2b60*/  S2R R6, SR_CgaCtaId ;  /* 0x0000000000067919 */ /* 0x002e620000008800 */
[----:B------:R-:W-:Y:S02]  /*2b70*/  MOV R5, 0x400 ;  /* 0x0000040000057802 */ /* 0x000fe40000000f00 */
[----:B------:R-:W-:-:S04]  /*2b80*/  SHF.R.U32.HI R4, RZ, 0x1, R0 ;  /* 0x00000001ff047819 */ /* 0x000fc80000011600 */
[----:B------:R-:W-:Y:S02]  /*2b90*/  LOP3.LUT R4, R4, 0x1f0, RZ, 0xc0, !PT ;  /* 0x000001f004047812 */ /* 0x000fe400078ec0ff */
[----:B-1----:R-:W-:-:S05]  /*2ba0*/  LEA R5, R6, R5, 0x18 ;  /* 0x0000000506057211 */ /* 0x002fca00078ec0ff */
[----:B------:R-:W-:-:S05]  /*2bb0*/  IMAD.IADD R5, R4, 0x1, R5 ;  /* 0x0000000104057824 */ /* 0x000fca00078e0205 */
[----:B------:R1:W-:Y:S04]  /*2bc0*/  STS.64 [R5+0x10], R14 ;  /* 0x0000100e05007388 */ /* 0x0003e80000000a00 */
[----:B------:R1:W-:Y:S02]  /*2bd0*/  STS.64 [R5+0x8], R2 ;  /* 0x0000080205007388 */ /* 0x0003e40000000a00 */
.L_x_58:
[----:B------:R-:W-:Y:S05]  /*2be0*/  BSYNC.RECONVERGENT B1 ;  /* 0x0000000000017941 */ /* 0x000fea0003800200 */
.L_x_57:
[----:B------:R-:W-:Y:S01]  /*2bf0*/  BAR.SYNC.DEFER_BLOCKING 0x0 ;  /* 0x0000000000007b1d */ /* 0x000fe20000010000 */
[----:B------:R-:W-:-:S13]  /*2c00*/  ISETP.NE.AND P1, PT, R0, RZ, PT ;  /* 0x000000ff0000720c */ /* 0x000fda0003f25270 */
[----:B------:R-:W-:Y:S05]  /*2c10*/  @P1 BRA `(.L_x_34) ;  /* 0x0000004000101947 */ /* 0x000fea0003800000 */
[----:B------:R-:W-:Y:S01]  /*2c20*/  UISETP.GE.AND UP0, UPT, UR6, 0x21, UPT ;  /* 0x000000210600788c */ /* 0x000fe2000bf06270 */
[----:B--2---:R-:W-:Y:S02]  /*2c30*/  IMAD.MOV.U32 R11, RZ, RZ, R14 ;  /* 0x000000ffff0b7224 */ /* 0x004fe400078e000e */
[----:B---3--:R-:W-:Y:S02]  /*2c40*/  IMAD.MOV.U32 R8, RZ, RZ, R15 ;  /* 0x000000ffff087224 */ /* 0x008fe400078e000f */
[----:B------:R-:W-:Y:S02]  /*2c50*/  IMAD.MOV.U32 R4, RZ, RZ, R2 ;  /* 0x000000ffff047224 */ /* 0x000fe400078e0002 */
[----:B-1----:R-:W-:Y:S02]  /*2c60*/  IMAD.MOV.U32 R5, RZ, RZ, R3 ;  /* 0x000000ffff057224 */ /* 0x002fe400078e0003 */
[----:B------:R-:W-:Y:S05]  /*2c70*/  BRA.U !UP0, `(.L_x_59) ;  /* 0x00000001086c7547 */ /* 0x000fea000b800000 */
[----:B------:R-:W1:Y:S01]  /*2c80*/  S2UR UR5, SR_CgaCtaId ;  /* 0x00000000000579c3 */ /* 0x000e620000008800 */
[----:B------:R-:W-:Y:S01]  /*2c90*/  UMOV UR4, 0x400 ;  /* 0x0000040000047882 */ /* 0x000fe20000000000 */
[----:B------:R-:W-:Y:S01]  /*2ca0*/  BSSY.RECONVERGENT B1, `(.L_x_59) ;  /* 0x0000018000017945 */ /* 0x000fe20003800200 */
[----:B-1----:R-:W-:-:S09]  /*2cb0*/  ULEA UR4, UR5, UR4, 0x18 ;  /* 0x0000000405047291 */ /* 0x002fd2000f8ec0ff */
[----:B------:R-:W1:Y:S04]  /*2cc0*/  LDS.64 R6, [UR4+0x18] ;  /* 0x00001804ff067984 */ /* 0x000e680008000a00 */
[----:B----4-:R-:W2:Y:S01]  /*2cd0*/  LDS.64 R12, [UR4+0x20] ;  /* 0x00002004ff0c7984 */ /* 0x010ea20008000a00 */
[----:B-1----:R-:W-:Y:S01]  /*2ce0*/  DSETP.GEU.AND P0, PT, |R2|, |R6|, PT ;  /* 0x400000060200722a */ /* 0x002fe20003f0e200 */
[----:B------:R-:W-:Y:S02]  /*2cf0*/  IMAD.MOV.U32 R4, RZ, RZ, R6 ;  /* 0x000000ffff047224 */ /* 0x000fe400078e0006 */
[----:B------:R-:W-:Y:S02]  /*2d00*/  IMAD.MOV.U32 R5, RZ, RZ, R7 ;  /* 0x000000ffff057224 */ /* 0x000fe400078e0007 */
[----:B--2---:R-:W-:-:S02]  /*2d10*/  IMAD.MOV.U32 R11, RZ, RZ, R12 ;  /* 0x000000ffff0b7224 */ /* 0x004fc400078e000c */
        /* <DEDUP_REMOVED lines=16> */
.L_x_60:
[----:B------:R-:W-:Y:S05]  /*2e20*/  BSYNC.RECONVERGENT B1 ;  /* 0x0000000000017941 */ /* 0x000fea0003800200 */
.L_x_59:
[----:B------:R-:W-:Y:S01]  /*2e30*/  UISETP.GE.AND UP0, UPT, UR6, 0x41, UPT ;  /* 0x000000410600788c */ /* 0x000fe2000bf06270 */
[----:B0-----:R-:W-:Y:S02]  /*2e40*/  IMAD.MOV.U32 R9, RZ, RZ, R11 ;  /* 0x000000ffff097224 */ /* 0x001fe400078e000b */
[----:B------:R-:W-:Y:S02]  /*2e50*/  IMAD.MOV.U32 R0, RZ, RZ, R8 ;  /* 0x000000ffff007224 */ /* 0x000fe400078e0008 */
[----:B------:R-:W-:Y:S02]  /*2e60*/  IMAD.MOV.U32 R2, RZ, RZ, R4 ;  /* 0x000000ffff027224 */ /* 0x000fe400078e0004 */
[----:B------:R-:W-:Y:S02]  /*2e70*/  IMAD.MOV.U32 R3, RZ, RZ, R5 ;  /* 0x000000ffff037224 */ /* 0x000fe400078e0005 */
[----:B------:R-:W-:Y:S05]  /*2e80*/  BRA.U !UP0, `(.L_x_61) ;  /* 0x00000001086c7547 */ /* 0x000fea000b800000 */
[----:B------:R-:W0:Y:S01]  /*2e90*/  S2UR UR5, SR_CgaCtaId ;  /* 0x00000000000579c3 */ /* 0x000e220000008800 */
[----:B------:R-:W-:Y:S01]  /*2ea0*/  UMOV UR4, 0x400 ;  /* 0x0000040000047882 */ /* 0x000fe20000000000 */
[----:B------:R-:W-:Y:S01]  /*2eb0*/  BSSY.RECONVERGENT B1, `(.L_x_61) ;  /* 0x0000018000017945 */ /* 0x000fe20003800200 */
[----:B0-----:R-:W-:-:S09]  /*2ec0*/  ULEA UR4, UR5, UR4, 0x18 ;  /* 0x0000000405047291 */ /* 0x001fd2000f8ec0ff */
[----:B------:R-:W0:Y:S04]  /*2ed0*/  LDS.64 R6, [UR4+0x28] ;  /* 0x00002804ff067984 */ /* 0x000e280008000a00 */
[----:B----4-:R-:W1:Y:S01]  /*2ee0*/  LDS.64 R12, [UR4+0x30] ;  /* 0x00003004ff0c7984 */ /* 0x010e620008000a00 */
[----:B0-----:R-:W-:Y:S01]  /*2ef0*/  DSETP.GEU.AND P0, PT, |R4|, |R6|, PT ;  /* 0x400000060400722a */ /* 0x001fe20003f0e200 */
[----:B------:R-:W-:Y:S02]  /*2f00*/  IMAD.MOV.U32 R2, RZ, RZ, R6 ;  /* 0x000000ffff027224 */ /* 0x000fe400078e0006 */
[----:B------:R-:W-:Y:S02]  /*2f10*/  IMAD.MOV.U32 R3, RZ, RZ, R7 ;  /* 0x000000ffff037224 */ /* 0x000fe400078e0007 */
[----:B-1----:R-:W-:-:S02]  /*2f20*/  IMAD.MOV.U32 R9, RZ, RZ, R12 ;  /* 0x000000ffff097224 */ /* 0x002fc400078e000c */
        /* <DEDUP_REMOVED lines=16> */
.L_x_62:
[----:B------:R-:W-:Y:S05]  /*3030*/  BSYNC.RECONVERGENT B1 ;  /* 0x0000000000017941 */ /* 0x000fea0003800200 */
.L_x_61:
[----:B------:R-:W-:Y:S01]  /*3040*/  UISETP.GE.AND UP0, UPT, UR6, 0x61, UPT ;  /* 0x000000610600788c */ /* 0x000fe2000bf06270 */
[----:B------:R-:W-:Y:S02]  /*3050*/  IMAD.MOV.U32 R11, RZ, RZ, R9 ;  /* 0x000000ffff0b7224 */ /* 0x000fe400078e0009 */
        /* <DEDUP_REMOVED lines=30> */
.L_x_64:
[----:B------:R-:W-:Y:S05]  /*3240*/  BSYNC.RECONVERGENT B1 ;  /* 0x0000000000017941 */ /* 0x000fea0003800200 */
.L_x_63:
        /* <DEDUP_REMOVED lines=32> */
.L_x_66:
[----:B------:R-:W-:Y:S05]  /*3450*/  BSYNC.RECONVERGENT B1 ;  /* 0x0000000000017941 */ /* 0x000fea0003800200 */
.L_x_65:
        /* <DEDUP_REMOVED lines=32> */
.L_x_68:
[----:B------:R-:W-:Y:S05]  /*3660*/  BSYNC.RECONVERGENT B1 ;  /* 0x0000000000017941 */ /* 0x000fea0003800200 */
.L_x_67:
        /* <DEDUP_REMOVED lines=32> */
.L_x_70:
[----:B------:R-:W-:Y:S05]  /*3870*/  BSYNC.RECONVERGENT B1 ;  /* 0x0000000000017941 */ /* 0x000fea0003800200 */
.L_x_69:
[----:B------:R-:W-:Y:S01]  /*3880*/  UISETP.GE.AND UP0, UPT, UR6, 0xe1, UPT ;  /* 0x000000e10600788c */ /* 0x000fe2000bf06270 */
[----:B------:R-:W-:Y:S02]  /*3890*/  IMAD.MOV.U32 R14, RZ, RZ, R9 ;  /* 0x000000ffff0e7224 */ /* 0x000fe400078e0009 */
[----:B------:R-:W-:Y:S02]  /*38a0*/  IMAD.MOV.U32 R15, RZ, RZ, R0 ;  /* 0x000000ffff0f7224 */ /* 0x000fe400078e0000 */
[----:B------:R-:W-:Y:S02]  /*38b0*/  IMAD.MOV.U32 R2, RZ, RZ, R6 ;  /* 0x000000ffff027224 */ /* 0x000fe400078e0006 */
[----:B------:R-:W-:Y:S02]  /*38c0*/  IMAD.MOV.U32 R3, RZ, RZ, R7 ;  /* 0x000000ffff037224 */ /* 0x000fe400078e0007 */
[----:B------:R-:W-:Y:S05]  /*38d0*/  BRA.U !UP0, `(.L_x_34) ;  /* 0x0000003108e07547 */ /* 0x000fea000b800000 */
[----:B------:R-:W0:Y:S01]  /*38e0*/  S2UR UR5, SR_CgaCtaId ;  /* 0x00000000000579c3 */ /* 0x000e220000008800 */
[----:B------:R-:W-:Y:S02]  /*38f0*/  UMOV UR4, 0x400 ;  /* 0x0000040000047882 */ /* 0x000fe40000000000 */
[----:B0-----:R-:W-:-:S09]  /*3900*/  ULEA UR4, UR5, UR4, 0x18 ;  /* 0x0000000405047291 */ /* 0x001fd2000f8ec0ff */
[----:B------:R-:W0:Y:S04]  /*3910*/  LDS.64 R4, [UR4+0x78] ;  /* 0x00007804ff047984 */ /* 0x000e280008000a00 */
[----:B------:R-:W1:Y:S01]  /*3920*/  LDS.64 R10, [UR4+0x80] ;  /* 0x00008004ff0a7984 */ /* 0x000e620008000a00 */
        /* <DEDUP_REMOVED lines=21> */
.L_x_2:
[----:B------:R-:W1:Y:S01]  /*3a80*/  S2R R0, SR_TID.X ;  /* 0x0000000000007919 */ /* 0x000e620000002100 */
[----:B------:R-:W1:Y:S02]  /*3a90*/  LDC.64 R2, c[0x0][0x380] ;  /* 0x0000e000ff027b82 */ /* 0x000e640000000a00 */
[----:B-1----:R-:W-:-:S05]  /*3aa0*/  IMAD.WIDE.U32 R18, R0, 0x10, R2 ;  /* 0x0000001000127825 */ /* 0x002fca00078e0002 */
[----:B0-----:R-:W2:Y:S04]  /*3ab0*/  LDG.E.64.CONSTANT R20, desc[UR10][R18.64] ;  /* 0x0000000a12147981 */ /* 0x001ea8000c1e9b00 */
[----:B------:R-:W2:Y:S04]  /*3ac0*/  LDG.E.64.CONSTANT R14, desc[UR10][R18.64+0x1000] ;  /* 0x0010000a120e7981 */ /* 0x000ea8000c1e9b00 */
[----:B------:R-:W3:Y:S04]  /*3ad0*/  LDG.E.64.CONSTANT R12, desc[UR10][R18.64+0x8] ;  /* 0x0000080a120c7981 */ /* 0x000ee8000c1e9b00 */
[----:B------:R-:W3:Y:S04]  /*3ae0*/  LDG.E.64.CONSTANT R10, desc[UR10][R18.64+0x1008] ;  /* 0x0010080a120a7981 */ /* 0x000ee8000c1e9b00 */
[----:B------:R-:W4:Y:S04]  /*3af0*/  LDG.E.64.CONSTANT R8, desc[UR10][R18.64+0x2000] ;  /* 0x0020000a12087981 */ /* 0x000f28000c1e9b00 */
[----:B------:R-:W5:Y:S04]  /*3b00*/  LDG.E.64.CONSTANT R6, desc[UR10][R18.64+0x2008] ;  /* 0x0020080a12067981 */ /* 0x000f68000c1e9b00 */
[----:B------:R-:W5:Y:S04]  /*3b10*/  LDG.E.64.CONSTANT R4, desc[UR10][R18.64+0x3000] ;  /* 0x0030000a12047981 */ /* 0x000f68000c1e9b00 */
[----:B------:R-:W5:Y:S04]  /*3b20*/  LDG.E.64.CONSTANT R2, desc[UR10][R18.64+0x3008] ;  /* 0x0030080a12027981 */ /* 0x000f68000c1e9b00 */
[----:B------:R-:W5:Y:S04]  /*3b30*/  LDG.E.64.CONSTANT R16, desc[UR10][R18.64+0x4000] ;  /* 0x0040000a12107981 */ /* 0x000f68000c1e9b00 */
[----:B------:R-:W5:Y:S01]  /*3b40*/  LDG.E.64.CONSTANT R22, desc[UR10][R18.64+0x4008] ;  /* 0x0040080a12167981 */ /* 0x000f62000c1e9b00 */
[----:B------:R-:W-:Y:S01]  /*3b50*/  UISETP.GE.U32.AND UP0, UPT, UR8, 0xa00, UPT ;  /* 0x00000a000800788c */ /* 0x000fe2000bf06070 */
[----:B--2---:R-:W-:-:S14]  /*3b60*/  DSETP.GEU.AND P2, PT, |R20|, |R14|, PT ;  /* 0x4000000e1400722a */ /* 0x004fdc0003f4e200 */
[----:B---3--:R-:W-:-:S04]  /*3b70*/  @P2 ISETP.GE.U32.AND P0, PT, R12, R10, PT ;  /* 0x0000000a0c00220c */ /* 0x008fc80003f06070 */
[----:B------:R-:W-:-:S13]  /*3b80*/  @P2 ISETP.GE.AND.EX P0, PT, R13, R11, PT, P0 ;  /* 0x0000000b0d00220c */ /* 0x000fda0003f06300 */
[----:B------:R-:W-:-:S06]  /*3b90*/  @P2 DSETP.LT.OR P0, PT, |R14|, |R20|, !P0 ;  /* 0x400000140e00222a */ /* 0x000fcc0004701600 */
[----:B------:R-:W-:Y:S02]  /*3ba0*/  @P2 FSEL R20, R20, R14, P0 ;  /* 0x0000000e14142208 */ /* 0x000fe40000000000 */
[----:B------:R-:W-:Y:S02]  /*3bb0*/  @P2 FSEL R21, R21, R15, P0 ;  /* 0x0000000f15152208 */ /* 0x000fe40000000000 */
[----:B------:R-:W-:Y:S01]  /*3bc0*/  @P2 SEL R10, R12, R10, P0 ;  /* 0x0000000a0c0a2207 */ /* 0x000fe20000000000 */
[----:B------:R-:W-:Y:S01]  /*3bd0*/  @P2 IMAD.MOV.U32 R14, RZ, RZ, R20 ;  /* 0x000000ffff0e2224 */ /* 0x000fe200078e0014 */
[----:B------:R-:W-:Y:S01]  /*3be0*/  @P2 SEL R11, R13, R11, P0 ;  /* 0x0000000b0d0b2207 */ /* 0x000fe20000000000 */
[----:B------:R-:W-:-:S06]  /*3bf0*/  @P2 IMAD.MOV.U32 R15, RZ, RZ, R21 ;  /* 0x000000ffff0f2224 */ /* 0x000fcc00078e0015 */
[----:B----4-:R-:W-:-:S14]  /*3c00*/  DSETP.GEU.AND P1, PT, |R14|, |R8|, PT ;  /* 0x400000080e00722a */ /* 0x010fdc0003f2e200 */
[----:B-----5:R-:W-:-:S04]  /*3c10*/  @P1 ISETP.GE.U32.AND P0, PT, R10, R6, PT ;  /* 0x000000060a00120c */ /* 0x020fc80003f06070 */
        /* <DEDUP_REMOVED lines=8> */
[----:B------:R-:W-:-:S14]  /*3ca0*/  DSETP.GEU.AND P2, PT, |R8|, |R4|, PT ;  /* 0x400000040800722a */ /* 0x000fdc0003f4e200 */
[----:B------:R-:W-:-:S04]  /*3cb0*/  @P2 ISETP.GE.U32.AND P0, PT, R6, R2, PT ;  /* 0x000000020600220c */ /* 0x000fc80003f06070 */
        /* <DEDUP_REMOVED lines=15> */
[----:B------:R-:W-:Y:S01]  /*3db0*/  IMAD.MOV.U32 R2, RZ, RZ, RZ ;  /* 0x000000ffff027224 */ /* 0x000fe200078e00ff */
[----:B------:R-:W-:Y:S01]  /*3dc0*/  @P1 SEL R23, R3, R23, P0 ;  /* 0x0000001703171207 */ /* 0x000fe20000000000 */
[----:B------:R-:W-:Y:S02]  /*3dd0*/  IMAD.MOV.U32 R3, RZ, RZ, 0x500 ;  /* 0x00000500ff037424 */ /* 0x000fe400078e00ff */
[----:B------:R-:W-:Y:S02]  /*3de0*/  @P1 IMAD.MOV.U32 R16, RZ, RZ, R4 ;  /* 0x000000ffff101224 */ /* 0x000fe400078e0004 */
[----:B------:R-:W-:Y:S01]  /*3df0*/  @P1 IMAD.MOV.U32 R17, RZ, RZ, R5 ;  /* 0x000000ffff111224 */ /* 0x000fe200078e0005 */
[----:B------:R-:W-:Y:S06]  /*3e00*/  BRA.U !UP0, `(.L_x_71) ;  /* 0x0000000d08987547 */ /* 0x000fec000b800000 */
[----:B------:R-:W-:Y:S01]  /*3e10*/  UIADD3 UR9, UP0, UPT, UR8, -0xa00, URZ ;  /* 0xfffff60008097890 */ /* 0x000fe2000ff1e0ff */
[----:B------:R-:W-:Y:S02]  /*3e20*/  IMAD.MOV.U32 R3, RZ, RZ, 0x500 ;  /* 0x00000500ff037424 */ /* 0x000fe400078e00ff */
[----:B------:R-:W-:Y:S01]  /*3e30*/  IMAD.MOV.U32 R2, RZ, RZ, RZ ;  /* 0x000000ffff027224 */ /* 0x000fe200078e00ff */
[----:B------:R-:W-:Y:S02]  /*3e40*/  ULEA.HI.X.SX32 UR8, UR8, 0xffffffff, 0x1, UP0 ;  /* 0xffffffff08087891 */ /* 0x000fe400080f0eff */
[----:B------:R-:W-:Y:S02]  /*3e50*/  UIMAD.WIDE.U32 UR12, UR9, -0x33333333, URZ ;  /* 0xcccccccd090c78a5 */ /* 0x000fe4000f8e00ff */
[----:B------:R-:W-:Y:S02]  /*3e60*/  UIMAD.WIDE.U32 UR4, UR8, -0x33333333, URZ ;  /* 0xcccccccd080478a5 */ /* 0x000fe4000f8e00ff */
[----:B------:R-:W-:-:S02]  /*3e70*/  UISETP.GE.U32.AND UP1, UPT, UR9, 0x500, UPT ;  /* 0x000005000900788c */ /* 0x000fc4000bf26070 */
[----:B------:R-:W-:Y:S02]  /*3e80*/  UIMAD.WIDE.U32 UR4, UP0, UR9, -0x33333334, UR4 ;  /* 0xcccccccc090478a5 */ /* 0x000fe4000f800004 */
[----:B------:R-:W-:Y:S02]  /*3e90*/  UISETP.GE.U32.AND.EX UP1, UPT, UR8, URZ, UPT, UP1 ;  /* 0x000000ff0800728c */ /* 0x000fe4000bf26110 */
[----:B------:R-:W-:Y:S02]  /*3ea0*/  UIADD3.X UR7, UPT, UPT, URZ, URZ, URZ, UP0, !UPT ;  /* 0x000000ffff077290 */ /* 0x000fe400087fe4ff */
[----:B------:R-:W-:Y:S01]  /*3eb0*/  UIADD3 URZ, UP0, UPT, UR13, UR4, URZ ;  /* 0x000000040dff7290 */ /* 0x000fe2000ff1e0ff */
[----:B------:R-:W-:-:S03]  /*3ec0*/  UMOV UR6, UR5 ;  /* 0x0000000500067c82 */ /* 0x000fc60008000000 */
[----:B------:R-:W-:-:S04]  /*3ed0*/  UIMAD.WIDE.U32.X UR4, UR8, -0x33333334, UR6, UP0 ;  /* 0xcccccccc080478a5 */ /* 0x000fc800080e0406 */
[----:B------:R-:W-:-:S04]  /*3ee0*/  USHF.R.U64 UR6, UR4, 0xa, UR5 ;  /* 0x0000000a04067899 */ /* 0x000fc80008001205 */
[----:B------:R-:W-:-:S04]  /*3ef0*/  ULOP3.LUT UR7, UR6, 0x1, URZ, 0xc0, !UPT ;  /* 0x0000000106077892 */ /* 0x000fc8000f8ec0ff */
[----:B------:R-:W-:-:S04]  /*3f00*/  UISETP.NE.U32.AND UP0, UPT, UR7, 0x1, UPT ;  /* 0x000000010700788c */ /* 0x000fc8000bf05070 */
[----:B------:R-:W-:Y:S01]  /*3f10*/  UISETP.NE.U32.AND.EX UP0, UPT, URZ, URZ, UPT, UP0 ;  /* 0x000000ffff00728c */ /* 0x000fe2000bf05100 */
[----:B------:R-:W-:Y:S10]  /*3f20*/  BRA.U !UP1, `(.L_x_72) ;  /* 0x00000009093c7547 */ /* 0x000ff4000b800000 */
[----:B------:R-:W0:Y:S01]  /*3f30*/  LDCU.64 UR8, c[0x0][0x380] ;  /* 0x00007000ff0877ac */ /* 0x000e220008000a00 */
[----:B------:R-:W-:Y:S02]  /*3f40*/  IMAD.MOV.U32 R3, RZ, RZ, 0x500 ;  /* 0x00000500ff037424 */ /* 0x000fe400078e00ff */
[----:B------:R-:W-:Y:S01]  /*3f50*/  IMAD.MOV.U32 R2, RZ, RZ, RZ ;  /* 0x000000ffff027224 */ /* 0x000fe200078e00ff */
[----:B------:R-:W-:-:S04]  /*3f60*/  UIADD3 UR4, UP1, UPT, UR6, 0x1, URZ ;  /* 0x0000000106047890 */ /* 0x000fc8000ff3e0ff */
[----:B------:R-:W-:Y:S02]  /*3f70*/  ULEA.HI.X UR5, UR5, URZ, URZ, 0x16, UP1 ;  /* 0x000000ff05057291 */ /* 0x000fe400088fb4ff */
[----:B------:R-:W-:Y:S02]  /*3f80*/  ULOP3.LUT UR4, UR4, 0xfffffffe, URZ, 0xc0, !UPT ;  /* 0xfffffffe04047892 */ /* 0x000fe4000f8ec0ff */
[----:B------:R-:W-:Y:S01]  /*3f90*/  ULOP3.LUT UR5, UR5, 0x7fffff, URZ, 0xc0, !UPT ;  /* 0x007fffff05057892 */ /* 0x000fe2000f8ec0ff */
[----:B0-----:R-:W-:-:S04]  /*3fa0*/  LEA R6, P0, R0, UR8, 0x4 ;  /* 0x0000000800067c11 */ /* 0x001fc8000f8020ff */
[----:B------:R-:W-:Y:S02]  /*3fb0*/  IADD3 R6, P1, PT, R6, 0xe008, RZ ;  /* 0x0000e00806067810 */ /* 0x000fe40007f3e0ff */
[----:B------:R-:W-:-:S05]  /*3fc0*/  LEA.HI.X R5, R0, UR9, RZ, 0x4, P0 ;  /* 0x0000000900057c11 */ /* 0x000fca00080f24ff */
[----:B------:R-:W-:-:S07]  /*3fd0*/  IMAD.X R5, RZ, RZ, R5, P1 ;  /* 0x000000ffff057224 */ /* 0x000fce00008e0605 */
.L_x_73:
[----:B------:R-:W-:-:S05]  /*3fe0*/  IMAD.MOV.U32 R4, RZ, RZ, R6 ;  /* 0x000000ffff047224 */ /* 0x000fca00078e0006 */
[----:B------:R-:W2:Y:S04]  /*3ff0*/  LDG.E.64.CONSTANT R12, desc[UR10][R4.64+-0x9008] ;  /* 0xff6ff80a040c7981 */ /* 0x000ea8000c1e9b00 */
[----:B------:R-:W3:Y:S04]  /*4000*/  LDG.E.64.CONSTANT R8, desc[UR10][R4.64+-0x9000] ;  /* 0xff70000a04087981 */ /* 0x000ee8000c1e9b00 */
[----:B------:R-:W4:Y:S04]  /*4010*/  LDG.E.64.CONSTANT R10, desc[UR10][R4.64+-0x8008] ;  /* 0xff7ff80a040a7981 */ /* 0x000f28000c1e9b00 */
[----:B------:R-:W5:Y:S04]  /*4020*/  LDG.E.64.CONSTANT R6, desc[UR10][R4.64+-0x8000] ;  /* 0xff80000a04067981 */ /* 0x000f68000c1e9b00 */
[----:B------:R-:W5:Y:S04]  /*4030*/  LDG.E.64.CONSTANT R26, desc[UR10][R4.64+-0x7008] ;  /* 0xff8ff80a041a7981 */ /* 0x000f68000c1e9b00 */
[----:B------:R-:W5:Y:S04]  /*4040*/  LDG.E.64.CONSTANT R24, desc[UR10][R4.64+-0x7000] ;  /* 0xff90000a04187981 */ /* 0x000f68000c1e9b00 */
[----:B------:R-:W5:Y:S04]  /*4050*/  LDG.E.64.CONSTANT R20, desc[UR10][R4.64+-0x6008] ;  /* 0xff9ff80a04147981 */ /* 0x000f68000c1e9b00 */
[----:B------:R-:W5:Y:S01]  /*4060*/  LDG.E.64.CONSTANT R18, desc[UR10][R4.64+-0x6000] ;  /* 0xffa0000a04127981 */ /* 0x000f62000c1e9b00 */
[----:B--2---:R-:W-:-:S14]  /*4070*/  DSETP.GEU.AND P2, PT, |R16|, |R12|, PT ;  /* 0x4000000c1000722a */ /* 0x004fdc0003f4e200 */
[----:B---3--:R-:W-:-:S04]  /*4080*/  @P2 ISETP.GE.U32.AND P0, PT, R22, R8, PT ;  /* 0x000000081600220c */ /* 0x008fc80003f06070 */
[----:B------:R-:W-:-:S13]  /*4090*/  @P2 ISETP.GE.AND.EX P0, PT, R23, R9, PT, P0 ;  /* 0x000000091700220c */ /* 0x000fda0003f06300 */
[----:B------:R-:W-:-:S06]  /*40a0*/  @P2 DSETP.LT.OR P0, PT, |R12|, |R16|, !P0 ;  /* 0x400000100c00222a */ /* 0x000fcc0004701600 */
[----:B------:R-:W-:Y:S02]  /*40b0*/  @P2 FSEL R17, R17, R13, P0 ;  /* 0x0000000d11112208 */ /* 0x000fe40000000000 */
[----:B------:R-:W-:-:S03]  /*40c0*/  @P2 FSEL R14, R16, R12, P0 ;  /* 0x0000000c100e2208 */ /* 0x000fc60000000000 */
[----:B------:R-:W-:Y:S02]  /*40d0*/  @P2 IMAD.MOV.U32 R13, RZ, RZ, R17 ;  /* 0x000000ffff0d2224 */ /* 0x000fe400078e0011 */
[----:B------:R-:W2:Y:S01]  /*40e0*/  LDG.E.64.CONSTANT R16, desc[UR10][R4.64+-0x5008] ;  /* 0xffaff80a04107981 */ /* 0x000ea2000c1e9b00 */
[----:B------:R-:W-:-:S03]  /*40f0*/  @P2 IMAD.MOV.U32 R12, RZ, RZ, R14 ;  /* 0x000000ffff0c2224 */ /* 0x000fc600078e000e */
[----:B------:R-:W3:Y:S03]  /*4100*/  LDG.E.64.CONSTANT R14, desc[UR10][R4.64+-0x5000] ;  /* 0xffb0000a040e7981 */ /* 0x000ee6000c1e9b00 */
[----:B----4-:R-:W-:Y:S01]  /*4110*/  DSETP.GEU.AND P1, PT, |R12|, |R10|, PT ;  /* 0x4000000a0c00722a */ /* 0x010fe20003f2e200 */
[----:B------:R-:W-:Y:S02]  /*4120*/  @P2 SEL R8, R22, R8, P0 ;  /* 0x0000000816082207 */ /* 0x000fe40000000000 */
[----:B------:R-:W-:Y:S02]  /*4130*/  @P2 SEL R9, R23, R9, P0 ;  /* 0x0000000917092207 */ /* 0x000fe40000000000 */
[----:B------:R-:W4:Y:S09]  /*4140*/  LDG.E.64.CONSTANT R22, desc[UR10][R4.64+-0x4008] ;  /* 0xffbff80a04167981 */ /* 0x000f32000c1e9b00 */
[----:B-----5:R-:W-:-:S04]  /*4150*/  @P1 ISETP.GE.U32.AND P0, PT, R8, R6, PT ;  /* 0x000000060800120c */ /* 0x020fc80003f06070 */
[----:B------:R-:W-:-:S13]  /*4160*/  @P1 ISETP.GE.AND.EX P0, PT, R9, R7, PT, P0 ;  /* 0x000000070900120c */ /* 0x000fda0003f06300 */
[----:B------:R-:W-:-:S06]  /*4170*/  @P1 DSETP.LT.OR P0, PT, |R10|, |R12|, !P0 ;  /* 0x4000000c0a00122a */ /* 0x000fcc0004701600 */
[----:B------:R-:W-:Y:S02]  /*4180*/  @P1 FSEL R12, R12, R10, P0 ;  /* 0x0000000a0c0c1208 */ /* 0x000fe40000000000 */
[----:B------:R-:W-:-:S03]  /*4190*/  @P1 FSEL R13, R13, R11, P0 ;  /* 0x0000000b0d0d1208 */ /* 0x000fc60000000000 */
[----:B------:R-:W-:Y:S02]  /*41a0*/  @P1 IMAD.MOV.U32 R10, RZ, RZ, R12 ;  /* 0x000000ffff0a1224 */ /* 0x000fe400078e000c */
[----:B------:R-:W-:Y:S02]  /*41b0*/  @P1 IMAD.MOV.U32 R11, RZ, RZ, R13 ;  /* 0x000000ffff0b1224 */ /* 0x000fe400078e000d */
[----:B------:R-:W5:Y:S04]  /*41c0*/  LDG.E.64.CONSTANT R12, desc[UR10][R4.64+-0x4000] ;  /* 0xffc0000a040c7981 */ /* 0x000f68000c1e9b00 */
[----:B------:R-:W-:Y:S01]  /*41d0*/  DSETP.GEU.AND P2, PT, |R10|, |R26|, PT ;  /* 0x4000001a0a00722a */ /* 0x000fe20003f4e200 */
[----:B------:R-:W-:Y:S02]  /*41e0*/  @P1 SEL R6, R8, R6, P0 ;  /* 0x0000000608061207 */ /* 0x000fe40000000000 */
[----:B------:R-:W-:-:S11]  /*41f0*/  @P1 SEL R7, R9, R7, P0 ;  /* 0x0000000709071207 */ /* 0x000fd60000000000 */
[----:B------:R-:W-:-:S04]  /*4200*/  @P2 ISETP.GE.U32.AND P0, PT, R6, R24, PT ;  /* 0x000000180600220c */ /* 0x000fc80003f06070 */
[----:B------:R-:W-:-:S13]  /*4210*/  @P2 ISETP.GE.AND.EX P0, PT, R7, R25, PT, P0 ;  /* 0x000000190700220c */ /* 0x000fda0003f06300 */
[----:B------:R-:W-:-:S06]  /*4220*/  @P2 DSETP.LT.OR P0, PT, |R26|, |R10|, !P0 ;  /* 0x4000000a1a00222a */ /* 0x000fcc0004701600 */
[----:B------:R-:W-:Y:S02]  /*4230*/  @P2 FSEL R8, R10, R26, P0 ;  /* 0x0000001a0a082208 */ /* 0x000fe40000000000 */
[----:B------:R-:W-:-:S03]  /*4240*/  @P2 FSEL R11, R11, R27, P0 ;  /* 0x0000001b0b0b2208 */ /* 0x000fc60000000000 */
[----:B------:R-:W-:Y:S02]  /*4250*/  @P2 IMAD.MOV.U32 R26, RZ, RZ, R8 ;  /* 0x000000ffff1a2224 */ /* 0x000fe400078e0008 */
[----:B------:R-:W-:Y:S01]  /*4260*/  @P2 IMAD.MOV.U32 R27, RZ, RZ, R11 ;  /* 0x000000ffff1b2224 */ /* 0x000fe200078e000b */
[----:B------:R-:W5:Y:S04]  /*4270*/  LDG.E.64.CONSTANT R8, desc[UR10][R4.64+-0x3000] ;  /* 0xffd0000a04087981 */ /* 0x000f68000c1e9b00 */
[----:B------:R-:W5:Y:S01]  /*4280*/  LDG.E.64.CONSTANT R10, desc[UR10][R4.64+-0x3008] ;  /* 0xffcff80a040a7981 */ /* 0x000f62000c1e9b00 */
        /* <DEDUP_REMOVED lines=10> */
[----:B------:R-:W5:Y:S01]  /*4330*/  LDG.E.64.CONSTANT R6, desc[UR10][R4.64+-0x2008] ;  /* 0xffdff80a04067981 */ /* 0x000f62000c1e9b00 */
[----:B------:R-:W-:Y:S02]  /*4340*/  @P1 SEL R18, R24, R18, P0 ;  /* 0x0000001218121207 */ /* 0x000fe40000000000 */
[----:B------:R-:W-:Y:S02]  /*4350*/  @P1 SEL R19, R25, R19, P0 ;  /* 0x0000001319131207 */ /* 0x000fe40000000000 */
        /* <DEDUP_REMOVED lines=8> */
[----:B------:R-:W-:Y:S02]  /*43e0*/  @P2 IMAD.MOV.U32 R17, RZ, RZ, R21 ;  /* 0x000000ffff112224 */ /* 0x000fe400078e0015 */
[----:B------:R-:W2:Y:S04]  /*43f0*/  LDG.E.64.CONSTANT R20, desc[UR10][R4.64+-0x1008] ;  /* 0xffeff80a04147981 */ /* 0x000ea8000c1e9b00 */
[----:B----4-:R-:W-:Y:S01]  /*4400*/  DSETP.GEU.AND P1, PT, |R16|, |R22|, PT ;  /* 0x400000161000722a */ /* 0x010fe20003f2e200 */
[----:B------:R-:W-:Y:S02]  /*4410*/  @P2 SEL R14, R18, R14, P0 ;  /* 0x0000000e120e2207 */ /* 0x000fe40000000000 */
[----:B------:R-:W-:-:S02]  /*4420*/  @P2 SEL R15, R19, R15, P0 ;  /* 0x0000000f130f2207 */ /* 0x000fc40000000000 */
[----:B------:R-:W3:Y:S09]  /*4430*/  LDG.E.64.CONSTANT R18, desc[UR10][R4.64+-0x1000] ;  /* 0xfff0000a04127981 */ /* 0x000ef2000c1e9b00 */
[----:B-----5:R-:W-:-:S04]  /*4440*/  @P1 ISETP.GE.U32.AND P0, PT, R14, R12, PT ;  /* 0x0000000c0e00120c */ /* 0x020fc80003f06070 */
[----:B------:R-:W-:Y:S01]  /*4450*/  @P1 ISETP.GE.AND.EX P0, PT, R15, R13, PT, P0 ;  /* 0x0000000d0f00120c */ /* 0x000fe20003f06300 */
[----:B------:R-:W-:Y:S02]  /*4460*/  IMAD.MOV.U32 R26, RZ, RZ, R22 ;  /* 0x000000ffff1a7224 */ /* 0x000fe400078e0016 */
[----:B------:R-:W-:-:S10]  /*4470*/  IMAD.MOV.U32 R27, RZ, RZ, R23 ;  /* 0x000000ffff1b7224 */ /* 0x000fd400078e0017 */
[----:B------:R-:W-:Y:S01]  /*4480*/  @P1 DSETP.LT.OR P0, PT, |R22|, |R16|, !P0 ;  /* 0x400000101600122a */ /* 0x000fe20004701600 */
[----:B------:R-:W4:Y:S05]  /*4490*/  LDG.E.64.CONSTANT R22, desc[UR10][R4.64] ;  /* 0x0000000a04167981 */ /* 0x000f2a000c1e9b00 */
        /* <DEDUP_REMOVED lines=14> */
[----:B------:R-:W-:-:S06]  /*4580*/  @P2 IMAD.MOV.U32 R11, RZ, RZ, R27 ;  /* 0x000000ffff0b2224 */ /* 0x000fcc00078e001b */
        /* <DEDUP_REMOVED lines=10> */
[----:B------:R-:W-:Y:S02]  /*4630*/  @P1 SEL R24, R8, R24, P0 ;  /* 0x0000001808181207 */ /* 0x000fe40000000000 */
[----:B------:R-:W-:Y:S01]  /*4640*/  @P1 SEL R25, R9, R25, P0 ;  /* 0x0000001909191207 */ /* 0x000fe20000000000 */
[----:B------:R-:W-:-:S04]  /*4650*/  UIADD3 UR4, UP1, UPT, UR4, -0x2, URZ ;  /* 0xfffffffe04047890 */ /* 0x000fc8000ff3e0ff */
[----:B------:R-:W-:Y:S02]  /*4660*/  UIADD3.X UR5, UPT, UPT, UR5, -0x1, URZ, UP1, !UPT ;  /* 0xffffffff05057890 */ /* 0x000fe40008ffe4ff */
[----:B------:R-:W-:-:S04]  /*4670*/  UISETP.NE.U32.AND UP1, UPT, UR4, URZ, UPT ;  /* 0x000000ff0400728c */ /* 0x000fc8000bf25070 */
[----:B------:R-:W-:Y:S01]  /*4680*/  UISETP.NE.AND.EX UP1, UPT, UR5, URZ, UPT, UP1 ;  /* 0x000000ff0500728c */ /* 0x000fe2000bf25310 */
[----:B--2---:R-:W-:-:S14]  /*4690*/  DSETP.GEU.AND P2, PT, |R6|, |R20|, PT ;  /* 0x400000140600722a */ /* 0x004fdc0003f4e200 */
[----:B---3--:R-:W-:-:S04]  /*46a0*/  @P2 ISETP.GE.U32.AND P0, PT, R24, R18, PT ;  /* 0x000000121800220c */ /* 0x008fc80003f06070 */
[----:B------:R-:W-:-:S13]  /*46b0*/  @P2 ISETP.GE.AND.EX P0, PT, R25, R19, PT, P0 ;  /* 0x000000131900220c */ /* 0x000fda0003f06300 */
[----:B------:R-:W-:-:S06]  /*46c0*/  @P2 DSETP.LT.OR P0, PT, |R20|, |R6|, !P0 ;  /* 0x400000061400222a */ /* 0x000fcc0004701600 */
[----:B------:R-:W-:Y:S02]  /*46d0*/  @P2 FSEL R6, R6, R20, P0 ;  /* 0x0000001406062208 */ /* 0x000fe40000000000 */
[----:B------:R-:W-:-:S03]  /*46e0*/  @P2 FSEL R7, R7, R21, P0 ;  /* 0x0000001507072208 */ /* 0x000fc60000000000 */
[----:B------:R-:W-:Y:S02]  /*46f0*/  @P2 IMAD.MOV.U32 R20, RZ, RZ, R6 ;  /* 0x000000ffff142224 */ /* 0x000fe400078e0006 */
[----:B------:R-:W-:-:S06]  /*4700*/  @P2 IMAD.MOV.U32 R21, RZ, RZ, R7 ;  /* 0x000000ffff152224 */ /* 0x000fcc00078e0007 */
[----:B-----5:R-:W-:Y:S01]  /*4710*/  DSETP.GEU.AND P1, PT, |R20|, |R16|, PT ;  /* 0x400000101400722a */ /* 0x020fe20003f2e200 */
[----:B------:R-:W-:Y:S02]  /*4720*/  @P2 SEL R18, R24, R18, P0 ;  /* 0x0000001218122207 */ /* 0x000fe40000000000 */
[----:B------:R-:W-:-:S11]  /*4730*/  @P2 SEL R19, R25, R19, P0 ;  /* 0x0000001319132207 */ /* 0x000fd60000000000 */
[----:B----4-:R-:W-:-:S04]  /*4740*/  @P1 ISETP.GE.U32.AND P0, PT, R18, R22, PT ;  /* 0x000000161200120c */ /* 0x010fc80003f06070 */
[----:B------:R-:W-:Y:S02]  /*4750*/  @P1 ISETP.GE.AND.EX P0, PT, R19, R23, PT, P0 ;  /* 0x000000171300120c */ /* 0x000fe40003f06300 */
[----:B------:R-:W-:-:S05]  /*4760*/  IADD3 R6, P2, PT, R4, 0xa000, RZ ;  /* 0x0000a00004067810 */ /* 0x000fca0007f5e0ff */
[----:B------:R-:W-:-:S06]  /*4770*/  IMAD.X R5, RZ, RZ, R5, P2 ;  /* 0x000000ffff057224 */ /* 0x000fcc00010e0605 */
[----:B------:R-:W-:Y:S01]  /*4780*/  @P1 DSETP.LT.OR P0, PT, |R16|, |R20|, !P0 ;  /* 0x400000141000122a */ /* 0x000fe20004701600 */
[----:B------:R-:W-:-:S05]  /*4790*/  IADD3 R3, P2, PT, R3, 0xa00, RZ ;  /* 0x00000a0003037810 */ /* 0x000fca0007f5e0ff */
[----:B------:R-:W-:Y:S02]  /*47a0*/  @P1 FSEL R4, R20, R16, P0 ;  /* 0x0000001014041208 */ /* 0x000fe40000000000 */
[----:B------:R-:W-:Y:S01]  /*47b0*/  @P1 FSEL R21, R21, R17, P0 ;  /* 0x0000001115151208 */ /* 0x000fe20000000000 */
[----:B------:R-:W-:Y:S01]  /*47c0*/  IMAD.X R2, RZ, RZ, R2, P2 ;  /* 0x000000ffff027224 */ /* 0x000fe200010e0602 */
[----:B------:R-:W-:Y:S01]  /*47d0*/  @P1 SEL R22, R18, R22, P0 ;  /* 0x0000001612161207 */ /* 0x000fe20000000000 */
[----:B------:R-:W-:Y:S01]  /*47e0*/  @P1 IMAD.MOV.U32 R16, RZ, RZ, R4 ;  /* 0x000000ffff101224 */ /* 0x000fe200078e0004 */
[----:B------:R-:W-:Y:S01]  /*47f0*/  @P1 SEL R23, R19, R23, P0 ;  /* 0x0000001713171207 */ /* 0x000fe20000000000 */
[----:B------:R-:W-:Y:S01]  /*4800*/  @P1 IMAD.MOV.U32 R17, RZ, RZ, R21 ;  /* 0x000000ffff111224 */ /* 0x000fe200078e0015 */
[----:B------:R-:W-:Y:S06]  /*4810*/  BRA.U UP1, `(.L_x_73) ;  /* 0xfffffff501f07547 */ /* 0x000fec000b83ffff */
.L_x_72:
[----:B------:R-:W-:Y:S05]  /*4820*/  BRA.U !UP0, `(.L_x_71) ;  /* 0x0000000508107547 */ /* 0x000fea000b800000 */
[----:B------:R-:W0:Y:S02]  /*4830*/  LDC.64 R4, c[0x0][0x380] ;  /* 0x0000e000ff047b82 */ /* 0x000e240000000a00 */
[----:B0-----:R-:W-:-:S03]  /*4840*/  IMAD.WIDE.U32 R4, R0, 0x10, R4 ;  /* 0x0000001000047825 */ /* 0x001fc600078e0004 */
[----:B------:R-:W-:-:S04]  /*4850*/  LEA R24, P0, R3, R4, 0x4 ;  /* 0x0000000403187211 */ /* 0x000fc800078020ff */
[----:B------:R-:W-:-:S05]  /*4860*/  LEA.HI.X R25, R3, R5, R2, 0x4, P0 ;  /* 0x0000000503197211 */ /* 0x000fca00000f2402 */
[----:B------:R-:W2:Y:S04]  /*4870*/  LDG.E.64.CONSTANT R20, desc[UR10][R24.64] ;  /* 0x0000000a18147981 */ /* 0x000ea8000c1e9b00 */
[----:B------:R-:W3:Y:S04]  /*4880*/  LDG.E.64.CONSTANT R18, desc[UR10][R24.64+0x8] ;  /* 0x0000080a18127981 */ /* 0x000ee8000c1e9b00 */
[----:B------:R-:W4:Y:S04]  /*4890*/  LDG.E.64.CONSTANT R14, desc[UR10][R24.64+0x1000] ;  /* 0x0010000a180e7981 */ /* 0x000f28000c1e9b00 */
[----:B------:R-:W5:Y:S04]  /*48a0*/  LDG.E.64.CONSTANT R12, desc[UR10][R24.64+0x1008] ;  /* 0x0010080a180c7981 */ /* 0x000f68000c1e9b00 */
        /* <DEDUP_REMOVED lines=16> */
[----:B------:R-:W-:-:S11]  /*49b0*/  @P2 SEL R19, R23, R19, P0 ;  /* 0x0000001317132207 */ /* 0x000fd60000000000 */
[----:B-----5:R-:W-:-:S04]  /*49c0*/  @P1 ISETP.GE.U32.AND P0, PT, R18, R12, PT ;  /* 0x0000000c1200120c */ /* 0x020fc80003f06070 */
        /* <DEDUP_REMOVED lines=27> */
[----:B------:R-:W-:Y:S02]  /*4b80*/  @P1 SEL R5, R9, R5, P0 ;  /* 0x0000000509051207 */ /* 0x000fe40000000000 */
[----:B------:R-:W-:-:S05]  /*4b90*/  IADD3 R3, P1, PT, R3, 0x500, RZ ;  /* 0x0000050003037810 */ /* 0x000fca0007f3e0ff */
[----:B------:R-:W-:Y:S01]  /*4ba0*/  IMAD.X R2, RZ, RZ, R2, P1 ;  /* 0x000000ffff027224 */ /* 0x000fe200008e0602 */
[----:B--2---:R-:W-:-:S14]  /*4bb0*/  DSETP.GEU.AND P2, PT, |R6|, |R16|, PT ;  /* 0x400000100600722a */ /* 0x004fdc0003f4e200 */
[----:B------:R-:W-:-:S04]  /*4bc0*/  @P2 ISETP.GE.U32.AND P0, PT, R4, R26, PT ;  /* 0x0000001a0400220c */ /* 0x000fc80003f06070 */
[----:B------:R-:W-:-:S13]  /*4bd0*/  @P2 ISETP.GE.AND.EX P0, PT, R5, R27, PT, P0 ;  /* 0x0000001b0500220c */ /* 0x000fda0003f06300 */
[----:B------:R-:W-:-:S06]  /*4be0*/  @P2 DSETP.LT.OR P0, PT, |R16|, |R6|, !P0 ;  /* 0x400000061000222a */ /* 0x000fcc0004701600 */
[----:B------:R-:W-:Y:S02]  /*4bf0*/  @P2 FSEL R6, R6, R16, P0 ;  /* 0x0000001006062208 */ /* 0x000fe40000000000 */
[----:B------:R-:W-:Y:S02]  /*4c00*/  @P2 FSEL R7, R7, R17, P0 ;  /* 0x0000001107072208 */ /* 0x000fe40000000000 */
[----:B------:R-:W-:Y:S02]  /*4c10*/  @P2 SEL R26, R4, R26, P0 ;  /* 0x0000001a041a2207 */ /* 0x000fe40000000000 */
[----:B------:R-:W-:Y:S01]  /*4c20*/  @P2 SEL R27, R5, R27, P0 ;  /* 0x0000001b051b2207 */ /* 0x000fe20000000000 */
[----:B------:R-:W-:Y:S02]  /*4c30*/  @P2 IMAD.MOV.U32 R16, RZ, RZ, R6 ;  /* 0x000000ffff102224 */ /* 0x000fe400078e0006 */
[----:B------:R-:W-:Y:S02]  /*4c40*/  @P2 IMAD.MOV.U32 R17, RZ, RZ, R7 ;  /* 0x000000ffff112224 */ /* 0x000fe400078e0007 */
[----:B------:R-:W-:-:S02]  /*4c50*/  IMAD.MOV.U32 R22, RZ, RZ, R26 ;  /* 0x000000ffff167224 */ /* 0x000fc400078e001a */
[----:B------:R-:W-:-:S07]  /*4c60*/  IMAD.MOV.U32 R23, RZ, RZ, R27 ;  /* 0x000000ffff177224 */ /* 0x000fce00078e001b */
.L_x_71:
[----:B------:R-:W0:Y:S02]  /*4c70*/  LDCU UR4, c[0x0][0x390] ;  /* 0x00007200ff0477ac */ /* 0x000e240008000800 */
[----:B0-----:R-:W-:Y:S02]  /*4c80*/  USHF.R.S32.HI UR5, URZ, 0x1f, UR4 ;  /* 0x0000001fff057899 */ /* 0x001fe40008011404 */
[----:B------:R-:W-:-:S04]  /*4c90*/  ISETP.GE.U32.AND P0, PT, R3, UR4, PT ;  /* 0x0000000403007c0c */ /* 0x000fc8000bf06070 */
[----:B------:R-:W-:-:S13]  /*4ca0*/  ISETP.GE.AND.EX P0, PT, R2, UR5, PT, P0 ;  /* 0x0000000502007c0c */ /* 0x000fda000bf06300 */
[----:B------:R-:W-:Y:S05]  /*4cb0*/  @P0 BRA `(.L_x_74) ;  /* 0x00000008009c0947 */ /* 0x000fea0003800000 */
[----:B------:R-:W-:Y:S01]  /*4cc0*/  IADD3 R21, PT, PT, -R3, UR4, RZ ;  /* 0x0000000403157c10 */ /* 0x000fe2000fffe1ff */
[----:B------:R-:W-:Y:S03]  /*4cd0*/  BSSY.RECONVERGENT B1, `(.L_x_74) ;  /* 0x00000a5000017945 */ /* 0x000fe60003800200 */
[----:B------:R-:W-:-:S13]  /*4ce0*/  ISETP.GE.AND P0, PT, R0, R21, PT ;  /* 0x000000150000720c */ /* 0x000fda0003f06270 */
[----:B------:R-:W-:Y:S05]  /*4cf0*/  @P0 BRA `(.L_x_75) ;  /* 0x0000000800880947 */ /* 0x000fea0003800000 */
[----:B------:R-:W-:Y:S01]  /*4d00*/  LOP3.LUT R12, RZ, R0, RZ, 0x33, !PT ;  /* 0x00000000ff0c7212 */ /* 0x000fe200078e33ff */
[----:B------:R-:W-:Y:S01]  /*4d10*/  BSSY.RECONVERGENT B2, `(.L_x_76) ;  /* 0x0000032000027945 */ /* 0x000fe20003800200 */
[----:B------:R-:W-:Y:S02]  /*4d20*/  IMAD.MOV.U32 R20, RZ, RZ, R0 ;  /* 0x000000ffff147224 */ /* 0x000fe400078e0000 */
[----:B------:R-:W-:-:S04]  /*4d30*/  IADD3 R12, PT, PT, -R3, UR4, R12 ;  /* 0x00000004030c7c10 */ /* 0x000fc8000fffe10c */
[----:B------:R-:W-:-:S04]  /*4d40*/  LOP3.LUT R4, R12, 0x300, RZ, 0xc0, !PT ;  /* 0x000003000c047812 */ /* 0x000fc800078ec0ff */
[----:B------:R-:W-:-:S13]  /*4d50*/  ISETP.NE.AND P0, PT, R4, 0x300, PT ;  /* 0x000003000400780c */ /* 0x000fda0003f05270 */
[----:B------:R-:W-:Y:S05]  /*4d60*/  @!P0 BRA `(.L_x_77) ;  /* 0x0000000000b08947 */ /* 0x000fea0003800000 */
[----:B------:R-:W0:Y:S01]  /*4d70*/  LDCU.64 UR6, c[0x0][0x380] ;  /* 0x00007000ff0677ac */ /* 0x000e220008000a00 */
[----:B------:R-:W-:Y:S01]  /*4d80*/  IADD3 R5, P0, PT, R0, R3, RZ ;  /* 0x0000000300057210 */ /* 0x000fe20007f1e0ff */
[----:B------:R-:W-:Y:S01]  /*4d90*/  IMAD.MOV.U32 R20, RZ, RZ, R0 ;  /* 0x000000ffff147224 */ /* 0x000fe200078e0000 */
[----:B------:R-:W-:-:S03]  /*4da0*/  LEA.HI R4, R12, 0x1, RZ, 0x18 ;  /* 0x000000010c047811 */ /* 0x000fc600078fc0ff */
[----:B------:R-:W-:Y:S01]  /*4db0*/  IMAD.X R6, RZ, RZ, R2, P0 ;  /* 0x000000ffff067224 */ /* 0x000fe200000e0602 */
[----:B------:R-:W-:-:S05]  /*4dc0*/  LOP3.LUT R4, R4, 0x3, RZ, 0xc0, !PT ;  /* 0x0000000304047812 */ /* 0x000fca00078ec0ff */
[----:B------:R-:W-:Y:S01]  /*4dd0*/  IMAD.MOV R13, RZ, RZ, -R4 ;  /* 0x000000ffff0d7224 */ /* 0x000fe200078e0a04 */
[----:B0-----:R-:W-:-:S04]  /*4de0*/  LEA R14, P1, R5, UR6, 0x4 ;  /* 0x00000006050e7c11 */ /* 0x001fc8000f8220ff */
[----:B------:R-:W-:-:S09]  /*4df0*/  LEA.HI.X R5, R5, UR7, R6, 0x4, P1 ;  /* 0x0000000705057c11 */ /* 0x000fd200088f2406 */
.L_x_80:
[----:B------:R-:W-:-:S05]  /*4e00*/  IMAD.MOV.U32 R4, RZ, RZ, R14 ;  /* 0x000000ffff047224 */ /* 0x000fca00078e000e */
[----:B------:R-:W2:Y:S04]  /*4e10*/  LDG.E.64.CONSTANT R8, desc[UR10][R4.64] ;  /* 0x0000000a04087981 */ /* 0x000ea8000c1e9b00 */
[----:B------:R-:W3:Y:S01]  /*4e20*/  LDG.E.64.CONSTANT R6, desc[UR10][R4.64+0x8] ;  /* 0x0000080a04067981 */ /* 0x000ee2000c1e9b00 */
[----:B------:R-:W-:Y:S01]  /*4e30*/  VIADD R13, R13, 0x1 ;  /* 0x000000010d0d7836 */ /* 0x000fe20000000000 */
[----:B------:R-:W-:Y:S01]  /*4e40*/  BSSY.RECONVERGENT B3, `(.L_x_78) ;  /* 0x000001b000037945 */ /* 0x000fe20003800200 */
[----:B------:R-:W-:Y:S01]  /*4e50*/  IMAD.MOV.U32 R15, RZ, RZ, R22 ;  /* 0x000000ffff0f7224 */ /* 0x000fe200078e0016 */
        /* <DEDUP_REMOVED lines=25> */
.L_x_79:
[----:B------:R-:W-:Y:S05]  /*4ff0*/  BSYNC.RECONVERGENT B3 ;  /* 0x0000000000037941 */ /* 0x000fea0003800200 */
.L_x_78:
[----:B------:R-:W-:Y:S02]  /*5000*/  IMAD.X R5, RZ, RZ, R5, P3 ;  /* 0x000000ffff057224 */ /* 0x000fe400018e0605 */
[----:B------:R-:W-:Y:S01]  /*5010*/  VIADD R20, R20, 0x100 ;  /* 0x0000010014147836 */ /* 0x000fe20000000000 */
[----:B------:R-:W-:Y:S06]  /*5020*/  @P2 BRA `(.L_x_80) ;  /* 0xfffffffc00742947 */ /* 0x000fec000383ffff */
.L_x_77:
[----:B------:R-:W-:Y:S05]  /*5030*/  BSYNC.RECONVERGENT B2 ;  /* 0x0000000000027941 */ /* 0x000fea0003800200 */
.L_x_76:
[----:B------:R-:W-:-:S13]  /*5040*/  ISETP.GE.U32.AND P0, PT, R12, 0x300, PT ;  /* 0x000003000c00780c */ /* 0x000fda0003f06070 */
[----:B------:R-:W-:Y:S05]  /*5050*/  @!P0 BRA `(.L_x_75) ;  /* 0x0000000400b08947 */ /* 0x000fea0003800000 */
[----:B------:R-:W0:Y:S01]  /*5060*/  LDCU.64 UR6, c[0x0][0x380] ;  /* 0x00007000ff0677ac */ /* 0x000e220008000a00 */
[----:B------:R-:W-:-:S05]  /*5070*/  IADD3 R3, P0, PT, R20, R3, RZ ;  /* 0x0000000314037210 */ /* 0x000fca0007f1e0ff */
[----:B------:R-:W-:Y:S01]  /*5080*/  IMAD.X R2, RZ, RZ, R2, P0 ;  /* 0x000000ffff027224 */ /* 0x000fe200000e0602 */
[----:B0-----:R-:W-:-:S04]  /*5090*/  LEA R8, P1, R3, UR6, 0x4 ;  /* 0x0000000603087c11 */ /* 0x001fc8000f8220ff */
[----:B------:R-:W-:Y:S02]  /*50a0*/  IADD3 R8, P0, PT, R8, 0x3008, RZ ;  /* 0x0000300808087810 */ /* 0x000fe40007f1e0ff */
[----:B------:R-:W-:-:S05]  /*50b0*/  LEA.HI.X R9, R3, UR7, R2, 0x4, P1 ;  /* 0x0000000703097c11 */ /* 0x000fca00088f2402 */
[----:B------:R-:W-:-:S07]  /*50c0*/  IMAD.X R9, RZ, RZ, R9, P0 ;  /* 0x000000ffff097224 */ /* 0x000fce00000e0609 */
.L_x_89:
[----:B------:R-:W2:Y:S04]  /*50d0*/  LDG.E.64.CONSTANT R10, desc[UR10][R8.64+-0x3008] ;  /* 0xffcff80a080a7981 */ /* 0x000ea8000c1e9b00 */
[----:B------:R-:W3:Y:S04]  /*50e0*/  LDG.E.64.CONSTANT R12, desc[UR10][R8.64+-0x3000] ;  /* 0xffd0000a080c7981 */ /* 0x000ee8000c1e9b00 */
[----:B------:R0:W5:Y:S04]  /*50f0*/  LDG.E.64.CONSTANT R6, desc[UR10][R8.64+-0x2008] ;  /* 0xffdff80a08067981 */ /* 0x000168000c1e9b00 */
        /* <DEDUP_REMOVED lines=22> */
.L_x_82:
[----:B------:R-:W-:Y:S05]  /*5260*/  BSYNC.RECONVERGENT B2 ;  /* 0x0000000000027941 */ /* 0x000fea0003800200 */
.L_x_81:
        /* <DEDUP_REMOVED lines=25> */
.L_x_84:
[----:B------:R-:W-:Y:S05]  /*5400*/  BSYNC.RECONVERGENT B2 ;  /* 0x0000000000027941 */ /* 0x000fea0003800200 */
.L_x_83:
        /* <DEDUP_REMOVED lines=21> */
.L_x_86:
[----:B------:R-:W-:Y:S05]  /*5560*/  BSYNC.RECONVERGENT B2 ;  /* 0x0000000000027941 */ /* 0x000fea0003800200 */
.L_x_85:
        /* <DEDUP_REMOVED lines=21> */
.L_x_88:
[----:B------:R-:W-:Y:S05]  /*56c0*/  BSYNC.RECONVERGENT B2 ;  /* 0x0000000000027941 */ /* 0x000fea0003800200 */
.L_x_87:
[----:B------:R-:W-:Y:S01]  /*56d0*/  VIADD R20, R20, 0x400 ;  /* 0x0000040014147836 */ /* 0x000fe20000000000 */
[----:B------:R-:W-:-:S04]  /*56e0*/  IADD3 R8, P1, PT, R8, 0x4000, RZ ;  /* 0x0000400008087810 */ /* 0x000fc80007f3e0ff */
[----:B------:R-:W-:Y:S01]  /*56f0*/  ISETP.GE.AND P0, PT, R20, R21, PT ;  /* 0x000000151400720c */ /* 0x000fe20003f06270 */
[----:B------:R-:W-:-:S12]  /*5700*/  IMAD.X R9, RZ, RZ, R9, P1 ;  /* 0x000000ffff097224 */ /* 0x000fd800008e0609 */
[----:B------:R-:W-:Y:S05]  /*5710*/  @!P0 BRA `(.L_x_89) ;  /* 0xfffffff8006c8947 */ /* 0x000fea000383ffff */
.L_x_75:
[----:B------:R-:W-:Y:S05]  /*5720*/  BSYNC.RECONVERGENT B1 ;  /* 0x0000000000017941 */ /* 0x000fea0003800200 */
.L_x_74:
[----:B------:R-:W0:Y:S01]  /*5730*/  S2R R8, SR_LANEID ;  /* 0x0000000000087919 */ /* 0x000e220000000000 */
[----:B------:R-:W-:Y:S01]  /*5740*/  BSSY.RECONVERGENT B1, `(.L_x_90) ;  /* 0x000001f000017945 */ /* 0x000fe20003800200 */
[----:B------:R-:W-:Y:S01]  /*5750*/  IMAD.MOV.U32 R11, RZ, RZ, R22 ;  /* 0x000000ffff0b7224 */ /* 0x000fe200078e0016 */
[----:B------:R1:W2:Y:S01]  /*5760*/  SHFL.DOWN PT, R4, R16, 0x1, 0x1f ;  /* 0x08201f0010047f89 */ /* 0x0002a200000e0000 */
[----:B------:R-:W-:Y:S02]  /*5770*/  IMAD.MOV.U32 R12, RZ, RZ, R23 ;  /* 0x000000ffff0c7224 */ /* 0x000fe400078e0017 */
[----:B------:R-:W-:Y:S01]  /*5780*/  IMAD.MOV.U32 R2, RZ, RZ, R16 ;  /* 0x000000ffff027224 */ /* 0x000fe200078e0010 */
[----:B------:R1:W3:Y:S01]  /*5790*/  SHFL.DOWN PT, R5, R17, 0x1, 0x1f ;  /* 0x08201f0011057f89 */ /* 0x0002e200000e0000 */
        /* <DEDUP_REMOVED lines=25> */
.L_x_91:
[----:B------:R-:W-:Y:S05]  /*5930*/  BSYNC.RECONVERGENT B1 ;  /* 0x0000000000017941 */ /* 0x000fea0003800200 */
.L_x_90:
        /* <DEDUP_REMOVED lines=31> */
.L_x_93:
[----:B------:R-:W-:Y:S05]  /*5b30*/  BSYNC.RECONVERGENT B1 ;  /* 0x0000000000017941 */ /* 0x000fea0003800200 */
.L_x_92:
[----:B------:R-:W-:Y:S01]  /*5b40*/  ISETP.GT.AND P0, PT, R8, 0x1b, PT ;  /* 0x0000001b0800780c */ /* 0x000fe20003f04270 */
[----:B-1----:R1:W1:Y:S01]  /*5b50*/  SHFL.DOWN PT, R6, R4, 0x4, 0x1f ;  /* 0x08801f0004067f89 */ /* 0x00226200000e0000 */
[----:B------:R-:W-:Y:S01]  /*5b60*/  BSSY.RECONVERGENT B1, `(.L_x_94) ;  /* 0x000001d000017945 */ /* 0x000fe20003800200 */
[----:B0-----:R-:W-:Y:S02]  /*5b70*/  IMAD.MOV.U32 R11, RZ, RZ, R9 ;  /* 0x000000ffff0b7224 */ /* 0x001fe400078e0009 */
[----:B--2---:R0:W2:Y:S01]  /*5b80*/  SHFL.DOWN PT, R7, R5, 0x4, 0x1f ;  /* 0x08801f0005077f89 */ /* 0x0040a200000e0000 */
[----:B------:R-:W-:Y:S02]  /*5b90*/  IMAD.MOV.U32 R12, RZ, RZ, R10 ;  /* 0x000000ffff0c7224 */ /* 0x000fe400078e000a */
[----:B------:R-:W-:Y:S01]  /*5ba0*/  IMAD.MOV.U32 R2, RZ, RZ, R4 ;  /* 0x000000ffff027224 */ /* 0x000fe200078e0004 */
[----:B---3--:R0:W3:Y:S01]  /*5bb0*/  SHFL.DOWN PT, R14, R9, 0x4, 0x1f ;  /* 0x08801f00090e7f89 */ /* 0x0080e200000e0000 */
[----:B------:R-:W-:-:S03]  /*5bc0*/  IMAD.MOV.U32 R3, RZ, RZ, R5 ;  /* 0x000000ffff037224 */ /* 0x000fc600078e0005 */
[----:B----4-:R0:W4:Y:S01]  /*5bd0*/  SHFL.DOWN PT, R13, R10, 0x4, 0x1f ;  /* 0x08801f000a0d7f89 */ /* 0x01012200000e0000 */
        /* <DEDUP_REMOVED lines=21> */
.L_x_95:
[----:B------:R-:W-:Y:S05]  /*5d30*/  BSYNC.RECONVERGENT B1 ;  /* 0x0000000000017941 */ /* 0x000fea0003800200 */
.L_x_94:
        /* <DEDUP_REMOVED lines=31> */
.L_x_97:
[----:B------:R-:W-:Y:S05]  /*5f30*/  BSYNC.RECONVERGENT B1 ;  /* 0x0000000000017941 */ /* 0x000fea0003800200 */
.L_x_96:
[----:B------:R-:W-:Y:S01]  /*5f40*/  ISETP.GT.AND P0, PT, R8, 0xf, PT ;  /* 0x0000000f0800780c */ /* 0x000fe20003f04270 */
[----:B-1----:R1:W1:Y:S01]  /*5f50*/  SHFL.DOWN PT, R6, R4, 0x10, 0x1f ;  /* 0x0a001f0004067f89 */ /* 0x00226200000e0000 */
[----:B------:R-:W-:Y:S01]  /*5f60*/  BSSY.RECONVERGENT B1, `(.L_x_98) ;  /* 0x000001d000017945 */ /* 0x000fe20003800200 */
[----:B---3--:R-:W-:Y:S02]  /*5f70*/  IMAD.MOV.U32 R14, RZ, RZ, R9 ;  /* 0x000000ffff0e7224 */ /* 0x008fe400078e0009 */
[----:B--2---:R2:W3:Y:S01]  /*5f80*/  SHFL.DOWN PT, R7, R5, 0x10, 0x1f ;  /* 0x0a001f0005077f89 */ /* 0x0044e200000e0000 */
[----:B------:R-:W-:Y:S02]  /*5f90*/  IMAD.MOV.U32 R15, RZ, RZ, R10 ;  /* 0x000000ffff0f7224 */ /* 0x000fe400078e000a */
[----:B------:R-:W-:Y:S01]  /*5fa0*/  IMAD.MOV.U32 R2, RZ, RZ, R4 ;  /* 0x000000ffff027224 */ /* 0x000fe200078e0004 */
[----:B0-----:R2:W0:Y:S01]  /*5fb0*/  SHFL.DOWN PT, R12, R9, 0x10, 0x1f ;  /* 0x0a001f00090c7f89 */ /* 0x00142200000e0000 */
[----:B------:R-:W-:-:S03]  /*5fc0*/  IMAD.MOV.U32 R3, RZ, RZ, R5 ;  /* 0x000000ffff037224 */ /* 0x000fc600078e0005 */
[----:B------:R2:W0:Y:S01]  /*5fd0*/  SHFL.DOWN PT, R11, R10, 0x10, 0x1f ;  /* 0x0a001f000a0b7f89 */ /* 0x00042200000e0000 */
[----:B------:R-:W-:Y:S05]  /*5fe0*/  @P0 BRA `(.L_x_99) ;  /* 0x0000000000500947 */ /* 0x000fea0003800000 */
[----:B-1-3--:R-:W-:Y:S01]  /*5ff0*/  DSETP.GEU.AND P0, PT, |R4|, |R6|, PT ;  /* 0x400000060400722a */ /* 0x00afe20003f0e200 */
        /* <DEDUP_REMOVED lines=19> */
.L_x_99:
[----:B------:R-:W-:Y:S05]  /*6130*/  BSYNC.RECONVERGENT B1 ;  /* 0x0000000000017941 */ /* 0x000fea0003800200 */
.L_x_98:
[----:B------:R-:W-:Y:S01]  /*6140*/  ISETP.NE.AND P0, PT, R8, RZ, PT ;  /* 0x000000ff0800720c */ /* 0x000fe20003f05270 */
[----:B------:R-:W-:-:S12]  /*6150*/  BSSY.RECONVERGENT B1, `(.L_x_100) ;  /* 0x000000a000017945 */ /* 0x000fd80003800200 */
[----:B------:R-:W-:Y:S05]  /*6160*/  @P0 BRA `(.L_x_101) ;  /* 0x0000000000200947 */ /* 0x000fea0003800000 */
[----:B-1----:R-:W1:Y:S01]  /*6170*/  S2R R6, SR_CgaCtaId ;  /* 0x0000000000067919 */ /* 0x002e620000008800 */
[----:B--2---:R-:W-:Y:S02]  /*6180*/  MOV R5, 0x400 ;  /* 0x0000040000057802 */ /* 0x004fe40000000f00 */
[----:B------:R-:W-:-:S04]  /*6190*/  SHF.R.U32.HI R4, RZ, 0x1, R0 ;  /* 0x00000001ff047819 */ /* 0x000fc80000011600 */
[----:B------:R-:W-:Y:S02]  /*61a0*/  LOP3.LUT R4, R4, 0x1f0, RZ, 0xc0, !PT ;  /* 0x000001f004047812 */ /* 0x000fe400078ec0ff */
[----:B-1----:R-:W-:-:S05]  /*61b0*/  LEA R5, R6, R5, 0x18 ;  /* 0x0000000506057211 */ /* 0x002fca00078ec0ff */
[----:B------:R-:W-:-:S05]  /*61c0*/  IMAD.IADD R5, R4, 0x1, R5 ;  /* 0x0000000104057824 */ /* 0x000fca00078e0205 */
[----:B------:R1:W-:Y:S04]  /*61d0*/  STS.64 [R5+0x10], R14 ;  /* 0x0000100e05007388 */ /* 0x0003e80000000a00 */
[----:B------:R1:W-:Y:S02]  /*61e0*/  STS.64 [R5+0x8], R2 ;  /* 0x0000080205007388 */ /* 0x0003e40000000a00 */
.L_x_101:
[----:B------:R-:W-:Y:S05]  /*61f0*/  BSYNC.RECONVERGENT B1 ;  /* 0x0000000000017941 */ /* 0x000fea0003800200 */
.L_x_100:
[----:B------:R-:W-:Y:S01]  /*6200*/  BAR.SYNC.DEFER_BLOCKING 0x0 ;  /* 0x0000000000007b1d */ /* 0x000fe20000010000 */
[----:B------:R-:W-:-:S13]  /*6210*/  ISETP.NE.AND P1, PT, R0, RZ, PT ;  /* 0x000000ff0000720c */ /* 0x000fda0003f25270 */
[----:B------:R-:W-:Y:S05]  /*6220*/  @P1 BRA `(.L_x_34) ;  /* 0x00000008008c1947 */ /* 0x000fea0003800000 */
[----:B-12---:R-:W1:Y:S01]  /*6230*/  S2R R5, SR_CgaCtaId ;  /* 0x0000000000057919 */ /* 0x006e620000008800 */
[----:B------:R-:W-:Y:S01]  /*6240*/  MOV R0, 0x400 ;  /* 0x0000040000007802 */ /* 0x000fe20000000f00 */
[----:B------:R-:W-:Y:S03]  /*6250*/  BSSY.RECONVERGENT B1, `(.L_x_102) ;  /* 0x000001a000017945 */ /* 0x000fe60003800200 */
[----:B-1----:R-:W-:-:S05]  /*6260*/  LEA R0, R5, R0, 0x18 ;  /* 0x0000000005007211 */ /* 0x002fca00078ec0ff */
[----:B------:R-:W1:Y:S04]  /*6270*/  LDS.64 R16, [R0+0x18] ;  /* 0x0000180000107984 */ /* 0x000e680000000a00 */
[----:B---3--:R-:W2:Y:S04]  /*6280*/  LDS.128 R4, [R0+0x20] ;  /* 0x0000200000047984 */ /* 0x008ea80000000c00 */
[----:B0---4-:R0:W3:Y:S04]  /*6290*/  LDS.64 R12, [R0+0x80] ;  /* 0x00008000000c7984 */ /* 0x0110e80000000a00 */
[----:B------:R0:W4:Y:S01]  /*62a0*/  LDS.128 R8, [R0+0x30] ;  /* 0x0000300000087984 */ /* 0x0001220000000c00 */
[----:B-1----:R-:W-:Y:S01]  /*62b0*/  DSETP.GEU.AND P0, PT, |R2|, |R16|, PT ;  /* 0x400000100200722a */ /* 0x002fe20003f0e200 */
[----:B------:R-:W-:-:S02]  /*62c0*/  IMAD.MOV.U32 R24, RZ, RZ, R16 ;  /* 0x000000ffff187224 */ /* 0x000fc400078e0010 */
[----:B------:R-:W-:Y:S02]  /*62d0*/  IMAD.MOV.U32 R25, RZ, RZ, R17 ;  /* 0x000000ffff197224 */ /* 0x000fe400078e0011 */
[----:B--2---:R-:W-:Y:S02]  /*62e0*/  IMAD.MOV.U32 R27, RZ, RZ, R4 ;  /* 0x000000ffff1b7224 */ /* 0x004fe400078e0004 */
[----:B------:R-:W-:-:S07]  /*62f0*/  IMAD.MOV.U32 R29, RZ, RZ, R5 ;  /* 0x000000ffff1d7224 */ /* 0x000fce00078e0005 */
[----:B0--34-:R-:W-:Y:S05]  /*6300*/  @!P0 BRA `(.L_x_103) ;  /* 0x0000000000388947 */ /* 0x019fea0003800000 */
        /* <DEDUP_REMOVED lines=14> */
.L_x_103:
[----:B------:R-:W-:Y:S05]  /*63f0*/  BSYNC.RECONVERGENT B1 ;  /* 0x0000000000017941 */ /* 0x000fea0003800200 */
.L_x_102:
        /* <DEDUP_REMOVED lines=23> */
.L_x_105:
[----:B------:R-:W-:Y:S05]  /*6570*/  BSYNC.RECONVERGENT B1 ;  /* 0x0000000000017941 */ /* 0x000fea0003800200 */
.L_x_104:
        /* <DEDUP_REMOVED lines=21> */
.L_x_107:
[----:B------:R-:W-:Y:S05]  /*66d0*/  BSYNC.RECONVERGENT B1 ;  /* 0x0000000000017941 */ /* 0x000fea0003800200 */
.L_x_106:
        /* <DEDUP_REMOVED lines=23> */
.L_x_109:
[----:B------:R-:W-:Y:S05]  /*6850*/  BSYNC.RECONVERGENT B1 ;  /* 0x0000000000017941 */ /* 0x000fea0003800200 */
.L_x_108:
        /* <DEDUP_REMOVED lines=21> */
.L_x_111:
[----:B------:R-:W-:Y:S05]  /*69b0*/  BSYNC.RECONVERGENT B1 ;  /* 0x0000000000017941 */ /* 0x000fea0003800200 */
.L_x_110:
        /* <DEDUP_REMOVED lines=21> */
.L_x_113:
[----:B------:R-:W-:Y:S05]  /*6b10*/  BSYNC.RECONVERGENT B1 ;  /* 0x0000000000017941 */ /* 0x000fea0003800200 */
.L_x_112:
        /* <DEDUP_REMOVED lines=20> */
.L_x_34:
[----:B------:R-:W-:Y:S05]  /*6c60*/  BSYNC.RECONVERGENT B0 ;  /* 0x0000000000007941 */ /* 0x000fea0003800200 */
.L_x_1:
[----:B------:R-:W-:Y:S05]  /*6c70*/  @P1 EXIT ;  /* 0x000000000000194d */ /* 0x000fea0003800000 */
[----:B012---:R-:W0:Y:S02]  /*6c80*/  LDC.64 R4, c[0x0][0x388] ;  /* 0x0000e200ff047b82 */ /* 0x007e240000000a00 */
[----:B0-----:R-:W-:Y:S04]  /*6c90*/  STG.E.64 desc[UR10][R4.64], R2 ;  /* 0x0000000204007986 */ /* 0x001fe8000c101b0a */
[----:B------:R-:W-:Y:S01]  /*6ca0*/  STG.E.64 desc[UR10][R4.64+0x8], R14 ;  /* 0x0000080e04007986 */ /* 0x000fe2000c101b0a */
[----:B------:R-:W-:Y:S05]  /*6cb0*/  EXIT ;  /* 0x000000000000794d */ /* 0x000fea0003800000 */
.L_x_114:
        /* <DEDUP_REMOVED lines=12> */
.L_x_758:


//--------------------- .text._ZN6thrust24THRUST_300001_SM_1000_NS8cuda_cub4core6detail13_kernel_agentINS1_8__reduce10DrainAgentIlEEJN3cub18CUB_300001_SM_10009GridQueueIyEElEEEvDpT0_ --------------------------
	.section	.text._ZN6thrust24THRUST_300001_SM_1000_NS8cuda_cub4core6detail13_kernel_agentINS1_8__reduce10DrainAgentIlEEJN3cub18CUB_300001_SM_10009GridQueueIyEElEEEvDpT0_,"ax",@progbits
	.align	128
        .global         _ZN6thrust24THRUST_300001_SM_1000_NS8cuda_cub4core6detail13_kernel_agentINS1_8__reduce10DrainAgentIlEEJN3cub18CUB_300001_SM_10009GridQueueIyEElEEEvDpT0_
        .type           _ZN6thrust24THRUST_300001_SM_1000_NS8cuda_cub4core6detail13_kernel_agentINS1_8__reduce10DrainAgentIlEEJN3cub18CUB_300001_SM_10009GridQueueIyEElEEEvDpT0_,@function
        .size           _ZN6thrust24THRUST_300001_SM_1000_NS8cuda_cub4core6detail13_kernel_agentINS1_8__reduce10DrainAgentIlEEJN3cub18CUB_300001_SM_10009GridQueueIyEElEEEvDpT0_,(.L_x_759 - _ZN6thrust24THRUST_300001_SM_1000_NS8cuda_cub4core6detail13_kernel_agentINS1_8__reduce10DrainAgentIlEEJN3cub18CUB_300001_SM_10009GridQueueIyEElEEEvDpT0_)
        .other          _ZN6thrust24THRUST_300001_SM_1000_NS8cuda_cub4core6detail13_kernel_agentINS1_8__reduce10DrainAgentIlEEJN3cub18CUB_300001_SM_10009GridQueueIyEElEEEvDpT0_,@"STO_CUDA_ENTRY STV_DEFAULT"
_ZN6thrust24THRUST_300001_SM_1000_NS8cuda_cub4core6detail13_kernel_agentINS1_8__reduce10DrainAgentIlEEJN3cub18CUB_300001_SM_10009GridQueueIyEElEEEvDpT0_:
.text._ZN6thrust24THRUST_300001_SM_1000_NS8cuda_cub4core6detail13_kernel_agentINS1_8__reduce10DrainAgentIlEEJN3cub18CUB_300001_SM_10009GridQueueIyEElEEEvDpT0_:
[----:B------:R-:W-:Y:S08]  /*0000*/  LDC R1, c[0x0][0x37c] ;  /* 0x0000df00ff017b82 */ /* 0x000ff00000000800 */
[----:B------:R-:W0:Y:S01]  /*0010*/  LDC.64 R2, c[0x0][0x380] ;  /* 0x0000e000ff027b82 */ /* 0x000e220000000a00 */
[----:B------:R-:W0:Y:S07]  /*0020*/  LDCU.64 UR4, c[0x0][0x358] ;  /* 0x00006b00ff0477ac */ /* 0x000e2e0008000a00 */
[----:B------:R-:W1:Y:S01]  /*0030*/  LDC.64 R4, c[0x0][0x388] ;  /* 0x0000e200ff047b82 */ /* 0x000e620000000a00 */
[----:B0-----:R-:W-:Y:S04]  /*0040*/  STG.E.64 desc[UR4][R2.64+0x8], RZ ;  /* 0x000008ff02007986 */ /* 0x001fe8000c101b04 */
[----:B-1----:R-:W-:Y:S01]  /*0050*/  STG.E.64 desc[UR4][R2.64], R4 ;  /* 0x0000000402007986 */ /* 0x002fe2000c101b04 */
[----:B------:R-:W-:Y:S05]  /*0060*/  EXIT ;  /* 0x000000000000794d */ /* 0x000fea0003800000 */
.L_x_115:
        /* <DEDUP_REMOVED lines=9> */
.L_x_759:


//--------------------- .text._ZN6thrust24THRUST_300001_SM_1000_NS8cuda_cub4core6detail13_kernel_agentINS1_8__reduce11ReduceAgentINS0_12zip_iteratorIN4cuda3std3__45tupleIJNS0_10device_ptrIdEENS0_17counting_iteratorIlNS0_11use_defaultESF_SF_EEEEEEEPNSB_IJdlEEESJ_lNS1_9__extrema9arg_max_fIdl10comparatorEEEEJSI_SK_lN3cub18CUB_300001_SM_100013GridEvenShareIlEENSR_9GridQueueIyEESO_EEEvDpT0_ --------------------------
	.section	.text._ZN6thrust24THRUST_300001_SM_1000_NS8cuda_cub4core6detail13_kernel_agentINS1_8__reduce11ReduceAgentINS0_12zip_iteratorIN4cuda3std3__45tupleIJNS0_10device_ptrIdEENS0_17counting_iteratorIlNS0_11use_defaultESF_SF_EEEEEEEPNSB_IJdlEEESJ_lNS1_9__extrema9arg_max_fIdl10comparatorEEEEJSI_SK_lN3cub18CUB_300001_SM_100013GridEvenShareIlEENSR_9GridQueueIyEESO_EEEvDpT0_,"ax",@progbits
	.align	128
        .global         _ZN6thrust24THRUST_300001_SM_1000_NS8cuda_cub4core6detail13_kernel_agentINS1_8__reduce11ReduceAgentINS0_12zip_iteratorIN4cuda3std3__45tupleIJNS0_10device_ptrIdEENS0_17counting_iteratorIlNS0_11use_defaultESF_SF_EEEEEEEPNSB_IJdlEEESJ_lNS1_9__extrema9arg_max_fIdl10comparatorEEEEJSI_SK_lN3cub18CUB_300001_SM_100013GridEvenShareIlEENSR_9GridQueueIyEESO_EEEvDpT0_
        .type           _ZN6thrust24THRUST_300001_SM_1000_NS8cuda_cub4core6detail13_kernel_agentINS1_8__reduce11ReduceAgentINS0_12zip_iteratorIN4cuda3std3__45tupleIJNS0_10device_ptrIdEENS0_17counting_iteratorIlNS0_11use_defaultESF_SF_EEEEEEEPNSB_IJdlEEESJ_lNS1_9__extrema9arg_max_fIdl10comparatorEEEEJSI_SK_lN3cub18CUB_300001_SM_100013GridEvenShareIlEENSR_9GridQueueIyEESO_EEEvDpT0_,@function
        .size           _ZN6thrust24THRUST_300001_SM_1000_NS8cuda_cub4core6detail13_kernel_agentINS1_8__reduce11ReduceAgentINS0_12zip_iteratorIN4cuda3std3__45tupleIJNS0_10device_ptrIdEENS0_17counting_iteratorIlNS0_11use_defaultESF_SF_EEEEEEEPNSB_IJdlEEESJ_lNS1_9__extrema9arg_max_fIdl10comparatorEEEEJSI_SK_lN3cub18CUB_300001_SM_100013GridEvenShareIlEENSR_9GridQueueIyEESO_EEEvDpT0_,(.L_x_760 - _ZN6thrust24THRUST_300001_SM_1000_NS8cuda_cub4core6detail13_kernel_agentINS1_8__reduce11ReduceAgentINS0_12zip_iteratorIN4cuda3std3__45tupleIJNS0_10device_ptrIdEENS0_17counting_iteratorIlNS0_11use_defaultESF_SF_EEEEEEEPNSB_IJdlEEESJ_lNS1_9__extrema9arg_max_fIdl10comparatorEEEEJSI_SK_lN3cub18CUB_300001_SM_100013GridEvenShareIlEENSR_9GridQueueIyEESO_EEEvDpT0_)
        .other          _ZN6thrust24THRUST_300001_SM_1000_NS8cuda_cub4core6detail13_kernel_agentINS1_8__reduce11ReduceAgentINS0_12zip_iteratorIN4cuda3std3__45tupleIJNS0_10device_ptrIdEENS0_17counting_iteratorIlNS0_11use_defaultESF_SF_EEEEEEEPNSB_IJdlEEESJ_lNS1_9__extrema9arg_max_fIdl10comparatorEEEEJSI_SK_lN3cub18CUB_300001_SM_100013GridEvenShareIlEENSR_9GridQueueIyEESO_EEEvDpT0_,@"STO_CUDA_ENTRY STV_DEFAULT"
_ZN6thrust24THRUST_300001_SM_1000_NS8cuda_cub4core6detail13_kernel_agentINS1_8__reduce11ReduceAgentINS0_12zip_iteratorIN4cuda3std3__45tupleIJNS0_10device_ptrIdEENS0_17counting_iteratorIlNS0_11use_defaultESF_SF_EEEEEEEPNSB_IJdlEEESJ_lNS1_9__extrema9arg_max_fIdl10comparatorEEEEJSI_SK_lN3cub18CUB_300001_SM_100013GridEvenShareIlEENSR_9GridQueueIyEESO_EEEvDpT0_:
.text._ZN6thrust24THRUST_300001_SM_1000_NS8cuda_cub4core6detail13_kernel_agentINS1_8__reduce11ReduceAgentINS0_12zip_iteratorIN4cuda3std3__45tupleIJNS0_10device_ptrIdEENS0_17counting_iteratorIlNS0_11use_defaultESF_SF_EEEEEEEPNSB_IJdlEEESJ_lNS1_9__extrema9arg_max_fIdl10comparatorEEEEJSI_SK_lN3cub18CUB_300001_SM_100013GridEvenShareIlEENSR_9GridQueueIyEESO_EEEvDpT0_:
[----:B------:R-:W-:Y:S01]  /*0000*/  LDC R1, c[0x0][0x37c] ;  /* 0x0000df00ff017b82 */ /* 0x000fe20000000800 */
[----:B------:R-:W0:Y:S01]  /*0010*/  S2R R0, SR_CTAID.X ;  /* 0x0000000000007919 */ /* 0x000e220000002500 */
[----:B------:R-:W1:Y:S01]  /*0020*/  LDCU.64 UR4, c[0x0][0x398] ;  /* 0x00007300ff0477ac */ /* 0x000e620008000a00 */
[----:B------:R-:W-:Y:S01]  /*0030*/  BSSY.RECONVERGENT B0, `(.L_x_116) ;  /* 0x0000689000007945 */ /* 0x000fe20003800200 */
[----:B------:R-:W2:Y:S01]  /*0040*/  LDCU UR6, c[0x0][0x370] ;  /* 0x00006e00ff0677ac */ /* 0x000ea20008000800 */
[----:B------:R-:W3:Y:S01]  /*0050*/  LDCU.64 UR10, c[0x0][0x358] ;  /* 0x00006b00ff0a77ac */ /* 0x000ee20008000a00 */
[----:B-1----:R-:W-:Y:S02]  /*0060*/  IMAD.U32 R25, RZ, RZ, UR4 ;  /* 0x00000004ff197e24 */ /* 0x002fe4000f8e00ff */
[----:B------:R-:W-:Y:S01]  /*0070*/  IMAD.U32 R16, RZ, RZ, UR5 ;  /* 0x00000005ff107e24 */ /* 0x000fe2000f8e00ff */
[----:B--2---:R-:W-:Y:S01]  /*0080*/  UIMAD UR6, UR6, 0x500, URZ ;  /* 0x00000500060678a4 */ /* 0x004fe2000f8e02ff */
[----:B0-----:R-:W-:-:S05]  /*0090*/  IMAD R8, R0, 0x500, RZ ;  /* 0x0000050000087824 */ /* 0x001fca00078e02ff */
[----:B------:R-:W-:-:S04]  /*00a0*/  IADD3 R2, P1, PT, R8, 0x500, RZ ;  /* 0x0000050008027810 */ /* 0x000fc80007f3e0ff */
[----:B------:R-:W-:Y:S01]  /*00b0*/  ISETP.GT.U32.AND P0, PT, R2, R25, PT ;  /* 0x000000190200720c */ /* 0x000fe20003f04070 */
[----:B------:R-:W-:-:S05]  /*00c0*/  IMAD.X R3, RZ, RZ, RZ, P1 ;  /* 0x000000ffff037224 */ /* 0x000fca00008e06ff */
[----:B------:R-:W-:-:S13]  /*00d0*/  ISETP.GT.AND.EX P0, PT, R3, R16, PT, P0 ;  /* 0x000000100300720c */ /* 0x000fda0003f04300 */
[----:B---3--:R-:W-:Y:S05]  /*00e0*/  @!P0 BRA `(.L_x_117) ;  /* 0x0000003800e48947 */ /* 0x008fea0003800000 */
[----:B------:R-:W0:Y:S01]  /*00f0*/  S2R R10, SR_TID.X ;  /* 0x00000000000a7919 */ /* 0x000e220000002100 */
[----:B------:R-:W-:Y:S01]  /*0100*/  IMAD.IADD R9, R25, 0x1, -R8 ;  /* 0x0000000119097824 */ /* 0x000fe200078e0a08 */
[----:B------:R-:W-:Y:S01]  /*0110*/  BSSY.RECONVERGENT B1, `(.L_x_118) ;  /* 0x000000f000017945 */ /* 0x000fe20003800200 */
[----:B------:R-:W-:Y:S02]  /*0120*/  CS2R R20, SRZ ;  /* 0x0000000000147805 */ /* 0x000fe4000001ff00 */
[----:B------:R-:W-:Y:S02]  /*0130*/  CS2R R14, SRZ ;  /* 0x00000000000e7805 */ /* 0x000fe4000001ff00 */
[----:B0-----:R-:W-:Y:S01]  /*0140*/  ISETP.GE.AND P0, PT, R10, R9, PT ;  /* 0x000000090a00720c */ /* 0x001fe20003f06270 */
[----:B------:R-:W-:-:S12]  /*0150*/  IMAD.MOV.U32 R6, RZ, RZ, R10 ;  /* 0x000000ffff067224 */ /* 0x000fd800078e000a */
[----:B------:R-:W-:Y:S05]  /*0160*/  @P0 BRA `(.L_x_119) ;  /* 0x0000000000240947 */ /* 0x000fea0003800000 */
[----:B------:R-:W0:Y:S01]  /*0170*/  LDCU.128 UR4, c[0x0][0x380] ;  /* 0x00007000ff0477ac */ /* 0x000e220008000c00 */
[----:B------:R-:W-:-:S05]  /*0180*/  IADD3 R21, P0, PT, R8, R10, RZ ;  /* 0x0000000a08157210 */ /* 0x000fca0007f1e0ff */
[----:B------:R-:W-:Y:S01]  /*0190*/  IMAD.X R20, RZ, RZ, RZ, P0 ;  /* 0x000000ffff147224 */ /* 0x000fe200000e06ff */
[----:B0-----:R-:W-:-:S04]  /*01a0*/  LEA R14, P1, R21, UR4, 0x3 ;  /* 0x00000004150e7c11 */ /* 0x001fc8000f8218ff */
[----:B------:R-:W-:-:S06]  /*01b0*/  LEA.HI.X R15, R21, UR5, R20, 0x3, P1 ;  /* 0x00000005150f7c11 */ /* 0x000fcc00088f1c14 */
[----:B------:R-:W5:Y:S01]  /*01c0*/  LDG.E.64 R14, desc[UR10][R14.64] ;  /* 0x0000000a0e0e7981 */ /* 0x000f62000c1e1b00 */
[----:B------:R-:W-:Y:S01]  /*01d0*/  IADD3 R21, P0, PT, R21, UR6, RZ ;  /* 0x0000000615157c10 */ /* 0x000fe2000ff1e0ff */
[----:B------:R-:W-:-:S03]  /*01e0*/  VIADD R6, R10, 0x100 ;  /* 0x000001000a067836 */ /* 0x000fc60000000000 */
[----:B------:R-:W-:-:S09]  /*01f0*/  IADD3.X R20, PT, PT, R20, UR7, RZ, P0, !PT ;  /* 0x0000000714147c10 */ /* 0x000fd200087fe4ff */
.L_x_119:
[----:B------:R-:W-:Y:S05]  /*0200*/  BSYNC.RECONVERGENT B1 ;  /* 0x0000000000017941 */ /* 0x000fea0003800200 */
.L_x_118:
[----:B------:R-:W-:Y:S01]  /*0210*/  ISETP.GE.AND P0, PT, R6, R9, PT ;  /* 0x000000090600720c */ /* 0x000fe20003f06270 */
[----:B------:R-:W-:-:S12]  /*0220*/  BSSY.RECONVERGENT B1, `(.L_x_120) ;  /* 0x00000af000017945 */ /* 0x000fd80003800200 */
[----:B------:R-:W-:Y:S05]  /*0230*/  @P0 BRA `(.L_x_121) ;  /* 0x0000000800b40947 */ /* 0x000fea0003800000 */
[----:B------:R-:W-:Y:S01]  /*0240*/  LOP3.LUT R2, RZ, R6, RZ, 0x33, !PT ;  /* 0x00000006ff027212 */ /* 0x000fe200078e33ff */
[----:B------:R-:W-:Y:S03]  /*0250*/  BSSY.RECONVERGENT B2, `(.L_x_122) ;  /* 0x0000034000027945 */ /* 0x000fe60003800200 */
[----:B------:R-:W-:-:S04]  /*0260*/  IADD3 R25, PT, PT, -R8, R25, R2 ;  /* 0x0000001908197210 */ /* 0x000fc80007ffe102 */
[----:B------:R-:W-:-:S04]  /*0270*/  LOP3.LUT R2, R25, 0x300, RZ, 0xc0, !PT ;  /* 0x0000030019027812 */ /* 0x000fc800078ec0ff */
[----:B------:R-:W-:-:S13]  /*0280*/  ISETP.NE.AND P0, PT, R2, 0x300, PT ;  /* 0x000003000200780c */ /* 0x000fda0003f05270 */
[----:B------:R-:W-:Y:S05]  /*0290*/  @!P0 BRA `(.L_x_123) ;  /* 0x0000000000bc8947 */ /* 0x000fea0003800000 */
[----:B------:R-:W0:Y:S01]  /*02a0*/  LDCU.128 UR4, c[0x0][0x380] ;  /* 0x00007000ff0477ac */ /* 0x000e220008000c00 */
[----:B------:R-:W-:Y:S02]  /*02b0*/  IADD3 R12, P0, PT, R8, R6, RZ ;  /* 0x00000006080c7210 */ /* 0x000fe40007f1e0ff */
[----:B------:R-:W-:-:S03]  /*02c0*/  LEA.HI R2, R25, 0x1, RZ, 0x18 ;  /* 0x0000000119027811 */ /* 0x000fc600078fc0ff */
[----:B------:R-:W-:Y:S01]  /*02d0*/  IMAD.X R3, RZ, RZ, RZ, P0 ;  /* 0x000000ffff037224 */ /* 0x000fe200000e06ff */
[----:B------:R-:W-:-:S05]  /*02e0*/  LOP3.LUT R2, R2, 0x3, RZ, 0xc0, !PT ;  /* 0x0000000302027812 */ /* 0x000fca00078ec0ff */
[----:B------:R-:W-:Y:S01]  /*02f0*/  IMAD.MOV R7, RZ, RZ, -R2 ;  /* 0x000000ffff077224 */ /* 0x000fe200078e0a02 */
[C---:B0-----:R-:W-:Y:S02]  /*0300*/  IADD3 R13, P1, PT, R12.reuse, UR6, RZ ;  /* 0x000000060c0d7c10 */ /* 0x041fe4000ff3e0ff */
[C---:B------:R-:W-:Y:S02]  /*0310*/  LEA R11, P2, R12.reuse, UR4, 0x3 ;  /* 0x000000040c0b7c11 */ /* 0x040fe4000f8418ff */
[----:B------:R-:W-:Y:S02]  /*0320*/  IADD3.X R16, PT, PT, R3, UR7, RZ, P1, !PT ;  /* 0x0000000703107c10 */ /* 0x000fe40008ffe4ff */
[----:B------:R-:W-:-:S09]  /*0330*/  LEA.HI.X R12, R12, UR5, R3, 0x3, P2 ;  /* 0x000000050c0c7c11 */ /* 0x000fd200090f1c03 */
.L_x_126:
[----:B------:R-:W-:Y:S02]  /*0340*/  IMAD.MOV.U32 R2, RZ, RZ, R11 ;  /* 0x000000ffff027224 */ /* 0x000fe400078e000b */
[----:B------:R-:W-:-:S06]  /*0350*/  IMAD.MOV.U32 R3, RZ, RZ, R12 ;  /* 0x000000ffff037224 */ /* 0x000fcc00078e000c */
[----:B------:R-:W2:Y:S01]  /*0360*/  LDG.E.64 R2, desc[UR10][R2.64] ;  /* 0x0000000a02027981 */ /* 0x000ea2000c1e1b00 */
[----:B------:R-:W-:Y:S01]  /*0370*/  VIADD R7, R7, 0x1 ;  /* 0x0000000107077836 */ /* 0x000fe20000000000 */
[----:B------:R-:W-:Y:S01]  /*0380*/  BSSY.RECONVERGENT B3, `(.L_x_124) ;  /* 0x000001b000037945 */ /* 0x000fe20003800200 */
[----:B------:R-:W-:Y:S01]  /*0390*/  IMAD.MOV.U32 R18, RZ, RZ, R21 ;  /* 0x000000ffff127224 */ /* 0x000fe200078e0015 */
[----:B------:R-:W-:Y:S01]  /*03a0*/  IADD3 R11, P3, PT, R11, 0x800, RZ ;  /* 0x000008000b0b7810 */ /* 0x000fe20007f7e0ff */
[----:B------:R-:W-:Y:S01]  /*03b0*/  IMAD.MOV.U32 R17, RZ, RZ, R20 ;  /* 0x000000ffff117224 */ /* 0x000fe200078e0014 */
[----:B------:R-:W-:Y:S01]  /*03c0*/  ISETP.NE.AND P2, PT, R7, RZ, PT ;  /* 0x000000ff0700720c */ /* 0x000fe20003f45270 */
[----:B-----5:R-:W-:Y:S02]  /*03d0*/  IMAD.MOV.U32 R4, RZ, RZ, R14 ;  /* 0x000000ffff047224 */ /* 0x020fe400078e000e */
[----:B------:R-:W-:Y:S02]  /*03e0*/  IMAD.MOV.U32 R5, RZ, RZ, R15 ;  /* 0x000000ffff057224 */ /* 0x000fe400078e000f */
[----:B------:R-:W-:-:S02]  /*03f0*/  IMAD.MOV.U32 R21, RZ, RZ, R13 ;  /* 0x000000ffff157224 */ /* 0x000fc400078e000d */
[----:B------:R-:W-:Y:S01]  /*0400*/  IMAD.MOV.U32 R20, RZ, RZ, R16 ;  /* 0x000000ffff147224 */ /* 0x000fe200078e0010 */
[----:B--2---:R-:W-:Y:S01]  /*0410*/  DSETP.GEU.AND P0, PT, |R14|, |R2|, PT ;  /* 0x400000020e00722a */ /* 0x004fe20003f0e200 */
[----:B------:R-:W-:Y:S02]  /*0420*/  IMAD.MOV.U32 R14, RZ, RZ, R2 ;  /* 0x000000ffff0e7224 */ /* 0x000fe400078e0002 */
[----:B------:R-:W-:-:S11]  /*0430*/  IMAD.MOV.U32 R15, RZ, RZ, R3 ;  /* 0x000000ffff0f7224 */ /* 0x000fd600078e0003 */
        /* <DEDUP_REMOVED lines=15> */
.L_x_125:
[----:B------:R-:W-:Y:S05]  /*0530*/  BSYNC.RECONVERGENT B3 ;  /* 0x0000000000037941 */ /* 0x000fea0003800200 */
.L_x_124:
[----:B------:R-:W-:Y:S01]  /*0540*/  IADD3 R13, P0, PT, R13, 0x100, RZ ;  /* 0x000001000d0d7810 */ /* 0x000fe20007f1e0ff */
[----:B------:R-:W-:Y:S02]  /*0550*/  VIADD R6, R6, 0x100 ;  /* 0x0000010006067836 */ /* 0x000fe40000000000 */
[----:B------:R-:W-:Y:S02]  /*0560*/  IMAD.X R12, RZ, RZ, R12, P3 ;  /* 0x000000ffff0c7224 */ /* 0x000fe400018e060c */
[----:B------:R-:W-:Y:S01]  /*0570*/  IMAD.X R16, RZ, RZ, R16, P0 ;  /* 0x000000ffff107224 */ /* 0x000fe200000e0610 */
[----:B------:R-:W-:Y:S07]  /*0580*/  @P2 BRA `(.L_x_126) ;  /* 0xfffffffc006c2947 */ /* 0x000fee000383ffff */
.L_x_123:
[----:B------:R-:W-:Y:S05]  /*0590*/  BSYNC.RECONVERGENT B2 ;  /* 0x0000000000027941 */ /* 0x000fea0003800200 */
.L_x_122:
[----:B------:R-:W-:-:S13]  /*05a0*/  ISETP.GE.U32.AND P0, PT, R25, 0x300, PT ;  /* 0x000003001900780c */ /* 0x000fda0003f06070 */
[----:B------:R-:W-:Y:S05]  /*05b0*/  @!P0 BRA `(.L_x_121) ;  /* 0x0000000400d48947 */ /* 0x000fea0003800000 */
[----:B------:R-:W0:Y:S01]  /*05c0*/  LDC.64 R4, c[0x0][0x380] ;  /* 0x0000e000ff047b82 */ /* 0x000e220000000a00 */
[----:B------:R-:W-:-:S07]  /*05d0*/  VIADD R11, R6, 0x200 ;  /* 0x00000200060b7836 */ /* 0x000fce0000000000 */
[----:B------:R-:W1:Y:S02]  /*05e0*/  LDC.64 R2, c[0x0][0x388] ;  /* 0x0000e200ff027b82 */ /* 0x000e640000000a00 */
.L_x_135:
[----:B------:R-:W-:-:S05]  /*05f0*/  VIADD R7, R11, 0xfffffe00 ;  /* 0xfffffe000b077836 */ /* 0x000fca0000000000 */
[----:B------:R-:W-:-:S04]  /*0600*/  IADD3 R13, P0, PT, R8, R7, RZ ;  /* 0x00000007080d7210 */ /* 0x000fc80007f1e0ff */
[----:B------:R-:W-:Y:S02]  /*0610*/  LEA.HI.X.SX32 R12, R7, RZ, 0x1, P0 ;  /* 0x000000ff070c7211 */ /* 0x000fe400000f0eff */
[----:B0-----:R-:W-:-:S04]  /*0620*/  LEA R16, P0, R13, R4, 0x3 ;  /* 0x000000040d107211 */ /* 0x001fc800078018ff */
[----:B------:R-:W-:-:S05]  /*0630*/  LEA.HI.X R17, R13, R5, R12, 0x3, P0 ;  /* 0x000000050d117211 */ /* 0x000fca00000f1c0c */
[----:B------:R-:W2:Y:S04]  /*0640*/  LDG.E.64 R18, desc[UR10][R16.64] ;  /* 0x0000000a10127981 */ /* 0x000ea8000c1e1b00 */
[----:B-----5:R0:W5:Y:S01]  /*0650*/  LDG.E.64 R6, desc[UR10][R16.64+0x800] ;  /* 0x0008000a10067981 */ /* 0x020162000c1e1b00 */
[----:B-1----:R-:W-:Y:S01]  /*0660*/  IADD3 R24, P1, PT, R13, R2, RZ ;  /* 0x000000020d187210 */ /* 0x002fe20007f3e0ff */
[----:B------:R-:W-:Y:S04]  /*0670*/  BSSY.RECONVERGENT B2, `(.L_x_127) ;  /* 0x0000016000027945 */ /* 0x000fe80003800200 */
[----:B------:R-:W-:-:S02]  /*0680*/  IMAD.X R25, R12, 0x1, R3, P1 ;  /* 0x000000010c197824 */ /* 0x000fc400008e0603 */
[----:B------:R-:W-:Y:S02]  /*0690*/  IMAD.MOV.U32 R23, RZ, RZ, R24 ;  /* 0x000000ffff177224 */ /* 0x000fe400078e0018 */
[----:B------:R-:W-:Y:S01]  /*06a0*/  IMAD.MOV.U32 R22, RZ, RZ, R25 ;  /* 0x000000ffff167224 */ /* 0x000fe200078e0019 */
[----:B--2---:R-:W-:Y:S01]  /*06b0*/  DSETP.GEU.AND P0, PT, |R14|, |R18|, PT ;  /* 0x400000120e00722a */ /* 0x004fe20003f0e200 */
[----:B------:R-:W-:Y:S02]  /*06c0*/  IMAD.MOV.U32 R12, RZ, RZ, R18 ;  /* 0x000000ffff0c7224 */ /* 0x000fe400078e0012 */
[----:B------:R-:W-:-:S11]  /*06d0*/  IMAD.MOV.U32 R13, RZ, RZ, R19 ;  /* 0x000000ffff0d7224 */ /* 0x000fd600078e0013 */
        /* <DEDUP_REMOVED lines=15> */
.L_x_128:
[----:B------:R-:W-:Y:S05]  /*07d0*/  BSYNC.RECONVERGENT B2 ;  /* 0x0000000000027941 */ /* 0x000fea0003800200 */
.L_x_127:
[----:B------:R0:W5:Y:S04]  /*07e0*/  LDG.E.64 R14, desc[UR10][R16.64+0x1000] ;  /* 0x0010000a100e7981 */ /* 0x000168000c1e1b00 */
[----:B------:R0:W5:Y:S02]  /*07f0*/  LDG.E.64 R18, desc[UR10][R16.64+0x1800] ;  /* 0x0018000a10127981 */ /* 0x000164000c1e1b00 */
[----:B-----5:R-:W-:Y:S01]  /*0800*/  DSETP.GEU.AND P0, PT, |R12|, |R6|, PT ;  /* 0x400000060c00722a */ /* 0x020fe20003f0e200 */
[----:B------:R-:W-:Y:S01]  /*0810*/  VIADD R21, R11, 0xffffff00 ;  /* 0xffffff000b157836 */ /* 0x000fe20000000000 */
[----:B------:R-:W-:Y:S04]  /*0820*/  BSSY.RECONVERGENT B2, `(.L_x_129) ;  /* 0x0000017000027945 */ /* 0x000fe80003800200 */
[----:B------:R-:W-:-:S02]  /*0830*/  SHF.R.S32.HI R20, RZ, 0x1f, R21 ;  /* 0x0000001fff147819 */ /* 0x000fc40000011415 */
[----:B------:R-:W-:Y:S01]  /*0840*/  IADD3 R26, P1, P2, R21, R2, R8 ;  /* 0x00000002151a7210 */ /* 0x000fe20007a3e008 */
[----:B------:R-:W-:-:S03]  /*0850*/  IMAD.MOV.U32 R21, RZ, RZ, R7 ;  /* 0x000000ffff157224 */ /* 0x000fc600078e0007 */
[----:B------:R-:W-:Y:S01]  /*0860*/  IADD3.X R27, PT, PT, R20, R3, RZ, P1, P2 ;  /* 0x00000003141b7210 */ /* 0x000fe20000fe44ff */
[----:B------:R-:W-:Y:S02]  /*0870*/  IMAD.MOV.U32 R24, RZ, RZ, R26 ;  /* 0x000000ffff187224 */ /* 0x000fe400078e001a */
[----:B------:R-:W-:Y:S02]  /*0880*/  IMAD.MOV.U32 R20, RZ, RZ, R6 ;  /* 0x000000ffff147224 */ /* 0x000fe400078e0006 */
[----:B------:R-:W-:Y:S01]  /*0890*/  IMAD.MOV.U32 R25, RZ, RZ, R27 ;  /* 0x000000ffff197224 */ /* 0x000fe200078e001b */
[----:B0-----:R-:W-:Y:S06]  /*08a0*/  @!P0 BRA `(.L_x_130) ;  /* 0x0000000000388947 */ /* 0x001fec0003800000 */
        /* <DEDUP_REMOVED lines=14> */
.L_x_130:
[----:B------:R-:W-:Y:S05]  /*0990*/  BSYNC.RECONVERGENT B2 ;  /* 0x0000000000027941 */ /* 0x000fea0003800200 */
.L_x_129:
[----:B------:R-:W-:Y:S01]  /*09a0*/  DSETP.GEU.AND P0, PT, |R20|, |R14|, PT ;  /* 0x4000000e1400722a */ /* 0x000fe20003f0e200 */
[----:B------:R-:W-:Y:S01]  /*09b0*/  SHF.R.S32.HI R6, RZ, 0x1f, R11 ;  /* 0x0000001fff067819 */ /* 0x000fe2000001140b */
[----:B------:R-:W-:Y:S01]  /*09c0*/  BSSY.RECONVERGENT B2, `(.L_x_131) ;  /* 0x0000017000027945 */ /* 0x000fe20003800200 */
[C---:B------:R-:W-:Y:S01]  /*09d0*/  IADD3 R23, P1, P2, R11.reuse, R2, R8 ;  /* 0x000000020b177210 */ /* 0x040fe20007a3e008 */
[----:B------:R-:W-:Y:S02]  /*09e0*/  VIADD R17, R11, 0x100 ;  /* 0x000001000b117836 */ /* 0x000fe40000000000 */
[----:B------:R-:W-:Y:S01]  /*09f0*/  IMAD.MOV.U32 R7, RZ, RZ, R15 ;  /* 0x000000ffff077224 */ /* 0x000fe200078e000f */
[----:B------:R-:W-:Y:S01]  /*0a00*/  IADD3.X R16, PT, PT, R6, R3, RZ, P1, P2 ;  /* 0x0000000306107210 */ /* 0x000fe20000fe44ff */
[----:B------:R-:W-:Y:S02]  /*0a10*/  IMAD.MOV.U32 R12, RZ, RZ, R23 ;  /* 0x000000ffff0c7224 */ /* 0x000fe400078e0017 */
[----:B------:R-:W-:-:S02]  /*0a20*/  IMAD.MOV.U32 R6, RZ, RZ, R14 ;  /* 0x000000ffff067224 */ /* 0x000fc400078e000e */
[----:B------:R-:W-:Y:S02]  /*0a30*/  IMAD.MOV.U32 R13, RZ, RZ, R16 ;  /* 0x000000ffff0d7224 */ /* 0x000fe400078e0010 */
        /* <DEDUP_REMOVED lines=15> */
.L_x_132:
[----:B------:R-:W-:Y:S05]  /*0b30*/  BSYNC.RECONVERGENT B2 ;  /* 0x0000000000027941 */ /* 0x000fea0003800200 */
.L_x_131:
[----:B------:R-:W-:Y:S01]  /*0b40*/  DSETP.GEU.AND P0, PT, |R6|, |R18|, PT ;  /* 0x400000120600722a */ /* 0x000fe20003f0e200 */
[----:B------:R-:W-:Y:S01]  /*0b50*/  SHF.R.S32.HI R14, RZ, 0x1f, R17 ;  /* 0x0000001fff0e7819 */ /* 0x000fe20000011411 */
[----:B------:R-:W-:Y:S01]  /*0b60*/  BSSY.RECONVERGENT B2, `(.L_x_133) ;  /* 0x0000016000027945 */ /* 0x000fe20003800200 */
[----:B------:R-:W-:Y:S01]  /*0b70*/  IADD3 R17, P1, P2, R17, R2, R8 ;  /* 0x0000000211117210 */ /* 0x000fe20007a3e008 */
[----:B------:R-:W-:-:S03]  /*0b80*/  IMAD.MOV.U32 R15, RZ, RZ, R19 ;  /* 0x000000ffff0f7224 */ /* 0x000fc600078e0013 */
[----:B------:R-:W-:Y:S01]  /*0b90*/  IADD3.X R16, PT, PT, R14, R3, RZ, P1, P2 ;  /* 0x000000030e107210 */ /* 0x000fe20000fe44ff */
[----:B------:R-:W-:Y:S02]  /*0ba0*/  IMAD.MOV.U32 R21, RZ, RZ, R17 ;  /* 0x000000ffff157224 */ /* 0x000fe400078e0011 */
[----:B------:R-:W-:Y:S02]  /*0bb0*/  IMAD.MOV.U32 R14, RZ, RZ, R18 ;  /* 0x000000ffff0e7224 */ /* 0x000fe400078e0012 */
        /* <DEDUP_REMOVED lines=16> */
.L_x_134:
[----:B------:R-:W-:Y:S05]  /*0cc0*/  BSYNC.RECONVERGENT B2 ;  /* 0x0000000000027941 */ /* 0x000fea0003800200 */
.L_x_133:
[C---:B------:R-:W-:Y:S02]  /*0cd0*/  VIADD R6, R11.reuse, 0x200 ;  /* 0x000002000b067836 */ /* 0x040fe40000000000 */
[----:B------:R-:W-:-:S03]  /*0ce0*/  VIADD R11, R11, 0x400 ;  /* 0x000004000b0b7836 */ /* 0x000fc60000000000 */
[----:B------:R-:W-:-:S13]  /*0cf0*/  ISETP.GE.AND P0, PT, R6, R9, PT ;  /* 0x000000090600720c */ /* 0x000fda0003f06270 */
[----:B------:R-:W-:Y:S05]  /*0d00*/  @!P0 BRA `(.L_x_135) ;  /* 0xfffffff800388947 */ /* 0x000fea000383ffff */
.L_x_121:
[----:B------:R-:W-:Y:S05]  /*0d10*/  BSYNC.RECONVERGENT B1 ;  /* 0x0000000000017941 */ /* 0x000fea0003800200 */
.L_x_120:
[----:B------:R-:W-:-:S13]  /*0d20*/  ISETP.GE.AND P0, PT, R9, 0x100, PT ;  /* 0x000001000900780c */ /* 0x000fda0003f06270 */
[----:B------:R-:W-:Y:S05]  /*0d30*/  @!P0 BRA `(.L_x_136) ;  /* 0x0000001400508947 */ /* 0x000fea0003800000 */
[----:B------:R-:W0:Y:S01]  /*0d40*/  S2R R11, SR_LANEID ;  /* 0x00000000000b7919 */ /* 0x000e220000000000 */
[----:B------:R-:W-:Y:S01]  /*0d50*/  BSSY.RECONVERGENT B1, `(.L_x_137) ;  /* 0x000001f000017945 */ /* 0x000fe20003800200 */
[----:B------:R-:W-:Y:S01]  /*0d60*/  IMAD.MOV.U32 R12, RZ, RZ, R21 ;  /* 0x000000ffff0c7224 */ /* 0x000fe200078e0015 */
[----:B-----5:R1:W2:Y:S01]  /*0d70*/  SHFL.DOWN PT, R4, R14, 0x1, 0x1f ;  /* 0x08201f000e047f89 */ /* 0x0202a200000e0000 */
        /* <DEDUP_REMOVED lines=9> */
[----:B------:R-:W-:Y:S01]  /*0e10*/  IMAD.MOV.U32 R12, RZ, RZ, R6 ;  /* 0x000000ffff0c7224 */ /* 0x000fe200078e0006 */
[----:B------:R-:W-:Y:S01]  /*0e20*/  MOV R13, R7 ;  /* 0x00000007000d7202 */ /* 0x000fe20000000f00 */
[----:B------:R-:W-:Y:S02]  /*0e30*/  IMAD.MOV.U32 R2, RZ, RZ, R4 ;  /* 0x000000ffff027224 */ /* 0x000fe400078e0004 */
[----:B------:R-:W-:-:S09]  /*0e40*/  IMAD.MOV.U32 R3, RZ, RZ, R5 ;  /* 0x000000ffff037224 */ /* 0x000fd200078e0005 */
        /* <DEDUP_REMOVED lines=15> */
.L_x_138:
[----:B------:R-:W-:Y:S05]  /*0f40*/  BSYNC.RECONVERGENT B1 ;  /* 0x0000000000017941 */ /* 0x000fea0003800200 */
.L_x_137:
        /* <DEDUP_REMOVED lines=31> */
.L_x_140:
[----:B------:R-:W-:Y:S05]  /*1140*/  BSYNC.RECONVERGENT B1 ;  /* 0x0000000000017941 */ /* 0x000fea0003800200 */
.L_x_139:
[----:B------:R-:W-:Y:S01]  /*1150*/  ISETP.GT.AND P0, PT, R11, 0x1b, PT ;  /* 0x0000001b0b00780c */ /* 0x000fe20003f04270 */
[----:B-1----:R1:W1:Y:S01]  /*1160*/  SHFL.DOWN PT, R6, R4, 0x4, 0x1f ;  /* 0x08801f0004067f89 */ /* 0x00226200000e0000 */
[----:B------:R-:W-:Y:S01]  /*1170*/  BSSY.RECONVERGENT B1, `(.L_x_141) ;  /* 0x000001d000017945 */ /* 0x000fe20003800200 */
[----:B----4-:R-:W-:Y:S02]  /*1180*/  IMAD.MOV.U32 R14, RZ, RZ, R8 ;  /* 0x000000ffff0e7224 */ /* 0x010fe400078e0008 */
[----:B--2---:R2:W4:Y:S01]  /*1190*/  SHFL.DOWN PT, R7, R5, 0x4, 0x1f ;  /* 0x08801f0005077f89 */ /* 0x00452200000e0000 */
[----:B---3--:R-:W-:Y:S02]  /*11a0*/  IMAD.MOV.U32 R15, RZ, RZ, R9 ;  /* 0x000000ffff0f7224 */ /* 0x008fe400078e0009 */
[----:B0-----:R-:W-:Y:S01]  /*11b0*/  IMAD.MOV.U32 R2, RZ, RZ, R4 ;  /* 0x000000ffff027224 */ /* 0x001fe200078e0004 */
[----:B------:R2:W0:Y:S01]  /*11c0*/  SHFL.DOWN PT, R13, R8, 0x4, 0x1f ;  /* 0x08801f00080d7f89 */ /* 0x00042200000e0000 */
[----:B------:R-:W-:-:S03]  /*11d0*/  IMAD.MOV.U32 R3, RZ, RZ, R5 ;  /* 0x000000ffff037224 */ /* 0x000fc600078e0005 */
[----:B------:R2:W3:Y:S01]  /*11e0*/  SHFL.DOWN PT, R12, R9, 0x4, 0x1f ;  /* 0x08801f00090c7f89 */ /* 0x0004e200000e0000 */
[----:B------:R-:W-:Y:S05]  /*11f0*/  @P0 BRA `(.L_x_142) ;  /* 0x0000000000500947 */ /* 0x000fea0003800000 */
[----:B-1--4-:R-:W-:Y:S01]  /*1200*/  DSETP.GEU.AND P0, PT, |R4|, |R6|, PT ;  /* 0x400000060400722a */ /* 0x012fe20003f0e200 */
[----:B0-----:R-:W-:Y:S02]  /*1210*/  IMAD.MOV.U32 R14, RZ, RZ, R13 ;  /* 0x000000ffff0e7224 */ /* 0x001fe400078e000d */
        /* <DEDUP_REMOVED lines=18> */
.L_x_142:
[----:B------:R-:W-:Y:S05]  /*1340*/  BSYNC.RECONVERGENT B1 ;  /* 0x0000000000017941 */ /* 0x000fea0003800200 */
.L_x_141:
[----:B------:R-:W-:Y:S01]  /*1350*/  ISETP.GT.AND P0, PT, R11, 0x17, PT ;  /* 0x000000170b00780c */ /* 0x000fe20003f04270 */
[----:B-1----:R1:W1:Y:S01]  /*1360*/  SHFL.DOWN PT, R4, R2, 0x8, 0x1f ;  /* 0x09001f0002047f89 */ /* 0x00226200000e0000 */
[----:B------:R-:W-:Y:S01]  /*1370*/  BSSY.RECONVERGENT B1, `(.L_x_143) ;  /* 0x000001d000017945 */ /* 0x000fe20003800200 */
[----:B---3--:R-:W-:Y:S02]  /*1380*/  IMAD.MOV.U32 R12, RZ, RZ, R14 ;  /* 0x000000ffff0c7224 */ /* 0x008fe400078e000e */
[----:B--2---:R2:W3:Y:S01]  /*1390*/  SHFL.DOWN PT, R5, R3, 0x8, 0x1f ;  /* 0x09001f0003057f89 */ /* 0x0044e200000e0000 */
[----:B0-----:R-:W-:Y:S02]  /*13a0*/  IMAD.MOV.U32 R13, RZ, RZ, R15 ;  /* 0x000000ffff0d7224 */ /* 0x001fe400078e000f */
[----:B------:R-:W-:Y:S01]  /*13b0*/  IMAD.MOV.U32 R8, RZ, RZ, R2 ;  /* 0x000000ffff087224 */ /* 0x000fe200078e0002 */
[----:B----4-:R2:W0:Y:S01]  /*13c0*/  SHFL.DOWN PT, R7, R14, 0x8, 0x1f ;  /* 0x09001f000e077f89 */ /* 0x01042200000e0000 */
[----:B------:R-:W-:-:S03]  /*13d0*/  IMAD.MOV.U32 R9, RZ, RZ, R3 ;  /* 0x000000ffff097224 */ /* 0x000fc600078e0003 */
[----:B------:R2:W4:Y:S01]  /*13e0*/  SHFL.DOWN PT, R6, R15, 0x8, 0x1f ;  /* 0x09001f000f067f89 */ /* 0x00052200000e0000 */
[----:B------:R-:W-:Y:S05]  /*13f0*/  @P0 BRA `(.L_x_144) ;  /* 0x0000000000500947 */ /* 0x000fea0003800000 */
[----:B-1-3--:R-:W-:Y:S01]  /*1400*/  DSETP.GEU.AND P0, PT, |R2|, |R4|, PT ;  /* 0x400000040200722a */ /* 0x00afe20003f0e200 */
[----:B0-----:R-:W-:Y:S02]  /*1410*/  IMAD.MOV.U32 R12, RZ, RZ, R7 ;  /* 0x000000ffff0c7224 */ /* 0x001fe400078e0007 */
        /* <DEDUP_REMOVED lines=18> */
.L_x_144:
[----:B------:R-:W-:Y:S05]  /*1540*/  BSYNC.RECONVERGENT B1 ;  /* 0x0000000000017941 */ /* 0x000fea0003800200 */
.L_x_143:
[----:B------:R-:W-:Y:S01]  /*1550*/  ISETP.GT.AND P0, PT, R11, 0xf, PT ;  /* 0x0000000f0b00780c */ /* 0x000fe20003f04270 */
[----:B-1----:R1:W1:Y:S01]  /*1560*/  SHFL.DOWN PT, R2, R8, 0x10, 0x1f ;  /* 0x0a001f0008027f89 */ /* 0x00226200000e0000 */
[----:B------:R-:W-:Y:S01]  /*1570*/  BSSY.RECONVERGENT B1, `(.L_x_145) ;  /* 0x000001d000017945 */ /* 0x000fe20003800200 */
[----:B------:R-:W-:Y:S02]  /*1580*/  IMAD.MOV.U32 R4, RZ, RZ, R12 ;  /* 0x000000ffff047224 */ /* 0x000fe400078e000c */
[----:B--2---:R2:W1:Y:S01]  /*1590*/  SHFL.DOWN PT, R3, R9, 0x10, 0x1f ;  /* 0x0a001f0009037f89 */ /* 0x00446200000e0000 */
[----:B---3--:R-:W-:Y:S02]  /*15a0*/  IMAD.MOV.U32 R5, RZ, RZ, R13 ;  /* 0x000000ffff057224 */ /* 0x008fe400078e000d */
[----:B----4-:R-:W-:Y:S01]  /*15b0*/  IMAD.MOV.U32 R6, RZ, RZ, R8 ;  /* 0x000000ffff067224 */ /* 0x010fe200078e0008 */
[----:B------:R2:W3:Y:S01]  /*15c0*/  SHFL.DOWN PT, R15, R12, 0x10, 0x1f ;  /* 0x0a001f000c0f7f89 */ /* 0x0004e200000e0000 */
[----:B0-----:R-:W-:-:S03]  /*15d0*/  IMAD.MOV.U32 R7, RZ, RZ, R9 ;  /* 0x000000ffff077224 */ /* 0x001fc600078e0009 */
[----:B------:R2:W0:Y:S01]  /*15e0*/  SHFL.DOWN PT, R14, R13, 0x10, 0x1f ;  /* 0x0a001f000d0e7f89 */ /* 0x00042200000e0000 */
[----:B------:R-:W-:Y:S05]  /*15f0*/  @P0 BRA `(.L_x_146) ;  /* 0x0000000000500947 */ /* 0x000fea0003800000 */
[----:B-1----:R-:W-:Y:S01]  /*1600*/  DSETP.GEU.AND P0, PT, |R8|, |R2|, PT ;  /* 0x400000020800722a */ /* 0x002fe20003f0e200 */
[----:B---3--:R-:W-:Y:S02]  /*1610*/  IMAD.MOV.U32 R4, RZ, RZ, R15 ;  /* 0x000000ffff047224 */ /* 0x008fe400078e000f */
        /* <DEDUP_REMOVED lines=18> */
.L_x_146:
[----:B------:R-:W-:Y:S05]  /*1740*/  BSYNC.RECONVERGENT B1 ;  /* 0x0000000000017941 */ /* 0x000fea0003800200 */
.L_x_145:
        /* <DEDUP_REMOVED lines=11> */
.L_x_148:
[----:B------:R-:W-:Y:S05]  /*1800*/  BSYNC.RECONVERGENT B1 ;  /* 0x0000000000017941 */ /* 0x000fea0003800200 */
.L_x_147:
[----:B------:R-:W-:Y:S01]  /*1810*/  BAR.SYNC.DEFER_BLOCKING 0x0 ;  /* 0x0000000000007b1d */ /* 0x000fe20000010000 */
[----:B------:R-:W-:-:S13]  /*1820*/  ISETP.NE.AND P1, PT, R10, RZ, PT ;  /* 0x000000ff0a00720c */ /* 0x000fda0003f25270 */
[----:B------:R-:W-:Y:S05]  /*1830*/  @P1 BRA `(.L_x_149) ;  /* 0x0000005000201947 */ /* 0x000fea0003800000 */
[----:B-1--4-:R-:W1:Y:S01]  /*1840*/  S2R R3, SR_CgaCtaId ;  /* 0x0000000000037919 */ /* 0x012e620000008800 */
[----:B------:R-:W-:Y:S01]  /*1850*/  MOV R20, 0x400 ;  /* 0x0000040000147802 */ /* 0x000fe20000000f00 */
[----:B------:R-:W-:Y:S03]  /*1860*/  BSSY.RECONVERGENT B1, `(.L_x_150) ;  /* 0x000001a000017945 */ /* 0x000fe60003800200 */
[----:B-1----:R-:W-:-:S05]  /*1870*/  LEA R20, R3, R20, 0x18 ;  /* 0x0000001403147211 */ /* 0x002fca00078ec0ff */
[----:B------:R-:W1:Y:S04]  /*1880*/  LDS.64 R16, [R20+0x18] ;  /* 0x0000180014107984 */ /* 0x000e680000000a00 */
[----:B--2---:R-:W2:Y:S04]  /*1890*/  LDS.128 R8, [R20+0x20] ;  /* 0x0000200014087984 */ /* 0x004ea80000000c00 */
[----:B------:R4:W4:Y:S04]  /*18a0*/  LDS.64 R2, [R20+0x80] ;  /* 0x0000800014027984 */ /* 0x0009280000000a00 */
[----:B0--3--:R0:W3:Y:S01]  /*18b0*/  LDS.128 R12, [R20+0x30] ;  /* 0x00003000140c7984 */ /* 0x0090e20000000c00 */
[----:B-1----:R-:W-:Y:S01]  /*18c0*/  DSETP.GEU.AND P0, PT, |R6|, |R16|, PT ;  /* 0x400000100600722a */ /* 0x002fe20003f0e200 */
[----:B------:R-:W-:-:S02]  /*18d0*/  IMAD.MOV.U32 R22, RZ, RZ, R16 ;  /* 0x000000ffff167224 */ /* 0x000fc400078e0010 */
[----:B------:R-:W-:Y:S02]  /*18e0*/  IMAD.MOV.U32 R23, RZ, RZ, R17 ;  /* 0x000000ffff177224 */ /* 0x000fe400078e0011 */
[----:B--2---:R-:W-:Y:S02]  /*18f0*/  IMAD.MOV.U32 R24, RZ, RZ, R8 ;  /* 0x000000ffff187224 */ /* 0x004fe400078e0008 */
[----:B------:R-:W-:-:S07]  /*1900*/  IMAD.MOV.U32 R25, RZ, RZ, R9 ;  /* 0x000000ffff197224 */ /* 0x000fce00078e0009 */
[----:B0--34-:R-:W-:Y:S05]  /*1910*/  @!P0 BRA `(.L_x_151) ;  /* 0x0000000000388947 */ /* 0x019fea0003800000 */
[----:B------:R-:W-:Y:S01]  /*1920*/  DSETP.GEU.AND P0, PT, |R16|, |R6|, PT ;  /* 0x400000061000722a */ /* 0x000fe20003f0e200 */
[----:B------:R-:W-:Y:S01]  /*1930*/  IMAD.MOV.U32 R22, RZ, RZ, R6 ;  /* 0x000000ffff167224 */ /* 0x000fe200078e0006 */
[----:B------:R-:W-:Y:S01]  /*1940*/  MOV R25, R5 ;  /* 0x0000000500197202 */ /* 0x000fe20000000f00 */
[----:B------:R-:W-:Y:S02]  /*1950*/  IMAD.MOV.U32 R23, RZ, RZ, R7 ;  /* 0x000000ffff177224 */ /* 0x000fe400078e0007 */
[----:B------:R-:W-:-:S09]  /*1960*/  IMAD.MOV.U32 R24, RZ, RZ, R4 ;  /* 0x000000ffff187224 */ /* 0x000fd200078e0004 */
        /* <DEDUP_REMOVED lines=9> */
.L_x_151:
[----:B------:R-:W-:Y:S05]  /*1a00*/  BSYNC.RECONVERGENT B1 ;  /* 0x0000000000017941 */ /* 0x000fea0003800200 */
.L_x_150:
        /* <DEDUP_REMOVED lines=23> */
.L_x_153:
[----:B------:R-:W-:Y:S05]  /*1b80*/  BSYNC.RECONVERGENT B1 ;  /* 0x0000000000017941 */ /* 0x000fea0003800200 */
.L_x_152:
        /* <DEDUP_REMOVED lines=21> */
.L_x_155:
[----:B------:R-:W-:Y:S05]  /*1ce0*/  BSYNC.RECONVERGENT B1 ;  /* 0x0000000000017941 */ /* 0x000fea0003800200 */
.L_x_154:
        /* <DEDUP_REMOVED lines=23> */
.L_x_157:
[----:B------:R-:W-:Y:S05]  /*1e60*/  BSYNC.RECONVERGENT B1 ;  /* 0x0000000000017941 */ /* 0x000fea0003800200 */
.L_x_156:
        /* <DEDUP_REMOVED lines=21> */
.L_x_159:
[----:B------:R-:W-:Y:S05]  /*1fc0*/  BSYNC.RECONVERGENT B1 ;  /* 0x0000000000017941 */ /* 0x000fea0003800200 */
.L_x_158:
        /* <DEDUP_REMOVED lines=21> */
.L_x_161:
[----:B------:R-:W-:Y:S05]  /*2120*/  BSYNC.RECONVERGENT B1 ;  /* 0x0000000000017941 */ /* 0x000fea0003800200 */
.L_x_160:
        /* <DEDUP_REMOVED lines=21> */
.L_x_136:
[----:B------:R-:W0:Y:S01]  /*2280*/  S2R R2, SR_LANEID ;  /* 0x0000000000027919 */ /* 0x000e220000000000 */
[----:B------:R-:W-:Y:S01]  /*2290*/  LOP3.LUT R3, R10, 0x3e0, RZ, 0xc0, !PT ;  /* 0x000003e00a037812 */ /* 0x000fe200078ec0ff */
[----:B------:R-:W-:Y:S01]  /*22a0*/  BSSY.RECONVERGENT B1, `(.L_x_162) ;  /* 0x0000024000017945 */ /* 0x000fe20003800200 */
[----:B------:R-:W-:Y:S02]  /*22b0*/  IMAD.MOV.U32 R18, RZ, RZ, R21 ;  /* 0x000000ffff127224 */ /* 0x000fe400078e0015 */
[----:B------:R-:W-:Y:S01]  /*22c0*/  LOP3.LUT R6, RZ, R3, RZ, 0x33, !PT ;  /* 0x00000003ff067212 */ /* 0x000fe200078e33ff */
[----:B------:R-:W-:Y:S02]  /*22d0*/  VIADD R4, R3, 0x20 ;  /* 0x0000002003047836 */ /* 0x000fe40000000000 */
[----:B------:R-:W-:Y:S02]  /*22e0*/  IMAD.MOV.U32 R22, RZ, RZ, R20 ;  /* 0x000000ffff167224 */ /* 0x000fe400078e0014 */
[----:B------:R-:W-:Y:S01]  /*22f0*/  IMAD.IADD R3, R9, 0x1, R6 ;  /* 0x0000000109037824 */ /* 0x000fe200078e0206 */
[----:B------:R-:W-:Y:S01]  /*2300*/  ISETP.GT.AND P0, PT, R4, R9, PT ;  /* 0x000000090400720c */ /* 0x000fe20003f04270 */
[----:B-----5:R-:W-:-:S02]  /*2310*/  IMAD.MOV.U32 R4, RZ, RZ, R14 ;  /* 0x000000ffff047224 */ /* 0x020fc400078e000e */
[----:B------:R-:W-:Y:S01]  /*2320*/  IMAD.MOV.U32 R5, RZ, RZ, R15 ;  /* 0x000000ffff057224 */ /* 0x000fe200078e000f */
[----:B------:R-:W-:-:S05]  /*2330*/  SEL R3, R3, 0x1f, P0 ;  /* 0x0000001f03037807 */ /* 0x000fca0000000000 */
[----:B------:R1:W2:Y:S04]  /*2340*/  SHFL.DOWN PT, R6, R14, 0x1, R3 ;  /* 0x082000000e067989 */ /* 0x0002a800000e0003 */
[----:B------:R1:W3:Y:S04]  /*2350*/  SHFL.DOWN PT, R7, R15, 0x1, R3 ;  /* 0x082000000f077989 */ /* 0x0002e800000e0003 */
[----:B------:R1:W4:Y:S01]  /*2360*/  SHFL.DOWN PT, R8, R21, 0x1, R3 ;  /* 0x0820000015087989 */ /* 0x00032200000e0003 */
[----:B0-----:R-:W-:-:S03]  /*2370*/  ISETP.GE.AND P0, PT, R2, R3, PT ;  /* 0x000000030200720c */ /* 0x001fc60003f06270 */
[----:B------:R1:W0:Y:S10]  /*2380*/  SHFL.DOWN PT, R11, R20, 0x1, R3 ;  /* 0x08200000140b7989 */ /* 0x00023400000e0003 */
[----:B-12---:R-:W-:Y:S05]  /*2390*/  @P0 BRA `(.L_x_163) ;  /* 0x0000000000500947 */ /* 0x006fea0003800000 */
[----:B---3--:R-:W-:Y:S01]  /*23a0*/  DSETP.GEU.AND P0, PT, |R14|, |R6|, PT ;  /* 0x400000060e00722a */ /* 0x008fe20003f0e200 */
        /* <DEDUP_REMOVED lines=19> */
.L_x_163:
[----:B------:R-:W-:Y:S05]  /*24e0*/  BSYNC.RECONVERGENT B1 ;  /* 0x0000000000017941 */ /* 0x000fea0003800200 */
.L_x_162:
[----:B------:R-:W-:Y:S01]  /*24f0*/  IADD3 R6, PT, PT, R2, 0x2, RZ ;  /* 0x0000000202067810 */ /* 0x000fe20007ffe0ff */
[----:B------:R1:W2:Y:S01]  /*2500*/  SHFL.DOWN PT, R12, R4, 0x2, R3 ;  /* 0x08400000040c7989 */ /* 0x0002a200000e0003 */
[----:B------:R-:W-:Y:S01]  /*2510*/  BSSY.RECONVERGENT B1, `(.L_x_164) ;  /* 0x000001e000017945 */ /* 0x000fe20003800200 */
[----:B----4-:R-:W-:Y:S01]  /*2520*/  IMAD.MOV.U32 R8, RZ, RZ, R18 ;  /* 0x000000ffff087224 */ /* 0x010fe200078e0012 */
[----:B------:R-:W-:Y:S01]  /*2530*/  ISETP.GT.AND P0, PT, R6, R3, PT ;  /* 0x000000030600720c */ /* 0x000fe20003f04270 */
[----:B------:R1:W4:Y:S01]  /*2540*/  SHFL.DOWN PT, R13, R5, 0x2, R3 ;  /* 0x08400000050d7989 */ /* 0x00032200000e0003 */
[----:B------:R-:W-:Y:S02]  /*2550*/  IMAD.MOV.U32 R16, RZ, RZ, R22 ;  /* 0x000000ffff107224 */ /* 0x000fe400078e0016 */
[----:B------:R-:W-:Y:S01]  /*2560*/  IMAD.MOV.U32 R6, RZ, RZ, R4 ;  /* 0x000000ffff067224 */ /* 0x000fe200078e0004 */
[----:B0-----:R1:W0:Y:S01]  /*2570*/  SHFL.DOWN PT, R11, R18, 0x2, R3 ;  /* 0x08400000120b7989 */ /* 0x00122200000e0003 */
[----:B---3--:R-:W-:-:S03]  /*2580*/  IMAD.MOV.U32 R7, RZ, RZ, R5 ;  /* 0x000000ffff077224 */ /* 0x008fc600078e0005 */
[----:B------:R1:W3:Y:S04]  /*2590*/  SHFL.DOWN PT, R15, R22, 0x2, R3 ;  /* 0x08400000160f7989 */ /* 0x0002e800000e0003 */
[----:B------:R-:W-:Y:S05]  /*25a0*/  @P0 BRA `(.L_x_165) ;  /* 0x0000000000500947 */ /* 0x000fea0003800000 */
[----:B--2-4-:R-:W-:Y:S01]  /*25b0*/  DSETP.GEU.AND P0, PT, |R4|, |R12|, PT ;  /* 0x4000000c0400722a */ /* 0x014fe20003f0e200 */
        /* <DEDUP_REMOVED lines=19> */
.L_x_165:
[----:B------:R-:W-:Y:S05]  /*26f0*/  BSYNC.RECONVERGENT B1 ;  /* 0x0000000000017941 */ /* 0x000fea0003800200 */
.L_x_164:
[----:B-1----:R-:W-:Y:S01]  /*2700*/  VIADD R4, R2, 0x4 ;  /* 0x0000000402047836 */ /* 0x002fe20000000000 */
[----:B--2---:R1:W2:Y:S01]  /*2710*/  SHFL.DOWN PT, R12, R6, 0x4, R3 ;  /* 0x08800000060c7989 */ /* 0x0042a200000e0003 */
[----:B------:R-:W-:Y:S01]  /*2720*/  BSSY.RECONVERGENT B1, `(.L_x_166) ;  /* 0x000001e000017945 */ /* 0x000fe20003800200 */
[----:B------:R-:W-:Y:S02]  /*2730*/  IMAD.MOV.U32 R14, RZ, RZ, R8 ;  /* 0x000000ffff0e7224 */ /* 0x000fe400078e0008 */
[----:B------:R-:W-:Y:S01]  /*2740*/  ISETP.GT.AND P0, PT, R4, R3, PT ;  /* 0x000000030400720c */ /* 0x000fe20003f04270 */
[----:B----4-:R1:W4:Y:S01]  /*2750*/  SHFL.DOWN PT, R13, R7, 0x4, R3 ;  /* 0x08800000070d7989 */ /* 0x01032200000e0003 */
[----:B------:R-:W-:Y:S02]  /*2760*/  IMAD.MOV.U32 R18, RZ, RZ, R16 ;  /* 0x000000ffff127224 */ /* 0x000fe400078e0010 */
[----:B------:R-:W-:Y:S01]  /*2770*/  IMAD.MOV.U32 R4, RZ, RZ, R6 ;  /* 0x000000ffff047224 */ /* 0x000fe200078e0006 */
[----:B0-----:R1:W0:Y:S01]  /*2780*/  SHFL.DOWN PT, R11, R8, 0x4, R3 ;  /* 0x08800000080b7989 */ /* 0x00122200000e0003 */
[----:B------:R-:W-:-:S03]  /*2790*/  IMAD.MOV.U32 R5, RZ, RZ, R7 ;  /* 0x000000ffff057224 */ /* 0x000fc600078e0007 */
[----:B---3--:R1:W3:Y:S04]  /*27a0*/  SHFL.DOWN PT, R15, R16, 0x4, R3 ;  /* 0x08800000100f7989 */ /* 0x0082e800000e0003 */
        /* <DEDUP_REMOVED lines=21> */
.L_x_167:
[----:B------:R-:W-:Y:S05]  /*2900*/  BSYNC.RECONVERGENT B1 ;  /* 0x0000000000017941 */ /* 0x000fea0003800200 */
.L_x_166:
[----:B-1----:R-:W-:Y:S01]  /*2910*/  VIADD R8, R2, 0x8 ;  /* 0x0000000802087836 */ /* 0x002fe20000000000 */
[----:B------:R1:W1:Y:S01]  /*2920*/  SHFL.DOWN PT, R6, R4, 0x8, R3 ;  /* 0x0900000004067989 */ /* 0x00026200000e0003 */
[----:B------:R-:W-:Y:S01]  /*2930*/  BSSY.RECONVERGENT B1, `(.L_x_168) ;  /* 0x000001e000017945 */ /* 0x000fe20003800200 */
[----:B------:R-:W-:Y:S02]  /*2940*/  IMAD.MOV.U32 R16, RZ, RZ, R18 ;  /* 0x000000ffff107224 */ /* 0x000fe400078e0012 */
[----:B------:R-:W-:Y:S01]  /*2950*/  ISETP.GT.AND P0, PT, R8, R3, PT ;  /* 0x000000030800720c */ /* 0x000fe20003f04270 */
[----:B------:R1:W1:Y:S01]  /*2960*/  SHFL.DOWN PT, R7, R5, 0x8, R3 ;  /* 0x0900000005077989 */ /* 0x00026200000e0003 */
[----:B------:R-:W-:Y:S02]  /*2970*/  IMAD.MOV.U32 R8, RZ, RZ, R14 ;  /* 0x000000ffff087224 */ /* 0x000fe400078e000e */
[----:B--2---:R-:W-:Y:S01]  /*2980*/  IMAD.MOV.U32 R12, RZ, RZ, R4 ;  /* 0x000000ffff0c7224 */ /* 0x004fe200078e0004 */
[----:B0-----:R0:W2:Y:S01]  /*2990*/  SHFL.DOWN PT, R11, R14, 0x8, R3 ;  /* 0x090000000e0b7989 */ /* 0x0010a200000e0003 */
[----:B----4-:R-:W-:-:S03]  /*29a0*/  IMAD.MOV.U32 R13, RZ, RZ, R5 ;  /* 0x000000ffff0d7224 */ /* 0x010fc600078e0005 */
[----:B---3--:R0:W3:Y:S04]  /*29b0*/  SHFL.DOWN PT, R15, R18, 0x8, R3 ;  /* 0x09000000120f7989 */ /* 0x0080e800000e0003 */
[----:B------:R-:W-:Y:S05]  /*29c0*/  @P0 BRA `(.L_x_169) ;  /* 0x0000000000500947 */ /* 0x000fea0003800000 */
[----:B-1----:R-:W-:Y:S01]  /*29d0*/  DSETP.GEU.AND P0, PT, |R4|, |R6|, PT ;  /* 0x400000060400722a */ /* 0x002fe20003f0e200 */
[----:B--2---:R-:W-:Y:S02]  /*29e0*/  IMAD.MOV.U32 R8, RZ, RZ, R11 ;  /* 0x000000ffff087224 */ /* 0x004fe400078e000b */
        /* <DEDUP_REMOVED lines=18> */
.L_x_169:
[----:B------:R-:W-:Y:S05]  /*2b10*/  BSYNC.RECONVERGENT B1 ;  /* 0x0000000000017941 */ /* 0x000fea0003800200 */
.L_x_168:
[----:B-1----:R-:W-:Y:S01]  /*2b20*/  VIADD R4, R2, 0x10 ;  /* 0x0000001002047836 */ /* 0x002fe20000000000 */
[----:B0-----:R0:W1:Y:S01]  /*2b30*/  SHFL.DOWN PT, R14, R12, 0x10, R3 ;  /* 0x0a0000000c0e7989 */ /* 0x00106200000e0003 */
[----:B------:R-:W-:Y:S01]  /*2b40*/  BSSY.RECONVERGENT B1, `(.L_x_170) ;  /* 0x000001e000017945 */ /* 0x000fe20003800200 */
[----:B------:R-:W-:Y:S02]  /*2b50*/  IMAD.MOV.U32 R5, RZ, RZ, R16 ;  /* 0x000000ffff057224 */ /* 0x000fe400078e0010 */
[----:B------:R-:W-:Y:S01]  /*2b60*/  ISETP.GT.AND P0, PT, R4, R3, PT ;  /* 0x000000030400720c */ /* 0x000fe20003f04270 */
[----:B---3--:R0:W3:Y:S01]  /*2b70*/  SHFL.DOWN PT, R15, R13, 0x10, R3 ;  /* 0x0a0000000d0f7989 */ /* 0x0080e200000e0003 */
[----:B------:R-:W-:Y:S02]  /*2b80*/  IMAD.MOV.U32 R4, RZ, RZ, R8 ;  /* 0x000000ffff047224 */ /* 0x000fe400078e0008 */
[----:B------:R-:W-:Y:S01]  /*2b90*/  IMAD.MOV.U32 R6, RZ, RZ, R12 ;  /* 0x000000ffff067224 */ /* 0x000fe200078e000c */
[----:B--2---:R0:W2:Y:S01]  /*2ba0*/  SHFL.DOWN PT, R11, R8, 0x10, R3 ;  /* 0x0a000000080b7989 */ /* 0x0040a200000e0003 */
[----:B------:R-:W-:-:S03]  /*2bb0*/  IMAD.MOV.U32 R7, RZ, RZ, R13 ;  /* 0x000000ffff077224 */ /* 0x000fc600078e000d */
[----:B------:R0:W4:Y:S04]  /*2bc0*/  SHFL.DOWN PT, R17, R16, 0x10, R3 ;  /* 0x0a00000010117989 */ /* 0x00012800000e0003 */
[----:B------:R-:W-:Y:S05]  /*2bd0*/  @P0 BRA `(.L_x_171) ;  /* 0x0000000000500947 */ /* 0x000fea0003800000 */
[----:B-1-3--:R-:W-:Y:S01]  /*2be0*/  DSETP.GEU.AND P0, PT, |R12|, |R14|, PT ;  /* 0x4000000e0c00722a */ /* 0x00afe20003f0e200 */
        /* <DEDUP_REMOVED lines=19> */
.L_x_171:
[----:B------:R-:W-:Y:S05]  /*2d20*/  BSYNC.RECONVERGENT B1 ;  /* 0x0000000000017941 */ /* 0x000fea0003800200 */
.L_x_170:
[----:B------:R-:W-:Y:S01]  /*2d30*/  ISETP.NE.AND P0, PT, R2, RZ, PT ;  /* 0x000000ff0200720c */ /* 0x000fe20003f05270 */
[----:B------:R-:W-:-:S12]  /*2d40*/  BSSY.RECONVERGENT B1, `(.L_x_172) ;  /* 0x000000a000017945 */ /* 0x000fd80003800200 */
[----:B------:R-:W-:Y:S05]  /*2d50*/  @P0 BRA `(.L_x_173) ;  /* 0x0000000000200947 */ /* 0x000fea0003800000 */
[----:B0-----:R-:W0:Y:S01]  /*2d60*/  S2R R8, SR_CgaCtaId ;  /* 0x0000000000087919 */ /* 0x001e220000008800 */
[----:B------:R-:W-:Y:S02]  /*2d70*/  MOV R3, 0x400 ;  /* 0x0000040000037802 */ /* 0x000fe40000000f00 */
[----:B------:R-:W-:-:S04]  /*2d80*/  SHF.R.U32.HI R2, RZ, 0x1, R10 ;  /* 0x00000001ff027819 */ /* 0x000fc8000001160a */
[----:B------:R-:W-:Y:S02]  /*2d90*/  LOP3.LUT R2, R2, 0x1f0, RZ, 0xc0, !PT ;  /* 0x000001f002027812 */ /* 0x000fe400078ec0ff */
[----:B0-----:R-:W-:-:S05]  /*2da0*/  LEA R3, R8, R3, 0x18 ;  /* 0x0000000308037211 */ /* 0x001fca00078ec0ff */
[----:B------:R-:W-:-:S05]  /*2db0*/  IMAD.IADD R3, R2, 0x1, R3 ;  /* 0x0000000102037824 */ /* 0x000fca00078e0203 */
[----:B------:R0:W-:Y:S04]  /*2dc0*/  STS.64 [R3+0x10], R4 ;  /* 0x0000100403007388 */ /* 0x0001e80000000a00 */
[----:B------:R0:W-:Y:S02]  /*2dd0*/  STS.64 [R3+0x8], R6 ;  /* 0x0000080603007388 */ /* 0x0001e40000000a00 */
.L_x_173:
[----:B------:R-:W-:Y:S05]  /*2de0*/  BSYNC.RECONVERGENT B1 ;  /* 0x0000000000017941 */ /* 0x000fea0003800200 */
.L_x_172:
[----:B------:R-:W-:Y:S01]  /*2df0*/  BAR.SYNC.DEFER_BLOCKING 0x0 ;  /* 0x0000000000007b1d */ /* 0x000fe20000010000 */
[----:B------:R-:W-:-:S13]  /*2e00*/  ISETP.NE.AND P1, PT, R10, RZ, PT ;  /* 0x000000ff0a00720c */ /* 0x000fda0003f25270 */
[----:B------:R-:W-:Y:S05]  /*2e10*/  @P1 BRA `(.L_x_149) ;  /* 0x0000003800a81947 */ /* 0x000fea0003800000 */
[----:B------:R-:W-:Y:S01]  /*2e20*/  ISETP.GE.AND P0, PT, R9, 0x21, PT ;  /* 0x000000210900780c */ /* 0x000fe20003f06270 */
[----:B0-----:R-:W-:Y:S02]  /*2e30*/  IMAD.MOV.U32 R13, RZ, RZ, R4 ;  /* 0x000000ffff0d7224 */ /* 0x001fe400078e0004 */
[----:B------:R-:W-:Y:S02]  /*2e40*/  IMAD.MOV.U32 R8, RZ, RZ, R5 ;  /* 0x000000ffff087224 */ /* 0x000fe400078e0005 */
[----:B------:R-:W-:Y:S02]  /*2e50*/  IMAD.MOV.U32 R2, RZ, RZ, R6 ;  /* 0x000000ffff027224 */ /* 0x000fe400078e0006 */
[----:B------:R-:W-:-:S06]  /*2e60*/  IMAD.MOV.U32 R3, RZ, RZ, R7 ;  /* 0x000000ffff037224 */ /* 0x000fcc00078e0007 */
[----:B------:R-:W-:Y:S05]  /*2e70*/  @!P0 BRA `(.L_x_174) ;  /* 0x00000000006c8947 */ /* 0x000fea0003800000 */
[----:B------:R-:W0:Y:S01]  /*2e80*/  S2UR UR5, SR_CgaCtaId ;  /* 0x00000000000579c3 */ /* 0x000e220000008800 */
[----:B------:R-:W-:Y:S01]  /*2e90*/  UMOV UR4, 0x400 ;  /* 0x0000040000047882 */ /* 0x000fe20000000000 */
[----:B------:R-:W-:Y:S01]  /*2ea0*/  BSSY.RECONVERGENT B1, `(.L_x_174) ;  /* 0x0000018000017945 */ /* 0x000fe20003800200 */
[----:B0-----:R-:W-:-:S09]  /*2eb0*/  ULEA UR4, UR5, UR4, 0x18 ;  /* 0x0000000405047291 */ /* 0x001fd2000f8ec0ff */
[----:B--2---:R-:W0:Y:S04]  /*2ec0*/  LDS.64 R10, [UR4+0x18] ;  /* 0x00001804ff0a7984 */ /* 0x004e280008000a00 */
[----:B-1-3--:R-:W1:Y:S01]  /*2ed0*/  LDS.64 R14, [UR4+0x20] ;  /* 0x00002004ff0e7984 */ /* 0x00ae620008000a00 */
[----:B0-----:R-:W-:Y:S01]  /*2ee0*/  DSETP.GEU.AND P0, PT, |R6|, |R10|, PT ;  /* 0x4000000a0600722a */ /* 0x001fe20003f0e200 */
[----:B------:R-:W-:Y:S02]  /*2ef0*/  IMAD.MOV.U32 R2, RZ, RZ, R10 ;  /* 0x000000ffff027224 */ /* 0x000fe400078e000a */
[----:B------:R-:W-:Y:S02]  /*2f00*/  IMAD.MOV.U32 R3, RZ, RZ, R11 ;  /* 0x000000ffff037224 */ /* 0x000fe400078e000b */
[----:B-1----:R-:W-:-:S02]  /*2f10*/  IMAD.MOV.U32 R13, RZ, RZ, R14 ;  /* 0x000000ffff0d7224 */ /* 0x002fc400078e000e */
[----:B------:R-:W-:-:S07]  /*2f20*/  IMAD.MOV.U32 R8, RZ, RZ, R15 ;  /* 0x000000ffff087224 */ /* 0x000fce00078e000f */
[----:B------:R-:W-:Y:S05]  /*2f30*/  @!P0 BRA `(.L_x_175) ;  /* 0x0000000000388947 */ /* 0x000fea0003800000 */
        /* <DEDUP_REMOVED lines=14> */
.L_x_175:
[----:B------:R-:W-:Y:S05]  /*3020*/  BSYNC.RECONVERGENT B1 ;  /* 0x0000000000017941 */ /* 0x000fea0003800200 */
.L_x_174:
[----:B------:R-:W-:Y:S01]  /*3030*/  ISETP.GE.AND P0, PT, R9, 0x41, PT ;  /* 0x000000410900780c */ /* 0x000fe20003f06270 */
[----:B--2---:R-:W-:Y:S02]  /*3040*/  IMAD.MOV.U32 R11, RZ, RZ, R13 ;  /* 0x000000ffff0b7224 */ /* 0x004fe400078e000d */
        /* <DEDUP_REMOVED lines=8> */
[----:B------:R-:W0:Y:S04]  /*30d0*/  LDS.64 R6, [UR4+0x28] ;  /* 0x00002804ff067984 */ /* 0x000e280008000a00 */
        /* <DEDUP_REMOVED lines=21> */
.L_x_177:
[----:B------:R-:W-:Y:S05]  /*3230*/  BSYNC.RECONVERGENT B1 ;  /* 0x0000000000017941 */ /* 0x000fea0003800200 */
.L_x_176:
[----:B------:R-:W-:Y:S01]  /*3240*/  ISETP.GE.AND P0, PT, R9, 0x61, PT ;  /* 0x000000610900780c */ /* 0x000fe20003f06270 */
[----:B------:R-:W-:Y:S02]  /*3250*/  IMAD.MOV.U32 R13, RZ, RZ, R11 ;  /* 0x000000ffff0d7224 */ /* 0x000fe400078e000b */
        /* <DEDUP_REMOVED lines=30> */
.L_x_179:
[----:B------:R-:W-:Y:S05]  /*3440*/  BSYNC.RECONVERGENT B1 ;  /* 0x0000000000017941 */ /* 0x000fea0003800200 */
.L_x_178:
        /* <DEDUP_REMOVED lines=32> */
.L_x_181:
[----:B------:R-:W-:Y:S05]  /*3650*/  BSYNC.RECONVERGENT B1 ;  /* 0x0000000000017941 */ /* 0x000fea0003800200 */
.L_x_180:
        /* <DEDUP_REMOVED lines=32> */
.L_x_183:
[----:B------:R-:W-:Y:S05]  /*3860*/  BSYNC.RECONVERGENT B1 ;  /* 0x0000000000017941 */ /* 0x000fea0003800200 */
.L_x_182:
        /* <DEDUP_REMOVED lines=32> */
.L_x_185:
[----:B------:R-:W-:Y:S05]  /*3a70*/  BSYNC.RECONVERGENT B1 ;  /* 0x0000000000017941 */ /* 0x000fea0003800200 */
.L_x_184:
[----:B------:R-:W-:Y:S01]  /*3a80*/  ISETP.GE.AND P0, PT, R9, 0xe1, PT ;  /* 0x000000e10900780c */ /* 0x000fe20003f06270 */
[----:B------:R-:W-:Y:S01]  /*3a90*/  IMAD.MOV.U32 R5, RZ, RZ, R10 ;  /* 0x000000ffff057224 */ /* 0x000fe200078e000a */
[----:B------:R-:W-:Y:S01]  /*3aa0*/  MOV R4, R11 ;  /* 0x0000000b00047202 */ /* 0x000fe20000000f00 */
[----:B------:R-:W-:Y:S02]  /*3ab0*/  IMAD.MOV.U32 R6, RZ, RZ, R2 ;  /* 0x000000ffff067224 */ /* 0x000fe400078e0002 */
[----:B------:R-:W-:-:S08]  /*3ac0*/  IMAD.MOV.U32 R7, RZ, RZ, R3 ;  /* 0x000000ffff077224 */ /* 0x000fd000078e0003 */
[----:B------:R-:W-:Y:S05]  /*3ad0*/  @!P0 BRA `(.L_x_149) ;  /* 0x0000002c00788947 */ /* 0x000fea0003800000 */
[----:B------:R-:W0:Y:S01]  /*3ae0*/  S2UR UR5, SR_CgaCtaId ;  /* 0x00000000000579c3 */ /* 0x000e220000008800 */
[----:B------:R-:W-:Y:S02]  /*3af0*/  UMOV UR4, 0x400 ;  /* 0x0000040000047882 */ /* 0x000fe40000000000 */
[----:B0-----:R-:W-:-:S09]  /*3b00*/  ULEA UR4, UR5, UR4, 0x18 ;  /* 0x0000000405047291 */ /* 0x001fd2000f8ec0ff */
[----:B------:R-:W0:Y:S04]  /*3b10*/  LDS.64 R8, [UR4+0x78] ;  /* 0x00007804ff087984 */ /* 0x000e280008000a00 */
[----:B------:R-:W2:Y:S01]  /*3b20*/  LDS.64 R12, [UR4+0x80] ;  /* 0x00008004ff0c7984 */ /* 0x000ea20008000a00 */
[----:B0-----:R-:W-:Y:S01]  /*3b30*/  DSETP.GEU.AND P0, PT, |R2|, |R8|, PT ;  /* 0x400000080200722a */ /* 0x001fe20003f0e200 */
        /* <DEDUP_REMOVED lines=20> */
.L_x_117:
[----:B------:R-:W0:Y:S01]  /*3c80*/  S2R R3, SR_TID.X ;  /* 0x0000000000037919 */ /* 0x000e220000002100 */
[----:B------:R-:W1:Y:S02]  /*3c90*/  LDCU.128 UR12, c[0x0][0x380] ;  /* 0x00007000ff0c77ac */ /* 0x000e640008000c00 */
[----:B-1----:R-:W-:Y:S02]  /*3ca0*/  IMAD.U32 R2, RZ, RZ, UR12 ;  /* 0x0000000cff027e24 */ /* 0x002fe4000f8e00ff */
[----:B------:R-:W-:Y:S01]  /*3cb0*/  IMAD.U32 R4, RZ, RZ, UR13 ;  /* 0x0000000dff047e24 */ /* 0x000fe2000f8e00ff */
[----:B0-----:R-:W-:-:S05]  /*3cc0*/  IADD3 R5, P0, PT, R8, R3, RZ ;  /* 0x0000000308057210 */ /* 0x001fca0007f1e0ff */
[----:B------:R-:W-:Y:S01]  /*3cd0*/  IMAD.X R6, RZ, RZ, RZ, P0 ;  /* 0x000000ffff067224 */ /* 0x000fe200000e06ff */
[----:B------:R-:W-:-:S04]  /*3ce0*/  LEA R20, P0, R5, R2, 0x3 ;  /* 0x0000000205147211 */ /* 0x000fc800078018ff */
[----:B------:R-:W-:-:S05]  /*3cf0*/  LEA.HI.X R21, R5, R4, R6, 0x3, P0 ;  /* 0x0000000405157211 */ /* 0x000fca00000f1c06 */
[----:B------:R-:W2:Y:S04]  /*3d00*/  LDG.E.64 R6, desc[UR10][R20.64] ;  /* 0x0000000a14067981 */ /* 0x000ea8000c1e1b00 */
[----:B------:R-:W2:Y:S04]  /*3d10*/  LDG.E.64 R14, desc[UR10][R20.64+0x800] ;  /* 0x0008000a140e7981 */ /* 0x000ea8000c1e1b00 */
[----:B------:R-:W3:Y:S04]  /*3d20*/  LDG.E.64 R18, desc[UR10][R20.64+0x1000] ;  /* 0x0010000a14127981 */ /* 0x000ee8000c1e1b00 */
[----:B------:R-:W4:Y:S04]  /*3d30*/  LDG.E.64 R12, desc[UR10][R20.64+0x1800] ;  /* 0x0018000a140c7981 */ /* 0x000f28000c1e1b00 */
[----:B------:R-:W5:Y:S01]  /*3d40*/  LDG.E.64 R10, desc[UR10][R20.64+0x2000] ;  /* 0x0020000a140a7981 */ /* 0x000f62000c1e1b00 */
[----:B------:R-:W-:Y:S01]  /*3d50*/  IMAD.U32 R5, RZ, RZ, UR14 ;  /* 0x0000000eff057e24 */ /* 0x000fe2000f8e00ff */
[----:B------:R-:W-:Y:S01]  /*3d60*/  LOP3.LUT R9, R3, 0x400, RZ, 0xfc, !PT ;  /* 0x0000040003097812 */ /* 0x000fe200078efcff */
[----:B------:R-:W-:Y:S01]  /*3d70*/  BSSY.RECONVERGENT B1, `(.L_x_186) ;  /* 0x0000020000017945 */ /* 0x000fe20003800200 */
[----:B------:R-:W-:-:S04]  /*3d80*/  ISETP.LE.U32.AND P0, PT, R25, UR6, PT ;  /* 0x0000000619007c0c */ /* 0x000fc8000bf03070 */
[----:B------:R-:W-:Y:S01]  /*3d90*/  ISETP.GE.U32.AND.EX P0, PT, RZ, R16, PT, P0 ;  /* 0x00000010ff00720c */ /* 0x000fe20003f06100 */
[----:B--2---:R-:W-:-:S06]  /*3da0*/  DSETP.GEU.AND P2, PT, |R6|, |R14|, PT ;  /* 0x4000000e0600722a */ /* 0x004fcc0003f4e200 */
[----:B------:R-:W-:Y:S02]  /*3db0*/  FSEL R6, R6, R14, P2 ;  /* 0x0000000e06067208 */ /* 0x000fe40001000000 */
[----:B------:R-:W-:-:S06]  /*3dc0*/  FSEL R7, R7, R15, P2 ;  /* 0x0000000f07077208 */ /* 0x000fcc0001000000 */
[----:B---3--:R-:W-:-:S06]  /*3dd0*/  DSETP.GEU.AND P3, PT, |R6|, |R18|, PT ;  /* 0x400000120600722a */ /* 0x008fcc0003f6e200 */
[----:B------:R-:W-:Y:S01]  /*3de0*/  FSEL R14, R6, R18, P3 ;  /* 0x00000012060e7208 */ /* 0x000fe20001800000 */
[----:B------:R-:W-:Y:S01]  /*3df0*/  IMAD.U32 R6, RZ, RZ, UR15 ;  /* 0x0000000fff067e24 */ /* 0x000fe2000f8e00ff */
[----:B------:R-:W-:Y:S01]  /*3e00*/  FSEL R15, R7, R19, P3 ;  /* 0x00000013070f7208 */ /* 0x000fe20001800000 */
[----:B------:R-:W-:-:S05]  /*3e10*/  VIADD R18, R3, 0x100 ;  /* 0x0000010003127836 */ /* 0x000fca0000000000 */
[----:B----4-:R-:W-:-:S06]  /*3e20*/  DSETP.GEU.AND P1, PT, |R14|, |R12|, PT ;  /* 0x4000000c0e00722a */ /* 0x010fcc0003f2e200 */
[----:B------:R-:W-:Y:S01]  /*3e30*/  FSEL R12, R14, R12, P1 ;  /* 0x0000000c0e0c7208 */ /* 0x000fe20000800000 */
[----:B------:R-:W-:Y:S01]  /*3e40*/  VIADD R14, R3, 0x200 ;  /* 0x00000200030e7836 */ /* 0x000fe20000000000 */
[----:B------:R-:W-:Y:S02]  /*3e50*/  FSEL R13, R15, R13, P1 ;  /* 0x0000000d0f0d7208 */ /* 0x000fe40000800000 */
[----:B------:R-:W-:Y:S02]  /*3e60*/  IADD3 R15, P5, PT, R8, R5, RZ ;  /* 0x00000005080f7210 */ /* 0x000fe40007fbe0ff */
[----:B------:R-:W-:Y:S02]  /*3e70*/  @P3 SEL R14, R3, R18, P2 ;  /* 0x00000012030e3207 */ /* 0x000fe40001000000 */
[----:B-----5:R-:W-:Y:S01]  /*3e80*/  DSETP.GEU.AND P4, PT, |R12|, |R10|, PT ;  /* 0x4000000a0c00722a */ /* 0x020fe20003f8e200 */
[----:B------:R-:W-:Y:S01]  /*3e90*/  IMAD.X R17, RZ, RZ, R6, P5 ;  /* 0x000000ffff117224 */ /* 0x000fe200028e0606 */
[----:B------:R-:W-:Y:S01]  /*3ea0*/  IADD3 R7, P5, PT, R9, R15, RZ ;  /* 0x0000000f09077210 */ /* 0x000fe20007fbe0ff */
[----:B------:R-:W-:-:S04]  /*3eb0*/  @!P1 VIADD R14, R3, 0x300 ;  /* 0x00000300030e9836 */ /* 0x000fc80000000000 */
[----:B------:R-:W-:-:S07]  /*3ec0*/  IMAD.X R8, RZ, RZ, R17, P5 ;  /* 0x000000ffff087224 */ /* 0x000fce00028e0611 */
[----:B------:R-:W-:Y:S05]  /*3ed0*/  @!P4 BRA `(.L_x_187) ;  /* 0x000000000024c947 */ /* 0x000fea0003800000 */
[C---:B------:R-:W-:Y:S02]  /*3ee0*/  ISETP.GE.U32.AND P1, PT, R14.reuse, R9, PT ;  /* 0x000000090e00720c */ /* 0x040fe40003f26070 */
[----:B------:R-:W-:Y:S02]  /*3ef0*/  IADD3 R14, P2, PT, R14, R15, RZ ;  /* 0x0000000f0e0e7210 */ /* 0x000fe40007f5e0ff */
[----:B------:R-:W-:-:S03]  /*3f00*/  ISETP.GE.U32.AND.EX P1, PT, RZ, RZ, PT, P1 ;  /* 0x000000ffff00720c */ /* 0x000fc60003f26110 */
[----:B------:R-:W-:-:S10]  /*3f10*/  IMAD.X R9, RZ, RZ, R17, P2 ;  /* 0x000000ffff097224 */ /* 0x000fd400010e0611 */
[----:B------:R-:W-:-:S06]  /*3f20*/  DSETP.LT.OR P1, PT, |R10|, |R12|, !P1 ;  /* 0x4000000c0a00722a */ /* 0x000fcc0004f21600 */
[----:B------:R-:W-:Y:S02]  /*3f30*/  FSEL R10, R12, R10, P1 ;  /* 0x0000000a0c0a7208 */ /* 0x000fe40000800000 */
[----:B------:R-:W-:Y:S02]  /*3f40*/  FSEL R11, R13, R11, P1 ;  /* 0x0000000b0d0b7208 */ /* 0x000fe40000800000 */
[----:B------:R-:W-:Y:S02]  /*3f50*/  SEL R7, R14, R7, P1 ;  /* 0x000000070e077207 */ /* 0x000fe40000800000 */
[----:B------:R-:W-:-:S07]  /*3f60*/  SEL R8, R9, R8, P1 ;  /* 0x0000000809087207 */ /* 0x000fce0000800000 */
.L_x_187:
[----:B------:R-:W-:Y:S05]  /*3f70*/  BSYNC.RECONVERGENT B1 ;  /* 0x0000000000017941 */ /* 0x000fea0003800200 */
.L_x_186:
[----:B------:R-:W-:Y:S05]  /*3f80*/  @P0 BRA `(.L_x_188) ;  /* 0x0000001400000947 */ /* 0x000fea0003800000 */
[----:B------:R-:W0:Y:S01]  /*3f90*/  LDCU.64 UR8, c[0x0][0x3e8] ;  /* 0x00007d00ff0877ac */ /* 0x000e220008000a00 */
[----:B------:R-:W-:Y:S01]  /*3fa0*/  ISETP.NE.AND P0, PT, R3, RZ, PT ;  /* 0x000000ff0300720c */ /* 0x000fe20003f05270 */
[----:B------:R-:W-:Y:S01]  /*3fb0*/  BSSY.RECONVERGENT B1, `(.L_x_189) ;  /* 0x0000012000017945 */ /* 0x000fe20003800200 */
[----:B------:R-:W-:Y:S01]  /*3fc0*/  UMOV UR4, 0x8 ;  /* 0x0000000800047882 */ /* 0x000fe20000000000 */
[----:B------:R-:W-:Y:S02]  /*3fd0*/  UMOV UR5, 0x0 ;  /* 0x0000000000057882 */ /* 0x000fe40000000000 */
[----:B0-----:R-:W-:-:S04]  /*3fe0*/  UIMAD.WIDE.U32 UR4, UR8, 0x1, UR4 ;  /* 0x00000001080478a5 */ /* 0x001fc8000f8e0004 */
[----:B------:R-:W-:Y:S02]  /*3ff0*/  UIADD3 UR7, UPT, UPT, UR5, UR9, URZ ;  /* 0x0000000905077290 */ /* 0x000fe4000fffe0ff */
[----:B------:R-:W-:Y:S02]  /*4000*/  IMAD.U32 R13, RZ, RZ, UR5 ;  /* 0x00000005ff0d7e24 */ /* 0x000fe4000f8e00ff */
[----:B------:R-:W-:Y:S02]  /*4010*/  IMAD.U32 R12, RZ, RZ, UR4 ;  /* 0x00000004ff0c7e24 */ /* 0x000fe4000f8e00ff */
[----:B------:R-:W-:Y:S01]  /*4020*/  IMAD.U32 R13, RZ, RZ, UR7 ;  /* 0x00000007ff0d7e24 */ /* 0x000fe2000f8e00ff */
[----:B------:R-:W-:Y:S06]  /*4030*/  @P0 BRA `(.L_x_190) ;  /* 0x0000000000240947 */ /* 0x000fec0003800000 */
[----:B------:R-:W-:Y:S02]  /*4040*/  IMAD.MOV.U32 R18, RZ, RZ, 0x500 ;  /* 0x00000500ff127424 */ /* 0x000fe400078e00ff */
[----:B------:R-:W-:-:S05]  /*4050*/  IMAD.MOV.U32 R19, RZ, RZ, 0x0 ;  /* 0x00000000ff137424 */ /* 0x000fca00078e00ff */
[----:B------:R-:W2:Y:S01]  /*4060*/  ATOMG.E.ADD.64.STRONG.GPU PT, R14, desc[UR10][R12.64], R18 ;  /* 0x800000120c0e79a8 */ /* 0x000ea200081ef50a */
[----:B------:R-:W0:Y:S01]  /*4070*/  S2UR UR5, SR_CgaCtaId ;  /* 0x00000000000579c3 */ /* 0x000e220000008800 */
[----:B------:R-:W-:Y:S02]  /*4080*/  UMOV UR4, 0x400 ;  /* 0x0000040000047882 */ /* 0x000fe40000000000 */
[----:B0-----:R-:W-:Y:S01]  /*4090*/  ULEA UR4, UR5, UR4, 0x18 ;  /* 0x0000000405047291 */ /* 0x001fe2000f8ec0ff */
[----:B--2---:R-:W-:-:S05]  /*40a0*/  IADD3 R14, P0, PT, R14, UR6, RZ ;  /* 0x000000060e0e7c10 */ /* 0x004fca000ff1e0ff */
[----:B------:R-:W-:-:S05]  /*40b0*/  IMAD.X R15, RZ, RZ, R15, P0 ;  /* 0x000000ffff0f7224 */ /* 0x000fca00000e060f */
[----:B------:R0:W-:Y:S03]  /*40c0*/  STS.64 [UR4+0x98], R14 ;  /* 0x0000980eff007988 */ /* 0x0001e60008000a04 */
.L_x_190:
[----:B------:R-:W-:Y:S05]  /*40d0*/  BSYNC.RECONVERGENT B1 ;  /* 0x0000000000017941 */ /* 0x000fea0003800200 */
.L_x_189:
[----:B------:R-:W1:Y:S08]  /*40e0*/  S2UR UR5, SR_CgaCtaId ;  /* 0x00000000000579c3 */ /* 0x000e700000008800 */
[----:B------:R-:W-:Y:S06]  /*40f0*/  BAR.SYNC.DEFER_BLOCKING 0x0 ;  /* 0x0000000000007b1d */ /* 0x000fec0000010000 */
[----:B------:R-:W-:-:S02]  /*4100*/  UMOV UR4, 0x400 ;  /* 0x0000040000047882 */ /* 0x000fc40000000000 */
[----:B-1----:R-:W-:-:S06]  /*4110*/  ULEA UR4, UR5, UR4, 0x18 ;  /* 0x0000000405047291 */ /* 0x002fcc000f8ec0ff */
[----:B------:R-:W-:-:S05]  /*4120*/  IMAD.U32 R9, RZ, RZ, UR4 ;  /* 0x00000004ff097e24 */ /* 0x000fca000f8e00ff */
[----:B------:R-:W0:Y:S02]  /*4130*/  LDS.64 R18, [R9+0x98] ;  /* 0x0000980009127984 */ /* 0x000e240000000a00 */
[----:B0-----:R-:W-:-:S04]  /*4140*/  IADD3 R14, P1, PT, R18, 0x500, RZ ;  /* 0x00000500120e7810 */ /* 0x001fc80007f3e0ff */
[----:B------:R-:W-:Y:S01]  /*4150*/  ISETP.GT.U32.AND P0, PT, R14, R25, PT ;  /* 0x000000190e00720c */ /* 0x000fe20003f04070 */
[----:B------:R-:W-:-:S05]  /*4160*/  IMAD.X R15, RZ, RZ, R19, P1 ;  /* 0x000000ffff0f7224 */ /* 0x000fca00008e0613 */
[----:B------:R-:W-:-:S13]  /*4170*/  ISETP.GT.AND.EX P0, PT, R15, R16, PT, P0 ;  /* 0x000000100f00720c */ /* 0x000fda0003f04300 */
[----:B------:R-:W-:Y:S05]  /*4180*/  @P0 BRA `(.L_x_191) ;  /* 0x0000000400b40947 */ /* 0x000fea0003800000 */
[----:B------:R-:W-:Y:S01]  /*4190*/  BSSY.RECONVERGENT B1, `(.L_x_191) ;  /* 0x000006c000017945 */ /* 0x000fe20003800200 */
[----:B------:R-:W-:Y:S01]  /*41a0*/  IMAD.MOV.U32 R20, RZ, RZ, R10 ;  /* 0x000000ffff147224 */ /* 0x000fe200078e000a */
[----:B------:R-:W0:Y:S01]  /*41b0*/  LDCU.64 UR8, c[0x0][0x398] ;  /* 0x00007300ff0877ac */ /* 0x000e220008000a00 */
[----:B------:R-:W-:Y:S02]  /*41c0*/  IMAD.MOV.U32 R21, RZ, RZ, R11 ;  /* 0x000000ffff157224 */ /* 0x000fe400078e000b */
[----:B------:R-:W-:Y:S01]  /*41d0*/  IMAD.MOV.U32 R15, RZ, RZ, R7 ;  /* 0x000000ffff0f7224 */ /* 0x000fe200078e0007 */
[----:B------:R-:W1:Y:S01]  /*41e0*/  LDCU.128 UR12, c[0x0][0x380] ;  /* 0x00007000ff0c77ac */ /* 0x000e620008000c00 */
[----:B------:R-:W-:-:S07]  /*41f0*/  IMAD.MOV.U32 R14, RZ, RZ, R8 ;  /* 0x000000ffff0e7224 */ /* 0x000fce00078e0008 */
.L_x_194:
[----:B------:R-:W-:Y:S01]  /*4200*/  IADD3 R7, P0, PT, R3, R18, RZ ;  /* 0x0000001203077210 */ /* 0x000fe20007f1e0ff */
[----:B-1----:R-:W-:Y:S02]  /*4210*/  IMAD.U32 R2, RZ, RZ, UR12 ;  /* 0x0000000cff027e24 */ /* 0x002fe4000f8e00ff */
[----:B------:R-:W-:Y:S02]  /*4220*/  IMAD.U32 R4, RZ, RZ, UR13 ;  /* 0x0000000dff047e24 */ /* 0x000fe4000f8e00ff */
[----:B------:R-:W-:Y:S01]  /*4230*/  IMAD.X R25, RZ, RZ, R19, P0 ;  /* 0x000000ffff197224 */ /* 0x000fe200000e0613 */
[----:B------:R-:W-:-:S04]  /*4240*/  LEA R10, P0, R7, R2, 0x3 ;  /* 0x00000002070a7211 */ /* 0x000fc800078018ff */
[----:B------:R-:W-:-:S05]  /*4250*/  LEA.HI.X R11, R7, R4, R25, 0x3, P0 ;  /* 0x00000004070b7211 */ /* 0x000fca00000f1c19 */
[----:B------:R-:W2:Y:S04]  /*4260*/  LDG.E.64 R16, desc[UR10][R10.64] ;  /* 0x0000000a0a107981 */ /* 0x000ea8000c1e1b00 */
[----:B------:R-:W3:Y:S01]  /*4270*/  LDG.E.64 R18, desc[UR10][R10.64+0x800] ;  /* 0x0008000a0a127981 */ /* 0x000ee2000c1e1b00 */
[----:B------:R-:W-:Y:S02]  /*4280*/  IMAD.U32 R5, RZ, RZ, UR14 ;  /* 0x0000000eff057e24 */ /* 0x000fe4000f8e00ff */
[----:B------:R-:W-:-:S03]  /*4290*/  IMAD.U32 R6, RZ, RZ, UR15 ;  /* 0x0000000fff067e24 */ /* 0x000fc6000f8e00ff */
[----:B------:R-:W-:-:S04]  /*42a0*/  IADD3 R24, P0, PT, R7, R5, RZ ;  /* 0x0000000507187210 */ /* 0x000fc80007f1e0ff */
[----:B------:R-:W-:Y:S01]  /*42b0*/  IADD3 R27, P3, PT, R24, 0x100, RZ ;  /* 0x00000100181b7810 */ /* 0x000fe20007f7e0ff */
[----:B------:R-:W-:-:S04]  /*42c0*/  IMAD.X R25, R25, 0x1, R6, P0 ;  /* 0x0000000119197824 */ /* 0x000fc800000e0606 */
[----:B------:R-:W-:Y:S01]  /*42d0*/  IMAD.X R26, RZ, RZ, R25, P3 ;  /* 0x000000ffff1a7224 */ /* 0x000fe200018e0619 */
[----:B--2---:R-:W-:-:S14]  /*42e0*/  DSETP.GEU.AND P2, PT, |R20|, |R16|, PT ;  /* 0x400000101400722a */ /* 0x004fdc0003f4e200 */
[----:B------:R-:W-:-:S04]  /*42f0*/  @P2 ISETP.GE.U32.AND P0, PT, R15, R24, PT ;  /* 0x000000180f00220c */ /* 0x000fc80003f06070 */
[----:B------:R-:W-:-:S13]  /*4300*/  @P2 ISETP.GE.AND.EX P0, PT, R14, R25, PT, P0 ;  /* 0x000000190e00220c */ /* 0x000fda0003f06300 */
[----:B------:R-:W-:-:S06]  /*4310*/  @P2 DSETP.LT.OR P0, PT, |R16|, |R20|, !P0 ;  /* 0x400000141000222a */ /* 0x000fcc0004701600 */
[----:B------:R-:W-:Y:S02]  /*4320*/  @P2 FSEL R7, R20, R16, P0 ;  /* 0x0000001014072208 */ /* 0x000fe40000000000 */
[----:B------:R-:W-:Y:S02]  /*4330*/  @P2 FSEL R20, R21, R17, P0 ;  /* 0x0000001115142208 */ /* 0x000fe40000000000 */
[C---:B------:R-:W-:Y:S01]  /*4340*/  IADD3 R21, P5, PT, R24.reuse, 0x300, RZ ;  /* 0x0000030018157810 */ /* 0x040fe20007fbe0ff */
[----:B------:R-:W-:Y:S01]  /*4350*/  @P2 IMAD.MOV.U32 R16, RZ, RZ, R7 ;  /* 0x000000ffff102224 */ /* 0x000fe200078e0007 */
[C---:B------:R-:W-:Y:S01]  /*4360*/  IADD3 R7, P6, PT, R24.reuse, 0x400, RZ ;  /* 0x0000040018077810 */ /* 0x040fe20007fde0ff */
[----:B------:R-:W-:Y:S01]  /*4370*/  @P2 IMAD.MOV.U32 R17, RZ, RZ, R20 ;  /* 0x000000ffff112224 */ /* 0x000fe200078e0014 */
[----:B------:R-:W-:Y:S01]  /*4380*/  IADD3 R20, P4, PT, R24, 0x200, RZ ;  /* 0x0000020018147810 */ /* 0x000fe20007f9e0ff */
[--C-:B------:R-:W-:Y:S01]  /*4390*/  IMAD.X R23, RZ, RZ, R25.reuse, P5 ;  /* 0x000000ffff177224 */ /* 0x100fe200028e0619 */
[----:B------:R-:W-:Y:S01]  /*43a0*/  @P2 SEL R24, R15, R24, P0 ;  /* 0x000000180f182207 */ /* 0x000fe20000000000 */
[----:B------:R-:W-:-:S02]  /*43b0*/  IMAD.X R8, RZ, RZ, R25, P6 ;  /* 0x000000ffff087224 */ /* 0x000fc400030e0619 */
[----:B------:R-:W-:Y:S01]  /*43c0*/  IMAD.X R22, RZ, RZ, R25, P4 ;  /* 0x000000ffff167224 */ /* 0x000fe200020e0619 */
[----:B------:R-:W-:Y:S01]  /*43d0*/  @P2 SEL R25, R14, R25, P0 ;  /* 0x000000190e192207 */ /* 0x000fe20000000000 */
[----:B---3--:R-:W-:Y:S01]  /*43e0*/  DSETP.GEU.AND P1, PT, |R16|, |R18|, PT ;  /* 0x400000121000722a */ /* 0x008fe20003f2e200 */
[----:B------:R-:W2:-:S13]  /*43f0*/  LDG.E.64 R14, desc[UR10][R10.64+0x1000] ;  /* 0x0010000a0a0e7981 */ /* 0x000e9a000c1e1b00 */
[----:B------:R-:W-:-:S04]  /*4400*/  @P1 ISETP.GE.U32.AND P0, PT, R24, R27, PT ;  /* 0x0000001b1800120c */ /* 0x000fc80003f06070 */
[----:B------:R-:W-:-:S13]  /*4410*/  @P1 ISETP.GE.AND.EX P0, PT, R25, R26, PT, P0 ;  /* 0x0000001a1900120c */ /* 0x000fda0003f06300 */
[----:B------:R-:W-:-:S06]  /*4420*/  @P1 DSETP.LT.OR P0, PT, |R18|, |R16|, !P0 ;  /* 0x400000101200122a */ /* 0x000fcc0004701600 */
[----:B------:R-:W-:Y:S02]  /*4430*/  @P1 FSEL R28, R16, R18, P0 ;  /* 0x00000012101c1208 */ /* 0x000fe40000000000 */
[----:B------:R-:W-:Y:S02]  /*4440*/  @P1 FSEL R29, R17, R19, P0 ;  /* 0x00000013111d1208 */ /* 0x000fe40000000000 */
[----:B------:R-:W3:Y:S01]  /*4450*/  LDG.E.64 R16, desc[UR10][R10.64+0x1800] ;  /* 0x0018000a0a107981 */ /* 0x000ee2000c1e1b00 */
[----:B------:R-:W-:Y:S02]  /*4460*/  @P1 IMAD.MOV.U32 R18, RZ, RZ, R28 ;  /* 0x000000ffff121224 */ /* 0x000fe400078e001c */
[----:B------:R-:W-:Y:S01]  /*4470*/  @P1 IMAD.MOV.U32 R19, RZ, RZ, R29 ;  /* 0x000000ffff131224 */ /* 0x000fe200078e001d */
[----:B------:R-:W-:Y:S02]  /*4480*/  @P1 SEL R27, R24, R27, P0 ;  /* 0x0000001b181b1207 */ /* 0x000fe40000000000 */
[----:B------:R-:W-:Y:S01]  /*4490*/  @P1 SEL R26, R25, R26, P0 ;  /* 0x0000001a191a1207 */ /* 0x000fe20000000000 */
[----:B------:R-:W-:Y:S01]  /*44a0*/  BSSY.RECONVERGENT B2, `(.L_x_192) ;  /* 0x000001d000027945 */ /* 0x000fe20003800200 */
[----:B------:R-:W5:Y:S01]  /*44b0*/  LDG.E.64 R10, desc[UR10][R10.64+0x2000] ;  /* 0x0020000a0a0a7981 */ /* 0x000f62000c1e1b00 */
[----:B------:R-:W-:Y:S06]  /*44c0*/  BAR.SYNC.DEFER_BLOCKING 0x0 ;  /* 0x0000000000007b1d */ /* 0x000fec0000010000 */
[----:B--2---:R-:W-:-:S14]  /*44d0*/  DSETP.GEU.AND P2, PT, |R18|, |R14|, PT ;  /* 0x4000000e1200722a */ /* 0x004fdc0003f4e200 */
[----:B------:R-:W-:-:S04]  /*44e0*/  @P2 ISETP.GE.U32.AND P0, PT, R27, R20, PT ;  /* 0x000000141b00220c */ /* 0x000fc80003f06070 */
[----:B------:R-:W-:-:S13]  /*44f0*/  @P2 ISETP.GE.AND.EX P0, PT, R26, R22, PT, P0 ;  /* 0x000000161a00220c */ /* 0x000fda0003f06300 */
[----:B------:R-:W-:-:S06]  /*4500*/  @P2 DSETP.LT.OR P0, PT, |R14|, |R18|, !P0 ;  /* 0x400000120e00222a */ /* 0x000fcc0004701600 */
[----:B------:R-:W-:Y:S02]  /*4510*/  @P2 FSEL R18, R18, R14, P0 ;  /* 0x0000000e12122208 */ /* 0x000fe40000000000 */
[----:B------:R-:W-:-:S03]  /*4520*/  @P2 FSEL R19, R19, R15, P0 ;  /* 0x0000000f13132208 */ /* 0x000fc60000000000 */
[----:B------:R-:W-:Y:S02]  /*4530*/  @P2 IMAD.MOV.U32 R14, RZ, RZ, R18 ;  /* 0x000000ffff0e2224 */ /* 0x000fe400078e0012 */
[----:B------:R-:W-:-:S06]  /*4540*/  @P2 IMAD.MOV.U32 R15, RZ, RZ, R19 ;  /* 0x000000ffff0f2224 */ /* 0x000fcc00078e0013 */
[----:B---3--:R-:W-:Y:S01]  /*4550*/  DSETP.GEU.AND P1, PT, |R14|, |R16|, PT ;  /* 0x400000100e00722a */ /* 0x008fe20003f2e200 */
[----:B------:R-:W-:Y:S02]  /*4560*/  @P2 SEL R20, R27, R20, P0 ;  /* 0x000000141b142207 */ /* 0x000fe40000000000 */
[----:B------:R-:W-:Y:S02]  /*4570*/  @P2 SEL R22, R26, R22, P0 ;  /* 0x000000161a162207 */ /* 0x000fe40000000000 */
[----:B------:R-:W-:-:S09]  /*4580*/  ISETP.NE.AND P2, PT, R3, RZ, PT ;  /* 0x000000ff0300720c */ /* 0x000fd20003f45270 */
[----:B------:R-:W-:-:S04]  /*4590*/  @P1 ISETP.GE.U32.AND P0, PT, R20, R21, PT ;  /* 0x000000151400120c */ /* 0x000fc80003f06070 */
[----:B------:R-:W-:-:S13]  /*45a0*/  @P1 ISETP.GE.AND.EX P0, PT, R22, R23, PT, P0 ;  /* 0x000000171600120c */ /* 0x000fda0003f06300 */
[----:B------:R-:W-:Y:S01]  /*45b0*/  @P1 DSETP.LT.OR P0, PT, |R16|, |R14|, !P0 ;  /* 0x4000000e1000122a */ /* 0x000fe20004701600 */
[----:B------:R-:W-:-:S13]  /*45c0*/  @P2 BRA `(.L_x_193) ;  /* 0x0000000000282947 */ /* 0x000fda0003800000 */
[----:B------:R-:W-:Y:S02]  /*45d0*/  IMAD.MOV.U32 R24, RZ, RZ, 0x500 ;  /* 0x00000500ff187424 */ /* 0x000fe400078e00ff */
[----:B------:R-:W-:-:S06]  /*45e0*/  IMAD.MOV.U32 R25, RZ, RZ, 0x0 ;  /* 0x00000000ff197424 */ /* 0x000fcc00078e00ff */
[----:B------:R-:W2:Y:S01]  /*45f0*/  ATOMG.E.ADD.64.STRONG.GPU PT, R24, desc[UR10][R12.64], R24 ;  /* 0x800000180c1879a8 */ /* 0x000ea200081ef50a */
[----:B------:R-:W1:Y:S01]  /*4600*/  S2UR UR5, SR_CgaCtaId ;  /* 0x00000000000579c3 */ /* 0x000e620000008800 */
[----:B------:R-:W-:Y:S02]  /*4610*/  UMOV UR4, 0x400 ;  /* 0x0000040000047882 */ /* 0x000fe40000000000 */
[----:B-1----:R-:W-:-:S06]  /*4620*/  ULEA UR4, UR5, UR4, 0x18 ;  /* 0x0000000405047291 */ /* 0x002fcc000f8ec0ff */
[----:B------:R-:W-:Y:S01]  /*4630*/  IMAD.U32 R9, RZ, RZ, UR4 ;  /* 0x00000004ff097e24 */ /* 0x000fe2000f8e00ff */
[----:B--2---:R-:W-:-:S05]  /*4640*/  IADD3 R18, P2, PT, R24, UR6, RZ ;  /* 0x0000000618127c10 */ /* 0x004fca000ff5e0ff */
[----:B------:R-:W-:-:S05]  /*4650*/  IMAD.X R19, RZ, RZ, R25, P2 ;  /* 0x000000ffff137224 */ /* 0x000fca00010e0619 */
[----:B------:R1:W-:Y:S03]  /*4660*/  STS.64 [R9+0x98], R18 ;  /* 0x0000981209007388 */ /* 0x0003e60000000a00 */
.L_x_193:
[----:B0-----:R-:W-:Y:S05]  /*4670*/  BSYNC.RECONVERGENT B2 ;  /* 0x0000000000027941 */ /* 0x001fea0003800200 */
.L_x_192:
[----:B------:R-:W-:Y:S01]  /*4680*/  BAR.SYNC.DEFER_BLOCKING 0x0 ;  /* 0x0000000000007b1d */ /* 0x000fe20000010000 */
[----:B------:R-:W-:Y:S01]  /*4690*/  @P1 FSEL R14, R14, R16, P0 ;  /* 0x000000100e0e1208 */ /* 0x000fe20000000000 */
[----:B------:R-:W-:Y:S01]  /*46a0*/  IMAD.U32 R25, RZ, RZ, UR8 ;  /* 0x00000008ff197e24 */ /* 0x000fe2000f8e00ff */
[----:B------:R-:W-:Y:S02]  /*46b0*/  @P1 FSEL R15, R15, R17, P0 ;  /* 0x000000110f0f1208 */ /* 0x000fe40000000000 */
[----:B------:R-:W-:Y:S01]  /*46c0*/  @P1 SEL R21, R20, R21, P0 ;  /* 0x0000001514151207 */ /* 0x000fe20000000000 */
[----:B------:R-:W-:Y:S01]  /*46d0*/  @P1 IMAD.MOV.U32 R16, RZ, RZ, R14 ;  /* 0x000000ffff101224 */ /* 0x000fe200078e000e */
[----:B------:R-:W-:Y:S01]  /*46e0*/  @P1 SEL R23, R22, R23, P0 ;  /* 0x0000001716171207 */ /* 0x000fe20000000000 */
[----:B------:R-:W-:-:S06]  /*46f0*/  @P1 IMAD.MOV.U32 R17, RZ, RZ, R15 ;  /* 0x000000ffff111224 */ /* 0x000fcc00078e000f */
[----:B-----5:R-:W-:Y:S01]  /*4700*/  DSETP.GEU.AND P2, PT, |R16|, |R10|, PT ;  /* 0x4000000a1000722a */ /* 0x020fe20003f4e200 */
[----:B-1----:R-:W0:-:S13]  /*4710*/  LDS.64 R18, [R9+0x98] ;  /* 0x0000980009127984 */ /* 0x002e1a0000000a00 */
[----:B------:R-:W-:-:S04]  /*4720*/  @P2 ISETP.GE.U32.AND P0, PT, R21, R7, PT ;  /* 0x000000071500220c */ /* 0x000fc80003f06070 */
[----:B------:R-:W-:-:S13]  /*4730*/  @P2 ISETP.GE.AND.EX P0, PT, R23, R8, PT, P0 ;  /* 0x000000081700220c */ /* 0x000fda0003f06300 */
[----:B------:R-:W-:-:S06]  /*4740*/  @P2 DSETP.LT.OR P0, PT, |R10|, |R16|, !P0 ;  /* 0x400000100a00222a */ /* 0x000fcc0004701600 */
[----:B------:R-:W-:Y:S02]  /*4750*/  @P2 FSEL R17, R17, R11, P0 ;  /* 0x0000000b11112208 */ /* 0x000fe40000000000 */
[----:B------:R-:W-:Y:S02]  /*4760*/  @P2 SEL R7, R21, R7, P0 ;  /* 0x0000000715072207 */ /* 0x000fe40000000000 */
[----:B------:R-:W-:Y:S01]  /*4770*/  @P2 SEL R8, R23, R8, P0 ;  /* 0x0000000817082207 */ /* 0x000fe20000000000 */
[----:B------:R-:W-:-:S04]  /*4780*/  @P2 IMAD.MOV.U32 R11, RZ, RZ, R17 ;  /* 0x000000ffff0b2224 */ /* 0x000fc800078e0011 */
[----:B------:R-:W-:Y:S01]  /*4790*/  IMAD.MOV.U32 R21, RZ, RZ, R11 ;  /* 0x000000ffff157224 */ /* 0x000fe200078e000b */
[----:B0-----:R-:W-:-:S04]  /*47a0*/  IADD3 R14, P3, PT, R18, 0x500, RZ ;  /* 0x00000500120e7810 */ /* 0x001fc80007f7e0ff */
[----:B------:R-:W-:Y:S01]  /*47b0*/  ISETP.GT.U32.AND P1, PT, R14, R25, PT ;  /* 0x000000190e00720c */ /* 0x000fe20003f24070 */
[----:B------:R-:W-:Y:S01]  /*47c0*/  IMAD.X R15, RZ, RZ, R19, P3 ;  /* 0x000000ffff0f7224 */ /* 0x000fe200018e0613 */
[----:B------:R-:W-:Y:S01]  /*47d0*/  @P2 FSEL R14, R16, R10, P0 ;  /* 0x0000000a100e2208 */ /* 0x000fe20000000000 */
[----:B------:R-:W-:-:S04]  /*47e0*/  IMAD.U32 R16, RZ, RZ, UR9 ;  /* 0x00000009ff107e24 */ /* 0x000fc8000f8e00ff */
[----:B------:R-:W-:Y:S01]  /*47f0*/  @P2 IMAD.MOV.U32 R10, RZ, RZ, R14 ;  /* 0x000000ffff0a2224 */ /* 0x000fe200078e000e */
[----:B------:R-:W-:Y:S01]  /*4800*/  ISETP.GT.AND.EX P0, PT, R15, R16, PT, P1 ;  /* 0x000000100f00720c */ /* 0x000fe20003f04310 */
[----:B------:R-:W-:Y:S01]  /*4810*/  IMAD.MOV.U32 R14, RZ, RZ, R8 ;  /* 0x000000ffff0e7224 */ /* 0x000fe200078e0008 */
[----:B------:R-:W-:Y:S01]  /*4820*/  MOV R15, R7 ;  /* 0x00000007000f7202 */ /* 0x000fe20000000f00 */
[----:B------:R-:W-:-:S10]  /*4830*/  IMAD.MOV.U32 R20, RZ, RZ, R10 ;  /* 0x000000ffff147224 */ /* 0x000fd400078e000a */
[----:B------:R-:W-:Y:S05]  /*4840*/  @!P0 BRA `(.L_x_194) ;  /* 0xfffffff8006c8947 */ /* 0x000fea000383ffff */
[----:B------:R-:W-:Y:S05]  /*4850*/  BSYNC.RECONVERGENT B1 ;  /* 0x0000000000017941 */ /* 0x000fea0003800200 */
.L_x_191:
[----:B------:R-:W-:Y:S01]  /*4860*/  ISETP.GE.U32.AND P0, PT, R18, R25, PT ;  /* 0x000000191200720c */ /* 0x000fe20003f06070 */
[----:B------:R-:W-:Y:S03]  /*4870*/  BSSY.RECONVERGENT B1, `(.L_x_188) ;  /* 0x00000b1000017945 */ /* 0x000fe60003800200 */
[----:B------:R-:W-:-:S13]  /*4880*/  ISETP.GE.AND.EX P0, PT, R19, R16, PT, P0 ;  /* 0x000000101300720c */ /* 0x000fda0003f06300 */
[----:B------:R-:W-:Y:S05]  /*4890*/  @P0 BRA `(.L_x_195) ;  /* 0x0000000800b80947 */ /* 0x000fea0003800000 */
[----:B------:R-:W-:-:S05]  /*48a0*/  IMAD.IADD R20, R25, 0x1, -R18 ;  /* 0x0000000119147824 */ /* 0x000fca00078e0a12 */
[----:B------:R-:W-:-:S13]  /*48b0*/  ISETP.GE.AND P0, PT, R3, R20, PT ;  /* 0x000000140300720c */ /* 0x000fda0003f06270 */
[----:B------:R-:W-:Y:S05]  /*48c0*/  @P0 BRA `(.L_x_195) ;  /* 0x0000000800ac0947 */ /* 0x000fea0003800000 */
[----:B------:R-:W-:Y:S01]  /*48d0*/  LOP3.LUT R9, RZ, R3, RZ, 0x33, !PT ;  /* 0x00000003ff097212 */ /* 0x000fe200078e33ff */
[----:B------:R-:W-:Y:S03]  /*48e0*/  BSSY.RECONVERGENT B2, `(.L_x_196) ;  /* 0x0000035000027945 */ /* 0x000fe60003800200 */
[----:B------:R-:W-:-:S04]  /*48f0*/  IADD3 R25, PT, PT, -R18, R25, R9 ;  /* 0x0000001912197210 */ /* 0x000fc80007ffe109 */
[----:B------:R-:W-:-:S04]  /*4900*/  LOP3.LUT R9, R25, 0x300, RZ, 0xc0, !PT ;  /* 0x0000030019097812 */ /* 0x000fc800078ec0ff */
[----:B------:R-:W-:Y:S01]  /*4910*/  ISETP.NE.AND P0, PT, R9, 0x300, PT ;  /* 0x000003000900780c */ /* 0x000fe20003f05270 */
[----:B------:R-:W-:-:S12]  /*4920*/  IMAD.MOV.U32 R9, RZ, RZ, R3 ;  /* 0x000000ffff097224 */ /* 0x000fd800078e0003 */
[----:B------:R-:W-:Y:S05]  /*4930*/  @!P0 BRA `(.L_x_197) ;  /* 0x0000000000bc8947 */ /* 0x000fea0003800000 */
[----:B------:R-:W-:Y:S02]  /*4940*/  IADD3 R15, P0, PT, R3, R18, RZ ;  /* 0x00000012030f7210 */ /* 0x000fe40007f1e0ff */
[----:B------:R-:W-:Y:S02]  /*4950*/  LEA.HI R9, R25, 0x1, RZ, 0x18 ;  /* 0x0000000119097811 */ /* 0x000fe400078fc0ff */
[C---:B------:R-:W-:Y:S01]  /*4960*/  LEA R2, P1, R15.reuse, R2, 0x3 ;  /* 0x000000020f027211 */ /* 0x040fe200078218ff */
[----:B------:R-:W-:Y:S01]  /*4970*/  IMAD.X R13, RZ, RZ, R19, P0 ;  /* 0x000000ffff0d7224 */ /* 0x000fe200000e0613 */
[----:B------:R-:W-:Y:S02]  /*4980*/  IADD3 R14, P0, PT, R15, R5, RZ ;  /* 0x000000050f0e7210 */ /* 0x000fe40007f1e0ff */
[----:B------:R-:W-:Y:S01]  /*4990*/  LOP3.LUT R5, R9, 0x3, RZ, 0xc0, !PT ;  /* 0x0000000309057812 */ /* 0x000fe200078ec0ff */
[----:B------:R-:W-:Y:S01]  /*49a0*/  IMAD.MOV.U32 R9, RZ, RZ, R3 ;  /* 0x000000ffff097224 */ /* 0x000fe200078e0003 */
[----:B------:R-:W-:Y:S01]  /*49b0*/  LEA.HI.X R15, R15, R4, R13, 0x3, P1 ;  /* 0x000000040f0f7211 */ /* 0x000fe200008f1c0d */
[----:B------:R-:W-:-:S02]  /*49c0*/  IMAD.X R16, R13, 0x1, R6, P0 ;  /* 0x000000010d107824 */ /* 0x000fc400000e0606 */
[----:B------:R-:W-:-:S07]  /*49d0*/  IMAD.MOV R6, RZ, RZ, -R5 ;  /* 0x000000ffff067224 */ /* 0x000fce00078e0a05 */
.L_x_200:
        /* <DEDUP_REMOVED lines=9> */
[----:B------:R-:W-:Y:S02]  /*4a70*/  IMAD.MOV.U32 R4, RZ, RZ, R10 ;  /* 0x000000ffff047224 */ /* 0x000fe400078e000a */
        /* <DEDUP_REMOVED lines=21> */
.L_x_199:
[----:B------:R-:W-:Y:S05]  /*4bd0*/  BSYNC.RECONVERGENT B3 ;  /* 0x0000000000037941 */ /* 0x000fea0003800200 */
.L_x_198:
[----:B------:R-:W-:Y:S01]  /*4be0*/  IADD3 R14, P0, PT, R14, 0x100, RZ ;  /* 0x000001000e0e7810 */ /* 0x000fe20007f1e0ff */
[----:B------:R-:W-:Y:S02]  /*4bf0*/  VIADD R9, R9, 0x100 ;  /* 0x0000010009097836 */ /* 0x000fe40000000000 */
[----:B------:R-:W-:Y:S02]  /*4c00*/  IMAD.X R15, RZ, RZ, R15, P3 ;  /* 0x000000ffff0f7224 */ /* 0x000fe400018e060f */
[----:B------:R-:W-:Y:S01]  /*4c10*/  IMAD.X R16, RZ, RZ, R16, P0 ;  /* 0x000000ffff107224 */ /* 0x000fe200000e0610 */
[----:B------:R-:W-:Y:S07]  /*4c20*/  @P2 BRA `(.L_x_200) ;  /* 0xfffffffc006c2947 */ /* 0x000fee000383ffff */
.L_x_197:
[----:B------:R-:W-:Y:S05]  /*4c30*/  BSYNC.RECONVERGENT B2 ;  /* 0x0000000000027941 */ /* 0x000fea0003800200 */
.L_x_196:
[----:B------:R-:W-:-:S13]  /*4c40*/  ISETP.GE.U32.AND P0, PT, R25, 0x300, PT ;  /* 0x000003001900780c */ /* 0x000fda0003f06070 */
[----:B------:R-:W-:Y:S05]  /*4c50*/  @!P0 BRA `(.L_x_195) ;  /* 0x0000000400c88947 */ /* 0x000fea0003800000 */
[----:B------:R-:W0:Y:S01]  /*4c60*/  LDC.64 R16, c[0x0][0x380] ;  /* 0x0000e000ff107b82 */ /* 0x000e220000000a00 */
[----:B------:R-:W-:-:S07]  /*4c70*/  VIADD R21, R9, 0x200 ;  /* 0x0000020009157836 */ /* 0x000fce0000000000 */
[----:B------:R-:W1:Y:S02]  /*4c80*/  LDC.64 R14, c[0x0][0x388] ;  /* 0x0000e200ff0e7b82 */ /* 0x000e640000000a00 */
.L_x_209:
[----:B------:R-:W-:-:S05]  /*4c90*/  VIADD R5, R21, 0xfffffe00 ;  /* 0xfffffe0015057836 */ /* 0x000fca0000000000 */
[----:B------:R-:W-:-:S05]  /*4ca0*/  IADD3 R5, P0, PT, R5, R18, RZ ;  /* 0x0000001205057210 */ /* 0x000fca0007f1e0ff */
[----:B------:R-:W-:Y:S01]  /*4cb0*/  IMAD.X R2, RZ, RZ, R19, P0 ;  /* 0x000000ffff027224 */ /* 0x000fe200000e0613 */
[----:B0-----:R-:W-:-:S04]  /*4cc0*/  LEA R22, P0, R5, R16, 0x3 ;  /* 0x0000001005167211 */ /* 0x001fc800078018ff */
[----:B------:R-:W-:-:S05]  /*4cd0*/  LEA.HI.X R23, R5, R17, R2, 0x3, P0 ;  /* 0x0000001105177211 */ /* 0x000fca00000f1c02 */
[----:B------:R-:W2:Y:S04]  /*4ce0*/  LDG.E.64 R24, desc[UR10][R22.64] ;  /* 0x0000000a16187981 */ /* 0x000ea8000c1e1b00 */
[----:B------:R0:W5:Y:S01]  /*4cf0*/  LDG.E.64 R12, desc[UR10][R22.64+0x800] ;  /* 0x0008000a160c7981 */ /* 0x000162000c1e1b00 */
        /* <DEDUP_REMOVED lines=23> */
.L_x_202:
[----:B------:R-:W-:Y:S05]  /*4e70*/  BSYNC.RECONVERGENT B2 ;  /* 0x0000000000027941 */ /* 0x000fea0003800200 */
.L_x_201:
[----:B------:R0:W5:Y:S04]  /*4e80*/  LDG.E.64 R6, desc[UR10][R22.64+0x1000] ;  /* 0x0010000a16067981 */ /* 0x000168000c1e1b00 */
[----:B------:R0:W5:Y:S02]  /*4e90*/  LDG.E.64 R24, desc[UR10][R22.64+0x1800] ;  /* 0x0018000a16187981 */ /* 0x000164000c1e1b00 */
[----:B-----5:R-:W-:Y:S01]  /*4ea0*/  DSETP.GEU.AND P0, PT, |R4|, |R12|, PT ;  /* 0x4000000c0400722a */ /* 0x020fe20003f0e200 */
[----:B------:R-:W-:Y:S01]  /*4eb0*/  VIADD R11, R21, 0xffffff00 ;  /* 0xffffff00150b7836 */ /* 0x000fe20000000000 */
[----:B------:R-:W-:Y:S01]  /*4ec0*/  BSSY.RECONVERGENT B2, `(.L_x_203) ;  /* 0x0000016000027945 */ /* 0x000fe20003800200 */
[----:B------:R-:W-:-:S03]  /*4ed0*/  IMAD.MOV.U32 R10, RZ, RZ, R12 ;  /* 0x000000ffff0a7224 */ /* 0x000fc600078e000c */
[----:B------:R-:W-:Y:S01]  /*4ee0*/  IADD3 R28, P1, P2, R18, R14, R11 ;  /* 0x0000000e121c7210 */ /* 0x000fe20007a3e00b */
[----:B------:R-:W-:-:S03]  /*4ef0*/  IMAD.MOV.U32 R11, RZ, RZ, R13 ;  /* 0x000000ffff0b7224 */ /* 0x000fc600078e000d */
[----:B------:R-:W-:Y:S01]  /*4f00*/  IADD3.X R27, PT, PT, R19, R15, RZ, P1, P2 ;  /* 0x0000000f131b7210 */ /* 0x000fe20000fe44ff */
[----:B------:R-:W-:-:S04]  /*4f10*/  IMAD.MOV.U32 R8, RZ, RZ, R28 ;  /* 0x000000ffff087224 */ /* 0x000fc800078e001c */
        /* <DEDUP_REMOVED lines=16> */
.L_x_204:
[----:B------:R-:W-:Y:S05]  /*5020*/  BSYNC.RECONVERGENT B2 ;  /* 0x0000000000027941 */ /* 0x000fea0003800200 */
.L_x_203:
[----:B------:R-:W-:Y:S01]  /*5030*/  DSETP.GEU.AND P0, PT, |R10|, |R6|, PT ;  /* 0x400000060a00722a */ /* 0x000fe20003f0e200 */
[----:B------:R-:W-:Y:S01]  /*5040*/  IADD3 R23, P1, P2, R18, R14, R21 ;  /* 0x0000000e12177210 */ /* 0x000fe20007a3e015 */
[----:B------:R-:W-:Y:S01]  /*5050*/  BSSY.RECONVERGENT B2, `(.L_x_205) ;  /* 0x0000016000027945 */ /* 0x000fe20003800200 */
[----:B------:R-:W-:Y:S02]  /*5060*/  VIADD R13, R21, 0x100 ;  /* 0x00000100150d7836 */ /* 0x000fe40000000000 */
[----:B------:R-:W-:Y:S01]  /*5070*/  IADD3.X R27, PT, PT, R19, R15, RZ, P1, P2 ;  /* 0x0000000f131b7210 */ /* 0x000fe20000fe44ff */
[----:B------:R-:W-:Y:S02]  /*5080*/  IMAD.MOV.U32 R2, RZ, RZ, R23 ;  /* 0x000000ffff027224 */ /* 0x000fe400078e0017 */
        /* <DEDUP_REMOVED lines=18> */
.L_x_206:
[----:B------:R-:W-:Y:S05]  /*51b0*/  BSYNC.RECONVERGENT B2 ;  /* 0x0000000000027941 */ /* 0x000fea0003800200 */
.L_x_205:
[----:B------:R-:W-:Y:S01]  /*51c0*/  DSETP.GEU.AND P0, PT, |R4|, |R24|, PT ;  /* 0x400000180400722a */ /* 0x000fe20003f0e200 */
[----:B------:R-:W-:Y:S01]  /*51d0*/  IADD3 R13, P1, P2, R18, R14, R13 ;  /* 0x0000000e120d7210 */ /* 0x000fe20007a3e00d */
[----:B------:R-:W-:Y:S01]  /*51e0*/  BSSY.RECONVERGENT B2, `(.L_x_207) ;  /* 0x0000015000027945 */ /* 0x000fe20003800200 */
[----:B------:R-:W-:Y:S02]  /*51f0*/  IMAD.MOV.U32 R10, RZ, RZ, R24 ;  /* 0x000000ffff0a7224 */ /* 0x000fe400078e0018 */
[----:B------:R-:W-:Y:S01]  /*5200*/  IADD3.X R6, PT, PT, R19, R15, RZ, P1, P2 ;  /* 0x0000000f13067210 */ /* 0x000fe20000fe44ff */
[----:B------:R-:W-:Y:S02]  /*5210*/  IMAD.MOV.U32 R7, RZ, RZ, R13 ;  /* 0x000000ffff077224 */ /* 0x000fe400078e000d */
[----:B------:R-:W-:Y:S02]  /*5220*/  IMAD.MOV.U32 R11, RZ, RZ, R25 ;  /* 0x000000ffff0b7224 */ /* 0x000fe400078e0019 */
[----:B------:R-:W-:-:S04]  /*5230*/  IMAD.MOV.U32 R8, RZ, RZ, R6 ;  /* 0x000000ffff087224 */ /* 0x000fc800078e0006 */
[----:B------:R-:W-:Y:S05]  /*5240*/  @!P0 BRA `(.L_x_208) ;  /* 0x0000000000388947 */ /* 0x000fea0003800000 */
[----:B------:R-:W-:Y:S01]  /*5250*/  DSETP.GEU.AND P0, PT, |R24|, |R4|, PT ;  /* 0x400000041800722a */ /* 0x000fe20003f0e200 */
[----:B------:R-:W-:Y:S01]  /*5260*/  MOV R7, R2 ;  /* 0x0000000200077202 */ /* 0x000fe20000000f00 */
[----:B------:R-:W-:Y:S02]  /*5270*/  IMAD.MOV.U32 R8, RZ, RZ, R9 ;  /* 0x000000ffff087224 */ /* 0x000fe400078e0009 */
[----:B------:R-:W-:Y:S02]  /*5280*/  IMAD.MOV.U32 R10, RZ, RZ, R4 ;  /* 0x000000ffff0a7224 */ /* 0x000fe400078e0004 */
[----:B------:R-:W-:-:S08]  /*5290*/  IMAD.MOV.U32 R11, RZ, RZ, R5 ;  /* 0x000000ffff0b7224 */ /* 0x000fd000078e0005 */
        /* <DEDUP_REMOVED lines=9> */
.L_x_208:
[----:B------:R-:W-:Y:S05]  /*5330*/  BSYNC.RECONVERGENT B2 ;  /* 0x0000000000027941 */ /* 0x000fea0003800200 */
.L_x_207:
[C---:B------:R-:W-:Y:S02]  /*5340*/  VIADD R5, R21.reuse, 0x200 ;  /* 0x0000020015057836 */ /* 0x040fe40000000000 */
[----:B------:R-:W-:-:S03]  /*5350*/  VIADD R21, R21, 0x400 ;  /* 0x0000040015157836 */ /* 0x000fc60000000000 */
[----:B------:R-:W-:-:S13]  /*5360*/  ISETP.GE.AND P0, PT, R5, R20, PT ;  /* 0x000000140500720c */ /* 0x000fda0003f06270 */
[----:B------:R-:W-:Y:S05]  /*5370*/  @!P0 BRA `(.L_x_209) ;  /* 0xfffffff800448947 */ /* 0x000fea000383ffff */
.L_x_195:
[----:B------:R-:W-:Y:S05]  /*5380*/  BSYNC.RECONVERGENT B1 ;  /* 0x0000000000017941 */ /* 0x000fea0003800200 */
.L_x_188:
        /* <DEDUP_REMOVED lines=32> */
.L_x_211:
[----:B------:R-:W-:Y:S05]  /*5590*/  BSYNC.RECONVERGENT B1 ;  /* 0x0000000000017941 */ /* 0x000fea0003800200 */
.L_x_210:
        /* <DEDUP_REMOVED lines=31> */
.L_x_213:
[----:B------:R-:W-:Y:S05]  /*5790*/  BSYNC.RECONVERGENT B1 ;  /* 0x0000000000017941 */ /* 0x000fea0003800200 */
.L_x_212:
        /* <DEDUP_REMOVED lines=31> */
.L_x_215:
[----:B------:R-:W-:Y:S05]  /*5990*/  BSYNC.RECONVERGENT B1 ;  /* 0x0000000000017941 */ /* 0x000fea0003800200 */
.L_x_214:
[----:B------:R-:W-:Y:S01]  /*59a0*/  ISETP.GT.AND P0, PT, R2, 0x17, PT ;  /* 0x000000170200780c */ /* 0x000fe20003f04270 */
[----:B-1----:R1:W1:Y:S01]  /*59b0*/  SHFL.DOWN PT, R6, R4, 0x8, 0x1f ;  /* 0x09001f0004067f89 */ /* 0x00226200000e0000 */
[----:B------:R-:W-:Y:S01]  /*59c0*/  BSSY.RECONVERGENT B1, `(.L_x_216) ;  /* 0x000001d000017945 */ /* 0x000fe20003800200 */
[----:B--2---:R-:W-:Y:S02]  /*59d0*/  IMAD.MOV.U32 R12, RZ, RZ, R10 ;  /* 0x000000ffff0c7224 */ /* 0x004fe400078e000a */
[----:B------:R2:W1:Y:S01]  /*59e0*/  SHFL.DOWN PT, R7, R5, 0x8, 0x1f ;  /* 0x09001f0005077f89 */ /* 0x00046200000e0000 */
[----:B------:R-:W-:Y:S02]  /*59f0*/  IMAD.MOV.U32 R13, RZ, RZ, R11 ;  /* 0x000000ffff0d7224 */ /* 0x000fe400078e000b */
[----:B------:R-:W-:Y:S01]  /*5a00*/  IMAD.MOV.U32 R8, RZ, RZ, R4 ;  /* 0x000000ffff087224 */ /* 0x000fe200078e0004 */
[----:B0-----:R2:W0:Y:S01]  /*5a10*/  SHFL.DOWN PT, R15, R10, 0x8, 0x1f ;  /* 0x09001f000a0f7f89 */ /* 0x00142200000e0000 */
[----:B----4-:R-:W-:-:S03]  /*5a20*/  IMAD.MOV.U32 R9, RZ, RZ, R5 ;  /* 0x000000ffff097224 */ /* 0x010fc600078e0005 */
[----:B---3--:R2:W3:Y:S01]  /*5a30*/  SHFL.DOWN PT, R14, R11, 0x8, 0x1f ;  /* 0x09001f000b0e7f89 */ /* 0x0084e200000e0000 */
[----:B------:R-:W-:Y:S05]  /*5a40*/  @P0 BRA `(.L_x_217) ;  /* 0x0000000000500947 */ /* 0x000fea0003800000 */
[----:B-1----:R-:W-:Y:S01]  /*5a50*/  DSETP.GEU.AND P0, PT, |R4|, |R6|, PT ;  /* 0x400000060400722a */ /* 0x002fe20003f0e200 */
        /* <DEDUP_REMOVED lines=19> */
.L_x_217:
[----:B------:R-:W-:Y:S05]  /*5b90*/  BSYNC.RECONVERGENT B1 ;  /* 0x0000000000017941 */ /* 0x000fea0003800200 */
.L_x_216:
[----:B------:R-:W-:Y:S01]  /*5ba0*/  ISETP.GT.AND P0, PT, R2, 0xf, PT ;  /* 0x0000000f0200780c */ /* 0x000fe20003f04270 */
[----:B--2---:R2:W4:Y:S01]  /*5bb0*/  SHFL.DOWN PT, R10, R8, 0x10, 0x1f ;  /* 0x0a001f00080a7f89 */ /* 0x00452200000e0000 */
[----:B------:R-:W-:Y:S01]  /*5bc0*/  BSSY.RECONVERGENT B1, `(.L_x_218) ;  /* 0x000001d000017945 */ /* 0x000fe20003800200 */
[----:B-1----:R-:W-:Y:S02]  /*5bd0*/  IMAD.MOV.U32 R4, RZ, RZ, R12 ;  /* 0x000000ffff047224 */ /* 0x002fe400078e000c */
[----:B------:R2:W1:Y:S01]  /*5be0*/  SHFL.DOWN PT, R11, R9, 0x10, 0x1f ;  /* 0x0a001f00090b7f89 */ /* 0x00046200000e0000 */
[----:B------:R-:W-:Y:S02]  /*5bf0*/  IMAD.MOV.U32 R5, RZ, RZ, R13 ;  /* 0x000000ffff057224 */ /* 0x000fe400078e000d */
[----:B------:R-:W-:Y:S01]  /*5c00*/  IMAD.MOV.U32 R6, RZ, RZ, R8 ;  /* 0x000000ffff067224 */ /* 0x000fe200078e0008 */
[----:B0-----:R2:W0:Y:S01]  /*5c10*/  SHFL.DOWN PT, R15, R12, 0x10, 0x1f ;  /* 0x0a001f000c0f7f89 */ /* 0x00142200000e0000 */
[----:B------:R-:W-:-:S03]  /*5c20*/  IMAD.MOV.U32 R7, RZ, RZ, R9 ;  /* 0x000000ffff077224 */ /* 0x000fc600078e0009 */
[----:B---3--:R2:W3:Y:S01]  /*5c30*/  SHFL.DOWN PT, R14, R13, 0x10, 0x1f ;  /* 0x0a001f000d0e7f89 */ /* 0x0084e200000e0000 */
        /* <DEDUP_REMOVED lines=21> */
.L_x_219:
[----:B------:R-:W-:Y:S05]  /*5d90*/  BSYNC.RECONVERGENT B1 ;  /* 0x0000000000017941 */ /* 0x000fea0003800200 */
.L_x_218:
[----:B------:R-:W-:Y:S01]  /*5da0*/  ISETP.NE.AND P0, PT, R2, RZ, PT ;  /* 0x000000ff0200720c */ /* 0x000fe20003f05270 */
[----:B------:R-:W-:-:S12]  /*5db0*/  BSSY.RECONVERGENT B1, `(.L_x_220) ;  /* 0x000000a000017945 */ /* 0x000fd80003800200 */
[----:B------:R-:W-:Y:S05]  /*5dc0*/  @P0 BRA `(.L_x_221) ;  /* 0x0000000000200947 */ /* 0x000fea0003800000 */
[----:B--2---:R-:W2:Y:S01]  /*5dd0*/  S2R R9, SR_CgaCtaId ;  /* 0x0000000000097919 */ /* 0x004ea20000008800 */
[----:B------:R-:W-:Y:S02]  /*5de0*/  MOV R8, 0x400 ;  /* 0x0000040000087802 */ /* 0x000fe40000000f00 */
[----:B------:R-:W-:-:S04]  /*5df0*/  SHF.R.U32.HI R2, RZ, 0x1, R3 ;  /* 0x00000001ff027819 */ /* 0x000fc80000011603 */
[----:B------:R-:W-:Y:S02]  /*5e00*/  LOP3.LUT R2, R2, 0x1f0, RZ, 0xc0, !PT ;  /* 0x000001f002027812 */ /* 0x000fe400078ec0ff */
[----:B--2---:R-:W-:-:S05]  /*5e10*/  LEA R9, R9, R8, 0x18 ;  /* 0x0000000809097211 */ /* 0x004fca00078ec0ff */
[----:B------:R-:W-:-:S05]  /*5e20*/  IMAD.IADD R9, R2, 0x1, R9 ;  /* 0x0000000102097824 */ /* 0x000fca00078e0209 */
[----:B------:R2:W-:Y:S04]  /*5e30*/  STS.64 [R9+0x10], R4 ;  /* 0x0000100409007388 */ /* 0x0005e80000000a00 */
[----:B------:R2:W-:Y:S02]  /*5e40*/  STS.64 [R9+0x8], R6 ;  /* 0x0000080609007388 */ /* 0x0005e40000000a00 */
.L_x_221:
[----:B------:R-:W-:Y:S05]  /*5e50*/  BSYNC.RECONVERGENT B1 ;  /* 0x0000000000017941 */ /* 0x000fea0003800200 */
.L_x_220:
[----:B------:R-:W-:Y:S01]  /*5e60*/  BAR.SYNC.DEFER_BLOCKING 0x0 ;  /* 0x0000000000007b1d */ /* 0x000fe20000010000 */
[----:B------:R-:W-:-:S13]  /*5e70*/  ISETP.NE.AND P1, PT, R3, RZ, PT ;  /* 0x000000ff0300720c */ /* 0x000fda0003f25270 */
[----:B------:R-:W-:Y:S05]  /*5e80*/  @P1 BRA `(.L_x_149) ;  /* 0x00000008008c1947 */ /* 0x000fea0003800000 */
[----:B------:R-:W5:Y:S01]  /*5e90*/  S2R R3, SR_CgaCtaId ;  /* 0x0000000000037919 */ /* 0x000f620000008800 */
[----:B------:R-:W-:Y:S01]  /*5ea0*/  MOV R20, 0x400 ;  /* 0x0000040000147802 */ /* 0x000fe20000000f00 */
[----:B------:R-:W-:Y:S03]  /*5eb0*/  BSSY.RECONVERGENT B1, `(.L_x_222) ;  /* 0x000001a000017945 */ /* 0x000fe60003800200 */
[----:B-----5:R-:W-:-:S05]  /*5ec0*/  LEA R20, R3, R20, 0x18 ;  /* 0x0000001403147211 */ /* 0x020fca00078ec0ff */
[----:B------:R-:W5:Y:S04]  /*5ed0*/  LDS.64 R16, [R20+0x18] ;  /* 0x0000180014107984 */ /* 0x000f680000000a00 */
[----:B-12-4-:R-:W1:Y:S04]  /*5ee0*/  LDS.128 R8, [R20+0x20] ;  /* 0x0000200014087984 */ /* 0x016e680000000c00 */
[----:B------:R2:W4:Y:S04]  /*5ef0*/  LDS.64 R2, [R20+0x80] ;  /* 0x0000800014027984 */ /* 0x0005280000000a00 */
[----:B0--3--:R2:W0:Y:S01]  /*5f00*/  LDS.128 R12, [R20+0x30] ;  /* 0x00003000140c7984 */ /* 0x0094220000000c00 */
[----:B-----5:R-:W-:Y:S01]  /*5f10*/  DSETP.GEU.AND P0, PT, |R6|, |R16|, PT ;  /* 0x400000100600722a */ /* 0x020fe20003f0e200 */
[----:B------:R-:W-:-:S02]  /*5f20*/  IMAD.MOV.U32 R22, RZ, RZ, R16 ;  /* 0x000000ffff167224 */ /* 0x000fc400078e0010 */
[----:B------:R-:W-:Y:S02]  /*5f30*/  IMAD.MOV.U32 R23, RZ, RZ, R17 ;  /* 0x000000ffff177224 */ /* 0x000fe400078e0011 */
[----:B-1----:R-:W-:Y:S02]  /*5f40*/  IMAD.MOV.U32 R25, RZ, RZ, R8 ;  /* 0x000000ffff197224 */ /* 0x002fe400078e0008 */
[----:B------:R-:W-:-:S07]  /*5f50*/  IMAD.MOV.U32 R21, RZ, RZ, R9 ;  /* 0x000000ffff157224 */ /* 0x000fce00078e0009 */
[----:B0-2-4-:R-:W-:Y:S05]  /*5f60*/  @!P0 BRA `(.L_x_223) ;  /* 0x0000000000388947 */ /* 0x015fea0003800000 */
        /* <DEDUP_REMOVED lines=14> */
.L_x_223:
[----:B------:R-:W-:Y:S05]  /*6050*/  BSYNC.RECONVERGENT B1 ;  /* 0x0000000000017941 */ /* 0x000fea0003800200 */
.L_x_222:
        /* <DEDUP_REMOVED lines=23> */
.L_x_225:
[----:B------:R-:W-:Y:S05]  /*61d0*/  BSYNC.RECONVERGENT B1 ;  /* 0x0000000000017941 */ /* 0x000fea0003800200 */
.L_x_224:
        /* <DEDUP_REMOVED lines=21> */
.L_x_227:
[----:B------:R-:W-:Y:S05]  /*6330*/  BSYNC.RECONVERGENT B1 ;  /* 0x0000000000017941 */ /* 0x000fea0003800200 */
.L_x_226:
        /* <DEDUP_REMOVED lines=23> */
.L_x_229:
[----:B------:R-:W-:Y:S05]  /*64b0*/  BSYNC.RECONVERGENT B1 ;  /* 0x0000000000017941 */ /* 0x000fea0003800200 */
.L_x_228:
        /* <DEDUP_REMOVED lines=21> */
.L_x_231:
[----:B------:R-:W-:Y:S05]  /*6610*/  BSYNC.RECONVERGENT B1 ;  /* 0x0000000000017941 */ /* 0x000fea0003800200 */
.L_x_230:
        /* <DEDUP_REMOVED lines=21> */
.L_x_233:
[----:B------:R-:W-:Y:S05]  /*6770*/  BSYNC.RECONVERGENT B1 ;  /* 0x0000000000017941 */ /* 0x000fea0003800200 */
.L_x_232:
        /* <DEDUP_REMOVED lines=20> */
.L_x_149:
[----:B------:R-:W-:Y:S05]  /*68c0*/  BSYNC.RECONVERGENT B0 ;  /* 0x0000000000007941 */ /* 0x000fea0003800200 */
.L_x_116:
[----:B------:R-:W-:Y:S05]  /*68d0*/  @P1 EXIT ;  /* 0x000000000000194d */ /* 0x000fea0003800000 */
[----:B01--4-:R-:W0:Y:S02]  /*68e0*/  LDC.64 R2, c[0x0][0x390] ;  /* 0x0000e400ff027b82 */ /* 0x013e240000000a00 */
[----:B0-----:R-:W-:-:S05]  /*68f0*/  IMAD.WIDE.U32 R2, R0, 0x10, R2 ;  /* 0x0000001000027825 */ /* 0x001fca00078e0002 */
[----:B------:R-:W-:Y:S04]  /*6900*/  STG.E.64 desc[UR10][R2.64], R6 ;  /* 0x0000000602007986 */ /* 0x000fe8000c101b0a */
[----:B------:R-:W-:Y:S01]  /*6910*/  STG.E.64 desc[UR10][R2.64+0x8], R4 ;  /* 0x0000080402007986 */ /* 0x000fe2000c101b0a */
[----:B------:R-:W-:Y:S05]  /*6920*/  EXIT ;  /* 0x000000000000794d */ /* 0x000fea0003800000 */
.L_x_234:
        /* <DEDUP_REMOVED lines=13> */
.L_x_760:


//--------------------- .text._ZN6thrust24THRUST_300001_SM_1000_NS8cuda_cub4core6detail13_kernel_agentINS1_8__reduce11ReduceAgentINS0_12zip_iteratorIN4cuda3std3__45tupleIJNS0_10device_ptrIdEENS0_17counting_iteratorIlNS0_11use_defaultESF_SF_EEEEEEEPNSB_IJdlEEESJ_lNS1_9__extrema9arg_max_fIdl10comparatorEEEEJSI_SK_lSO_EEEvDpT0_ --------------------------
	.section	.text._ZN6thrust24THRUST_300001_SM_1000_NS8cuda_cub4core6detail13_kernel_agentINS1_8__reduce11ReduceAgentINS0_12zip_iteratorIN4cuda3std3__45tupleIJNS0_10device_ptrIdEENS0_17counting_iteratorIlNS0_11use_defaultESF_SF_EEEEEEEPNSB_IJdlEEESJ_lNS1_9__extrema9arg_max_fIdl10comparatorEEEEJSI_SK_lSO_EEEvDpT0_,"ax",@progbits
	.align	128
        .global         _ZN6thrust24THRUST_300001_SM_1000_NS8cuda_cub4core6detail13_kernel_agentINS1_8__reduce11ReduceAgentINS0_12zip_iteratorIN4cuda3std3__45tupleIJNS0_10device_ptrIdEENS0_17counting_iteratorIlNS0_11use_defaultESF_SF_EEEEEEEPNSB_IJdlEEESJ_lNS1_9__extrema9arg_max_fIdl10comparatorEEEEJSI_SK_lSO_EEEvDpT0_
        .type           _ZN6thrust24THRUST_300001_SM_1000_NS8cuda_cub4core6detail13_kernel_agentINS1_8__reduce11ReduceAgentINS0_12zip_iteratorIN4cuda3std3__45tupleIJNS0_10device_ptrIdEENS0_17counting_iteratorIlNS0_11use_defaultESF_SF_EEEEEEEPNSB_IJdlEEESJ_lNS1_9__extrema9arg_max_fIdl10comparatorEEEEJSI_SK_lSO_EEEvDpT0_,@function
        .size           _ZN6thrust24THRUST_300001_SM_1000_NS8cuda_cub4core6detail13_kernel_agentINS1_8__reduce11ReduceAgentINS0_12zip_iteratorIN4cuda3std3__45tupleIJNS0_10device_ptrIdEENS0_17counting_iteratorIlNS0_11use_defaultESF_SF_EEEEEEEPNSB_IJdlEEESJ_lNS1_9__extrema9arg_max_fIdl10comparatorEEEEJSI_SK_lSO_EEEvDpT0_,(.L_x_761 - _ZN6thrust24THRUST_300001_SM_1000_NS8cuda_cub4core6detail13_kernel_agentINS1_8__reduce11ReduceAgentINS0_12zip_iteratorIN4cuda3std3__45tupleIJNS0_10device_ptrIdEENS0_17counting_iteratorIlNS0_11use_defaultESF_SF_EEEEEEEPNSB_IJdlEEESJ_lNS1_9__extrema9arg_max_fIdl10comparatorEEEEJSI_SK_lSO_EEEvDpT0_)
        .other          _ZN6thrust24THRUST_300001_SM_1000_NS8cuda_cub4core6detail13_kernel_agentINS1_8__reduce11ReduceAgentINS0_12zip_iteratorIN4cuda3std3__45tupleIJNS0_10device_ptrIdEENS0_17counting_iteratorIlNS0_11use_defaultESF_SF_EEEEEEEPNSB_IJdlEEESJ_lNS1_9__extrema9arg_max_fIdl10comparatorEEEEJSI_SK_lSO_EEEvDpT0_,@"STO_CUDA_ENTRY STV_DEFAULT"
_ZN6thrust24THRUST_300001_SM_1000_NS8cuda_cub4core6detail13_kernel_agentINS1_8__reduce11ReduceAgentINS0_12zip_iteratorIN4cuda3std3__45tupleIJNS0_10device_ptrIdEENS0_17counting_iteratorIlNS0_11use_defaultESF_SF_EEEEEEEPNSB_IJdlEEESJ_lNS1_9__extrema9arg_max_fIdl10comparatorEEEEJSI_SK_lSO_EEEvDpT0_:
.text._ZN6thrust24THRUST_300001_SM_1000_NS8cuda_cub4core6detail13_kernel_agentINS1_8__reduce11ReduceAgentINS0_12zip_iteratorIN4cuda3std3__45tupleIJNS0_10device_ptrIdEENS0_17counting_iteratorIlNS0_11use_defaultESF_SF_EEEEEEEPNSB_IJdlEEESJ_lNS1_9__extrema9arg_max_fIdl10comparatorEEEEJSI_SK_lSO_EEEvDpT0_:
[----:B------:R-:W-:Y:S01]  /*0000*/  LDC R1, c[0x0][0x37c] ;  /* 0x0000df00ff017b82 */ /* 0x000fe20000000800 */
[----:B------:R-:W0:Y:S02]  /*0010*/  LDCU.64 UR4, c[0x0][0x398] ;  /* 0x00007300ff0477ac */ /* 0x000e240008000a00 */
[----:B0-----:R-:W-:-:S04]  /*0020*/  ISETP.NE.U32.AND P0, PT, RZ, UR4, PT ;  /* 0x00000004ff007c0c */ /* 0x001fc8000bf05070 */
[----:B------:R-:W-:-:S13]  /*0030*/  ISETP.NE.AND.EX P0, PT, RZ, UR5, PT, P0 ;  /* 0x00000005ff007c0c */ /* 0x000fda000bf05300 */
[----:B------:R-:W-:Y:S05]  /*0040*/  @!P0 EXIT ;  /* 0x000000000000894d */ /* 0x000fea0003800000 */
[----:B------:R-:W-:Y:S01]  /*0050*/  UISETP.GT.U32.AND UP0, UPT, UR4, 0x4ff, UPT ;  /* 0x000004ff0400788c */ /* 0x000fe2000bf04070 */
[----:B------:R-:W-:Y:S01]  /*0060*/  BSSY.RECONVERGENT B0, `(.L_x_235) ;  /* 0x000063e000007945 */ /* 0x000fe20003800200 */
[----:B------:R-:W0:Y:S02]  /*0070*/  LDCU.64 UR8, c[0x0][0x358] ;  /* 0x00006b00ff0877ac */ /* 0x000e240008000a00 */
[----:B------:R-:W-:-:S09]  /*0080*/  UISETP.GT.AND.EX UP0, UPT, UR5, URZ, UPT, UP0 ;  /* 0x000000ff0500728c */ /* 0x000fd2000bf04300 */
        /* <DEDUP_REMOVED lines=9> */
[----:B------:R-:W1:Y:S01]  /*0120*/  LDC.64 R2, c[0x0][0x380] ;  /* 0x0000e000ff027b82 */ /* 0x000e620000000a00 */
[----:B------:R-:W2:Y:S01]  /*0130*/  LDCU.64 UR6, c[0x0][0x388] ;  /* 0x00007100ff0677ac */ /* 0x000ea20008000a00 */
[----:B-1----:R-:W-:-:S06]  /*0140*/  IMAD.WIDE.U32 R2, R0, 0x8, R2 ;  /* 0x0000000800027825 */ /* 0x002fcc00078e0002 */
[----:B0-----:R-:W5:Y:S01]  /*0150*/  LDG.E.64 R2, desc[UR8][R2.64] ;  /* 0x0000000802027981 */ /* 0x001f62000c1e1b00 */
[C---:B--2---:R-:W-:Y:S01]  /*0160*/  IADD3 R9, P0, PT, R0.reuse, UR6, RZ ;  /* 0x0000000600097c10 */ /* 0x044fe2000ff1e0ff */
[----:B------:R-:W-:-:S04]  /*0170*/  VIADD R10, R0, 0x100 ;  /* 0x00000100000a7836 */ /* 0x000fc80000000000 */
[----:B------:R-:W-:-:S08]  /*0180*/  IMAD.X R8, RZ, RZ, UR7, P0 ;  /* 0x00000007ff087e24 */ /* 0x000fd000080e06ff */
.L_x_238:
[----:B0-----:R-:W-:Y:S05]  /*0190*/  BSYNC.RECONVERGENT B1 ;  /* 0x0000000000017941 */ /* 0x001fea0003800200 */
.L_x_237:
[----:B------:R-:W-:Y:S01]  /*01a0*/  ISETP.GE.AND P0, PT, R10, UR4, PT ;  /* 0x000000040a007c0c */ /* 0x000fe2000bf06270 */
[----:B------:R-:W-:-:S12]  /*01b0*/  BSSY.RECONVERGENT B1, `(.L_x_239) ;  /* 0x00000a9000017945 */ /* 0x000fd80003800200 */
[----:B------:R-:W-:Y:S05]  /*01c0*/  @P0 BRA `(.L_x_240) ;  /* 0x00000008009c0947 */ /* 0x000fea0003800000 */
[----:B------:R-:W-:Y:S01]  /*01d0*/  LOP3.LUT R4, RZ, R10, RZ, 0x33, !PT ;  /* 0x0000000aff047212 */ /* 0x000fe200078e33ff */
[----:B------:R-:W-:Y:S04]  /*01e0*/  BSSY.RECONVERGENT B2, `(.L_x_241) ;  /* 0x0000034000027945 */ /* 0x000fe80003800200 */
[----:B------:R-:W-:-:S05]  /*01f0*/  VIADD R16, R4, UR4 ;  /* 0x0000000404107c36 */ /* 0x000fca0008000000 */
[----:B------:R-:W-:-:S04]  /*0200*/  LOP3.LUT R4, R16, 0x300, RZ, 0xc0, !PT ;  /* 0x0000030010047812 */ /* 0x000fc800078ec0ff */
[----:B------:R-:W-:-:S13]  /*0210*/  ISETP.NE.AND P0, PT, R4, 0x300, PT ;  /* 0x000003000400780c */ /* 0x000fda0003f05270 */
[----:B------:R-:W-:Y:S05]  /*0220*/  @!P0 BRA `(.L_x_242) ;  /* 0x0000000000bc8947 */ /* 0x000fea0003800000 */
[----:B------:R-:W0:Y:S01]  /*0230*/  LDC.64 R4, c[0x0][0x380] ;  /* 0x0000e000ff047b82 */ /* 0x000e220000000a00 */
[----:B------:R-:W1:Y:S01]  /*0240*/  LDCU.64 UR6, c[0x0][0x388] ;  /* 0x00007100ff0677ac */ /* 0x000e620008000a00 */
[----:B------:R-:W-:-:S04]  /*0250*/  LEA.HI R6, R16, 0x1, RZ, 0x18 ;  /* 0x0000000110067811 */ /* 0x000fc800078fc0ff */
[----:B------:R-:W-:-:S05]  /*0260*/  LOP3.LUT R6, R6, 0x3, RZ, 0xc0, !PT ;  /* 0x0000000306067812 */ /* 0x000fca00078ec0ff */
[----:B------:R-:W-:Y:S01]  /*0270*/  IMAD.MOV R11, RZ, RZ, -R6 ;  /* 0x000000ffff0b7224 */ /* 0x000fe200078e0a06 */
[C---:B-1----:R-:W-:Y:S01]  /*0280*/  IADD3 R14, P0, PT, R10.reuse, UR6, RZ ;  /* 0x000000060a0e7c10 */ /* 0x042fe2000ff1e0ff */
[----:B0-----:R-:W-:-:S04]  /*0290*/  IMAD.WIDE.U32 R4, R10, 0x8, R4 ;  /* 0x000000080a047825 */ /* 0x001fc800078e0004 */
[----:B------:R-:W-:Y:S02]  /*02a0*/  IMAD.MOV.U32 R12, RZ, RZ, R4 ;  /* 0x000000ffff0c7224 */ /* 0x000fe400078e0004 */
[----:B------:R-:W-:Y:S02]  /*02b0*/  IMAD.MOV.U32 R13, RZ, RZ, R5 ;  /* 0x000000ffff0d7224 */ /* 0x000fe400078e0005 */
[----:B------:R-:W-:-:S07]  /*02c0*/  IMAD.X R15, RZ, RZ, UR7, P0 ;  /* 0x00000007ff0f7e24 */ /* 0x000fce00080e06ff */
.L_x_245:
        /* <DEDUP_REMOVED lines=31> */
.L_x_244:
[----:B------:R-:W-:Y:S05]  /*04c0*/  BSYNC.RECONVERGENT B3 ;  /* 0x0000000000037941 */ /* 0x000fea0003800200 */
.L_x_243:
[----:B------:R-:W-:Y:S01]  /*04d0*/  IADD3 R14, P0, PT, R14, 0x100, RZ ;  /* 0x000001000e0e7810 */ /* 0x000fe20007f1e0ff */
[----:B------:R-:W-:Y:S02]  /*04e0*/  VIADD R10, R10, 0x100 ;  /* 0x000001000a0a7836 */ /* 0x000fe40000000000 */
[----:B------:R-:W-:Y:S02]  /*04f0*/  IMAD.X R13, RZ, RZ, R13, P3 ;  /* 0x000000ffff0d7224 */ /* 0x000fe400018e060d */
[----:B------:R-:W-:Y:S01]  /*0500*/  IMAD.X R15, RZ, RZ, R15, P0 ;  /* 0x000000ffff0f7224 */ /* 0x000fe200000e060f */
[----:B------:R-:W-:Y:S07]  /*0510*/  @P2 BRA `(.L_x_245) ;  /* 0xfffffffc006c2947 */ /* 0x000fee000383ffff */
.L_x_242:
[----:B------:R-:W-:Y:S05]  /*0520*/  BSYNC.RECONVERGENT B2 ;  /* 0x0000000000027941 */ /* 0x000fea0003800200 */
.L_x_241:
[----:B------:R-:W-:-:S13]  /*0530*/  ISETP.GE.U32.AND P0, PT, R16, 0x300, PT ;  /* 0x000003001000780c */ /* 0x000fda0003f06070 */
[----:B------:R-:W-:Y:S05]  /*0540*/  @!P0 BRA `(.L_x_240) ;  /* 0x0000000400bc8947 */ /* 0x000fea0003800000 */
[----:B------:R-:W0:Y:S01]  /*0550*/  LDC.64 R4, c[0x0][0x380] ;  /* 0x0000e000ff047b82 */ /* 0x000e220000000a00 */
[----:B------:R-:W-:-:S07]  /*0560*/  VIADD R20, R10, 0x200 ;  /* 0x000002000a147836 */ /* 0x000fce0000000000 */
[----:B------:R-:W1:Y:S02]  /*0570*/  LDC.64 R6, c[0x0][0x388] ;  /* 0x0000e200ff067b82 */ /* 0x000e640000000a00 */
.L_x_254:
[----:B------:R-:W-:-:S04]  /*0580*/  VIADD R17, R20, 0xfffffe00 ;  /* 0xfffffe0014117836 */ /* 0x000fc80000000000 */
[----:B0-----:R-:W-:-:S05]  /*0590*/  IMAD.WIDE R24, R17, 0x8, R4 ;  /* 0x0000000811187825 */ /* 0x001fca00078e0204 */
[----:B------:R-:W2:Y:S04]  /*05a0*/  LDG.E.64 R18, desc[UR8][R24.64] ;  /* 0x0000000818127981 */ /* 0x000ea8000c1e1b00 */
[----:B-----5:R0:W5:Y:S04]  /*05b0*/  LDG.E.64 R14, desc[UR8][R24.64+0x800] ;  /* 0x00080008180e7981 */ /* 0x020168000c1e1b00 */
[----:B------:R0:W5:Y:S04]  /*05c0*/  LDG.E.64 R12, desc[UR8][R24.64+0x1000] ;  /* 0x00100008180c7981 */ /* 0x000168000c1e1b00 */
[----:B------:R0:W5:Y:S01]  /*05d0*/  LDG.E.64 R10, desc[UR8][R24.64+0x1800] ;  /* 0x00180008180a7981 */ /* 0x000162000c1e1b00 */
[----:B-1----:R-:W-:Y:S01]  /*05e0*/  IADD3 R26, P1, PT, R17, R6, RZ ;  /* 0x00000006111a7210 */ /* 0x002fe20007f3e0ff */
[----:B------:R-:W-:Y:S01]  /*05f0*/  BSSY.RECONVERGENT B2, `(.L_x_246) ;  /* 0x0000017000027945 */ /* 0x000fe20003800200 */
[----:B------:R-:W-:-:S02]  /*0600*/  VIADD R23, R20, 0xffffff00 ;  /* 0xffffff0014177836 */ /* 0x000fc40000000000 */
[----:B------:R-:W-:Y:S01]  /*0610*/  LEA.HI.X.SX32 R27, R17, R7, 0x1, P1 ;  /* 0x00000007111b7211 */ /* 0x000fe200008f0eff */
[----:B------:R-:W-:-:S04]  /*0620*/  IMAD.MOV.U32 R22, RZ, RZ, R26 ;  /* 0x000000ffff167224 */ /* 0x000fc800078e001a */
        /* <DEDUP_REMOVED lines=19> */
.L_x_247:
[----:B------:R-:W-:Y:S05]  /*0760*/  BSYNC.RECONVERGENT B2 ;  /* 0x0000000000027941 */ /* 0x000fea0003800200 */
.L_x_246:
[----:B-----5:R-:W-:Y:S01]  /*0770*/  DSETP.GEU.AND P0, PT, |R16|, |R14|, PT ;  /* 0x4000000e1000722a */ /* 0x020fe20003f0e200 */
[C---:B------:R-:W-:Y:S01]  /*0780*/  IADD3 R19, P1, PT, R23.reuse, R6, RZ ;  /* 0x0000000617137210 */ /* 0x040fe20007f3e0ff */
[----:B------:R-:W-:Y:S01]  /*0790*/  BSSY.RECONVERGENT B2, `(.L_x_248) ;  /* 0x0000015000027945 */ /* 0x000fe20003800200 */
[----:B------:R-:W-:Y:S02]  /*07a0*/  IMAD.MOV.U32 R2, RZ, RZ, R14 ;  /* 0x000000ffff027224 */ /* 0x000fe400078e000e */
[----:B------:R-:W-:Y:S01]  /*07b0*/  LEA.HI.X.SX32 R18, R23, R7, 0x1, P1 ;  /* 0x0000000717127211 */ /* 0x000fe200008f0eff */
[----:B------:R-:W-:Y:S02]  /*07c0*/  IMAD.MOV.U32 R9, RZ, RZ, R19 ;  /* 0x000000ffff097224 */ /* 0x000fe400078e0013 */
[----:B------:R-:W-:Y:S01]  /*07d0*/  IMAD.MOV.U32 R3, RZ, RZ, R15 ;  /* 0x000000ffff037224 */ /* 0x000fe200078e000f */
[----:B------:R-:W-:-:S05]  /*07e0*/  MOV R8, R18 ;  /* 0x0000001200087202 */ /* 0x000fca0000000f00 */
        /* <DEDUP_REMOVED lines=15> */
.L_x_249:
[----:B------:R-:W-:Y:S05]  /*08e0*/  BSYNC.RECONVERGENT B2 ;  /* 0x0000000000027941 */ /* 0x000fea0003800200 */
.L_x_248:
[----:B------:R-:W-:Y:S01]  /*08f0*/  DSETP.GEU.AND P0, PT, |R2|, |R12|, PT ;  /* 0x4000000c0200722a */ /* 0x000fe20003f0e200 */
[CC--:B------:R-:W-:Y:S01]  /*0900*/  IADD3 R22, P1, PT, R20.reuse, R6.reuse, RZ ;  /* 0x0000000614167210 */ /* 0x0c0fe20007f3e0ff */
[C---:B------:R-:W-:Y:S01]  /*0910*/  VIADD R16, R20.reuse, 0x100 ;  /* 0x0000010014107836 */ /* 0x040fe20000000000 */
[----:B------:R-:W-:Y:S01]  /*0920*/  BSSY.RECONVERGENT B2, `(.L_x_250) ;  /* 0x0000016000027945 */ /* 0x000fe20003800200 */
[----:B------:R-:W-:Y:S01]  /*0930*/  IMAD.MOV.U32 R14, RZ, RZ, R12 ;  /* 0x000000ffff0e7224 */ /* 0x000fe200078e000c */
[----:B------:R-:W-:Y:S01]  /*0940*/  LEA.HI.X.SX32 R19, R20, R7, 0x1, P1 ;  /* 0x0000000714137211 */ /* 0x000fe200008f0eff */
[----:B------:R-:W-:Y:S01]  /*0950*/  IMAD.MOV.U32 R17, RZ, RZ, R22 ;  /* 0x000000ffff117224 */ /* 0x000fe200078e0016 */
[----:B------:R-:W-:Y:S01]  /*0960*/  IADD3 R24, P2, PT, R16, R6, RZ ;  /* 0x0000000610187210 */ /* 0x000fe20007f5e0ff */
[----:B------:R-:W-:Y:S02]  /*0970*/  IMAD.MOV.U32 R15, RZ, RZ, R13 ;  /* 0x000000ffff0f7224 */ /* 0x000fe400078e000d */
[----:B------:R-:W-:-:S04]  /*0980*/  IMAD.MOV.U32 R18, RZ, RZ, R19 ;  /* 0x000000ffff127224 */ /* 0x000fc800078e0013 */
[----:B------:R-:W-:Y:S06]  /*0990*/  @!P0 BRA `(.L_x_251) ;  /* 0x0000000000388947 */ /* 0x000fec0003800000 */
        /* <DEDUP_REMOVED lines=14> */
.L_x_251:
[----:B------:R-:W-:Y:S05]  /*0a80*/  BSYNC.RECONVERGENT B2 ;  /* 0x0000000000027941 */ /* 0x000fea0003800200 */
.L_x_250:
[----:B------:R-:W-:Y:S01]  /*0a90*/  DSETP.GEU.AND P0, PT, |R14|, |R10|, PT ;  /* 0x4000000a0e00722a */ /* 0x000fe20003f0e200 */
[----:B------:R-:W-:Y:S01]  /*0aa0*/  LEA.HI.X.SX32 R13, R16, R7, 0x1, P2 ;  /* 0x00000007100d7211 */ /* 0x000fe200010f0eff */
[----:B------:R-:W-:Y:S01]  /*0ab0*/  BSSY.RECONVERGENT B2, `(.L_x_252) ;  /* 0x0000014000027945 */ /* 0x000fe20003800200 */
[----:B------:R-:W-:Y:S02]  /*0ac0*/  IMAD.MOV.U32 R9, RZ, RZ, R24 ;  /* 0x000000ffff097224 */ /* 0x000fe400078e0018 */
[----:B------:R-:W-:Y:S02]  /*0ad0*/  IMAD.MOV.U32 R2, RZ, RZ, R10 ;  /* 0x000000ffff027224 */ /* 0x000fe400078e000a */
[----:B------:R-:W-:Y:S02]  /*0ae0*/  IMAD.MOV.U32 R8, RZ, RZ, R13 ;  /* 0x000000ffff087224 */ /* 0x000fe400078e000d */
[----:B------:R-:W-:-:S05]  /*0af0*/  IMAD.MOV.U32 R3, RZ, RZ, R11 ;  /* 0x000000ffff037224 */ /* 0x000fca00078e000b */
        /* <DEDUP_REMOVED lines=15> */
.L_x_253:
[----:B------:R-:W-:Y:S05]  /*0bf0*/  BSYNC.RECONVERGENT B2 ;  /* 0x0000000000027941 */ /* 0x000fea0003800200 */
.L_x_252:
[C---:B------:R-:W-:Y:S02]  /*0c00*/  VIADD R10, R20.reuse, 0x200 ;  /* 0x00000200140a7836 */ /* 0x040fe40000000000 */
[----:B------:R-:W-:-:S03]  /*0c10*/  VIADD R20, R20, 0x400 ;  /* 0x0000040014147836 */ /* 0x000fc60000000000 */
[----:B------:R-:W-:-:S13]  /*0c20*/  ISETP.GE.AND P0, PT, R10, UR5, PT ;  /* 0x000000050a007c0c */ /* 0x000fda000bf06270 */
[----:B------:R-:W-:Y:S05]  /*0c30*/  @!P0 BRA `(.L_x_254) ;  /* 0xfffffff800508947 */ /* 0x000fea000383ffff */
.L_x_240:
[----:B------:R-:W-:Y:S05]  /*0c40*/  BSYNC.RECONVERGENT B1 ;  /* 0x0000000000017941 */ /* 0x000fea0003800200 */
.L_x_239:
[----:B------:R-:W0:Y:S02]  /*0c50*/  LDCU UR6, c[0x0][0x398] ;  /* 0x00007300ff0677ac */ /* 0x000e240008000800 */
[----:B0-----:R-:W-:-:S09]  /*0c60*/  UISETP.GE.AND UP0, UPT, UR6, 0x100, UPT ;  /* 0x000001000600788c */ /* 0x001fd2000bf06270 */
[----:B------:R-:W-:Y:S05]  /*0c70*/  BRA.U !UP0, `(.L_x_255) ;  /* 0x0000001508507547 */ /* 0x000fea000b800000 */
        /* <DEDUP_REMOVED lines=32> */
.L_x_257:
[----:B------:R-:W-:Y:S05]  /*0e80*/  BSYNC.RECONVERGENT B1 ;  /* 0x0000000000017941 */ /* 0x000fea0003800200 */
.L_x_256:
        /* <DEDUP_REMOVED lines=31> */
.L_x_259:
[----:B------:R-:W-:Y:S05]  /*1080*/  BSYNC.RECONVERGENT B1 ;  /* 0x0000000000017941 */ /* 0x000fea0003800200 */
.L_x_258:
[----:B------:R-:W-:Y:S01]  /*1090*/  ISETP.GT.AND P0, PT, R10, 0x1b, PT ;  /* 0x0000001b0a00780c */ /* 0x000fe20003f04270 */
[----:B-1----:R1:W1:Y:S01]  /*10a0*/  SHFL.DOWN PT, R6, R2, 0x4, 0x1f ;  /* 0x08801f0002067f89 */ /* 0x00226200000e0000 */
[----:B------:R-:W-:Y:S01]  /*10b0*/  BSSY.RECONVERGENT B1, `(.L_x_260) ;  /* 0x000001d000017945 */ /* 0x000fe20003800200 */
[----:B0-----:R-:W-:Y:S02]  /*10c0*/  IMAD.MOV.U32 R11, RZ, RZ, R8 ;  /* 0x000000ffff0b7224 */ /* 0x001fe400078e0008 */
[----:B--2---:R0:W2:Y:S01]  /*10d0*/  SHFL.DOWN PT, R7, R3, 0x4, 0x1f ;  /* 0x08801f0003077f89 */ /* 0x0040a200000e0000 */
[----:B------:R-:W-:Y:S02]  /*10e0*/  IMAD.MOV.U32 R12, RZ, RZ, R9 ;  /* 0x000000ffff0c7224 */ /* 0x000fe400078e0009 */
[----:B------:R-:W-:Y:S01]  /*10f0*/  IMAD.MOV.U32 R4, RZ, RZ, R2 ;  /* 0x000000ffff047224 */ /* 0x000fe200078e0002 */
[----:B----4-:R0:W4:Y:S01]  /*1100*/  SHFL.DOWN PT, R13, R8, 0x4, 0x1f ;  /* 0x08801f00080d7f89 */ /* 0x01012200000e0000 */
[----:B------:R-:W-:-:S03]  /*1110*/  IMAD.MOV.U32 R5, RZ, RZ, R3 ;  /* 0x000000ffff057224 */ /* 0x000fc600078e0003 */
[----:B---3--:R0:W3:Y:S01]  /*1120*/  SHFL.DOWN PT, R14, R9, 0x4, 0x1f ;  /* 0x08801f00090e7f89 */ /* 0x0080e200000e0000 */
[----:B------:R-:W-:Y:S05]  /*1130*/  @P0 BRA `(.L_x_261) ;  /* 0x0000000000500947 */ /* 0x000fea0003800000 */
[----:B-12---:R-:W-:Y:S01]  /*1140*/  DSETP.GEU.AND P0, PT, |R2|, |R6|, PT ;  /* 0x400000060200722a */ /* 0x006fe20003f0e200 */
[----:B----4-:R-:W-:Y:S02]  /*1150*/  IMAD.MOV.U32 R11, RZ, RZ, R13 ;  /* 0x000000ffff0b7224 */ /* 0x010fe400078e000d */
        /* <DEDUP_REMOVED lines=18> */
.L_x_261:
[----:B------:R-:W-:Y:S05]  /*1280*/  BSYNC.RECONVERGENT B1 ;  /* 0x0000000000017941 */ /* 0x000fea0003800200 */
.L_x_260:
        /* <DEDUP_REMOVED lines=31> */
.L_x_263:
[----:B------:R-:W-:Y:S05]  /*1480*/  BSYNC.RECONVERGENT B1 ;  /* 0x0000000000017941 */ /* 0x000fea0003800200 */
.L_x_262:
[----:B------:R-:W-:Y:S01]  /*1490*/  ISETP.GT.AND P0, PT, R10, 0xf, PT ;  /* 0x0000000f0a00780c */ /* 0x000fe20003f04270 */
[----:B-1----:R1:W1:Y:S01]  /*14a0*/  SHFL.DOWN PT, R4, R2, 0x10, 0x1f ;  /* 0x0a001f0002047f89 */ /* 0x00226200000e0000 */
[----:B------:R-:W-:Y:S01]  /*14b0*/  BSSY.RECONVERGENT B1, `(.L_x_264) ;  /* 0x000001d000017945 */ /* 0x000fe20003800200 */
[----:B---3--:R-:W-:Y:S01]  /*14c0*/  MOV R14, R8 ;  /* 0x00000008000e7202 */ /* 0x008fe20000000f00 */
[----:B------:R-:W-:Y:S01]  /*14d0*/  IMAD.MOV.U32 R15, RZ, RZ, R9 ;  /* 0x000000ffff0f7224 */ /* 0x000fe200078e0009 */
[----:B0-----:R0:W3:Y:S01]  /*14e0*/  SHFL.DOWN PT, R5, R3, 0x10, 0x1f ;  /* 0x0a001f0003057f89 */ /* 0x0010e200000e0000 */
[----:B------:R-:W-:Y:S02]  /*14f0*/  IMAD.MOV.U32 R12, RZ, RZ, R2 ;  /* 0x000000ffff0c7224 */ /* 0x000fe400078e0002 */
[----:B----4-:R-:W-:Y:S01]  /*1500*/  IMAD.MOV.U32 R13, RZ, RZ, R3 ;  /* 0x000000ffff0d7224 */ /* 0x010fe200078e0003 */
[----:B--2---:R0:W2:Y:S04]  /*1510*/  SHFL.DOWN PT, R7, R8, 0x10, 0x1f ;  /* 0x0a001f0008077f89 */ /* 0x0040a800000e0000 */
[----:B------:R0:W4:Y:S01]  /*1520*/  SHFL.DOWN PT, R6, R9, 0x10, 0x1f ;  /* 0x0a001f0009067f89 */ /* 0x00012200000e0000 */
        /* <DEDUP_REMOVED lines=21> */
.L_x_265:
[----:B------:R-:W-:Y:S05]  /*1680*/  BSYNC.RECONVERGENT B1 ;  /* 0x0000000000017941 */ /* 0x000fea0003800200 */
.L_x_264:
        /* <DEDUP_REMOVED lines=11> */
.L_x_267:
[----:B------:R-:W-:Y:S05]  /*1740*/  BSYNC.RECONVERGENT B1 ;  /* 0x0000000000017941 */ /* 0x000fea0003800200 */
.L_x_266:
        /* <DEDUP_REMOVED lines=8> */
[----:B-1234-:R-:W1:Y:S04]  /*17d0*/  LDS.128 R4, [R0+0x20] ;  /* 0x0000200000047984 */ /* 0x01ee680000000c00 */
[----:B------:R2:W3:Y:S04]  /*17e0*/  LDS.64 R2, [R0+0x80] ;  /* 0x0000800000027984 */ /* 0x0004e80000000a00 */
[----:B------:R2:W4:Y:S01]  /*17f0*/  LDS.128 R8, [R0+0x30] ;  /* 0x0000300000087984 */ /* 0x0005220000000c00 */
        /* <DEDUP_REMOVED lines=20> */
.L_x_270:
[----:B------:R-:W-:Y:S05]  /*1940*/  BSYNC.RECONVERGENT B1 ;  /* 0x0000000000017941 */ /* 0x000fea0003800200 */
.L_x_269:
        /* <DEDUP_REMOVED lines=23> */
.L_x_272:
[----:B------:R-:W-:Y:S05]  /*1ac0*/  BSYNC.RECONVERGENT B1 ;  /* 0x0000000000017941 */ /* 0x000fea0003800200 */
.L_x_271:
        /* <DEDUP_REMOVED lines=21> */
.L_x_274:
[----:B------:R-:W-:Y:S05]  /*1c20*/  BSYNC.RECONVERGENT B1 ;  /* 0x0000000000017941 */ /* 0x000fea0003800200 */
.L_x_273:
[----:B------:R0:W1:Y:S01]  /*1c30*/  LDS.128 R8, [R0+0x60] ;  /* 0x0000600000087984 */ /* 0x0000620000000c00 */
[----:B------:R-:W-:Y:S01]  /*1c40*/  DSETP.GEU.AND P0, PT, |R20|, |R14|, PT ;  /* 0x4000000e1400722a */ /* 0x000fe20003f0e200 */
[----:B------:R-:W-:Y:S01]  /*1c50*/  BSSY.RECONVERGENT B1, `(.L_x_275) ;  /* 0x0000015000017945 */ /* 0x000fe20003800200 */
[----:B------:R-:W-:Y:S01]  /*1c60*/  MOV R12, R14 ;  /* 0x0000000e000c7202 */ /* 0x000fe20000000f00 */
        /* <DEDUP_REMOVED lines=19> */
.L_x_276:
[----:B------:R-:W-:Y:S05]  /*1da0*/  BSYNC.RECONVERGENT B1 ;  /* 0x0000000000017941 */ /* 0x000fea0003800200 */
.L_x_275:
        /* <DEDUP_REMOVED lines=21> */
.L_x_278:
[----:B------:R-:W-:Y:S05]  /*1f00*/  BSYNC.RECONVERGENT B1 ;  /* 0x0000000000017941 */ /* 0x000fea0003800200 */
.L_x_277:
        /* <DEDUP_REMOVED lines=21> */
.L_x_280:
[----:B------:R-:W-:Y:S05]  /*2060*/  BSYNC.RECONVERGENT B1 ;  /* 0x0000000000017941 */ /* 0x000fea0003800200 */
.L_x_279:
        /* <DEDUP_REMOVED lines=21> */
.L_x_255:
[----:B------:R-:W0:Y:S01]  /*21c0*/  S2R R4, SR_LANEID ;  /* 0x0000000000047919 */ /* 0x000e220000000000 */
[----:B------:R-:W-:Y:S01]  /*21d0*/  LOP3.LUT R5, R0, 0x3e0, RZ, 0xc0, !PT ;  /* 0x000003e000057812 */ /* 0x000fe200078ec0ff */
[----:B------:R-:W-:Y:S01]  /*21e0*/  BSSY.RECONVERGENT B1, `(.L_x_281) ;  /* 0x0000024000017945 */ /* 0x000fe20003800200 */
[----:B------:R-:W-:Y:S02]  /*21f0*/  IMAD.MOV.U32 R12, RZ, RZ, R9 ;  /* 0x000000ffff0c7224 */ /* 0x000fe400078e0009 */
[----:B------:R-:W-:Y:S02]  /*2200*/  IMAD.MOV.U32 R14, RZ, RZ, R8 ;  /* 0x000000ffff0e7224 */ /* 0x000fe400078e0008 */
[----:B------:R-:W-:Y:S01]  /*2210*/  VIADD R6, R5, 0x20 ;  /* 0x0000002005067836 */ /* 0x000fe20000000000 */
[----:B------:R-:W-:Y:S01]  /*2220*/  LOP3.LUT R5, RZ, R5, RZ, 0x33, !PT ;  /* 0x00000005ff057212 */ /* 0x000fe200078e33ff */
[----:B-----5:R-:W-:-:S03]  /*2230*/  IMAD.MOV.U32 R7, RZ, RZ, R3 ;  /* 0x000000ffff077224 */ /* 0x020fc600078e0003 */
[----:B------:R-:W-:Y:S01]  /*2240*/  ISETP.GT.AND P0, PT, R6, UR6, PT ;  /* 0x0000000606007c0c */ /* 0x000fe2000bf04270 */
[----:B------:R-:W-:Y:S01]  /*2250*/  VIADD R5, R5, UR6 ;  /* 0x0000000605057c36 */ /* 0x000fe20008000000 */
[----:B------:R-:W-:-:S04]  /*2260*/  MOV R6, R2 ;  /* 0x0000000200067202 */ /* 0x000fc80000000f00 */
[----:B------:R-:W-:-:S05]  /*2270*/  SEL R5, R5, 0x1f, P0 ;  /* 0x0000001f05057807 */ /* 0x000fca0000000000 */
[----:B------:R1:W2:Y:S04]  /*2280*/  SHFL.DOWN PT, R10, R2, 0x1, R5 ;  /* 0x08200000020a7989 */ /* 0x0002a800000e0005 */
[----:B------:R1:W3:Y:S04]  /*2290*/  SHFL.DOWN PT, R11, R3, 0x1, R5 ;  /* 0x08200000030b7989 */ /* 0x0002e800000e0005 */
[----:B------:R1:W4:Y:S01]  /*22a0*/  SHFL.DOWN PT, R16, R9, 0x1, R5 ;  /* 0x0820000009107989 */ /* 0x00032200000e0005 */
[----:B0-----:R-:W-:-:S03]  /*22b0*/  ISETP.GE.AND P0, PT, R4, R5, PT ;  /* 0x000000050400720c */ /* 0x001fc60003f06270 */
[----:B------:R1:W0:Y:S10]  /*22c0*/  SHFL.DOWN PT, R13, R8, 0x1, R5 ;  /* 0x08200000080d7989 */ /* 0x00023400000e0005 */
[----:B-1----:R-:W-:Y:S05]  /*22d0*/  @P0 BRA `(.L_x_282) ;  /* 0x0000000000500947 */ /* 0x002fea0003800000 */
[----:B--23--:R-:W-:Y:S01]  /*22e0*/  DSETP.GEU.AND P0, PT, |R2|, |R10|, PT ;  /* 0x4000000a0200722a */ /* 0x00cfe20003f0e200 */
        /* <DEDUP_REMOVED lines=19> */
.L_x_282:
[----:B------:R-:W-:Y:S05]  /*2420*/  BSYNC.RECONVERGENT B1 ;  /* 0x0000000000017941 */ /* 0x000fea0003800200 */
.L_x_281:
[----:B------:R-:W-:Y:S01]  /*2430*/  VIADD R2, R4, 0x2 ;  /* 0x0000000204027836 */ /* 0x000fe20000000000 */
[----:B------:R1:W1:Y:S01]  /*2440*/  SHFL.DOWN PT, R8, R6, 0x2, R5 ;  /* 0x0840000006087989 */ /* 0x00026200000e0005 */
[----:B------:R-:W-:Y:S01]  /*2450*/  BSSY.RECONVERGENT B1, `(.L_x_283) ;  /* 0x000001e000017945 */ /* 0x000fe20003800200 */
[----:B--2---:R-:W-:Y:S02]  /*2460*/  IMAD.MOV.U32 R10, RZ, RZ, R12 ;  /* 0x000000ffff0a7224 */ /* 0x004fe400078e000c */
[----:B------:R-:W-:Y:S01]  /*2470*/  ISETP.GT.AND P0, PT, R2, R5, PT ;  /* 0x000000050200720c */ /* 0x000fe20003f04270 */
[----:B------:R2:W1:Y:S01]  /*2480*/  SHFL.DOWN PT, R9, R7, 0x2, R5 ;  /* 0x0840000007097989 */ /* 0x00046200000e0005 */
[----:B----4-:R-:W-:Y:S02]  /*2490*/  IMAD.MOV.U32 R16, RZ, RZ, R14 ;  /* 0x000000ffff107224 */ /* 0x010fe400078e000e */
[----:B------:R-:W-:Y:S01]  /*24a0*/  IMAD.MOV.U32 R2, RZ, RZ, R6 ;  /* 0x000000ffff027224 */ /* 0x000fe200078e0006 */
[----:B---3--:R2:W3:Y:S01]  /*24b0*/  SHFL.DOWN PT, R11, R12, 0x2, R5 ;  /* 0x084000000c0b7989 */ /* 0x0084e200000e0005 */
[----:B------:R-:W-:-:S03]  /*24c0*/  IMAD.MOV.U32 R3, RZ, RZ, R7 ;  /* 0x000000ffff037224 */ /* 0x000fc600078e0007 */
[----:B0-----:R2:W0:Y:S04]  /*24d0*/  SHFL.DOWN PT, R13, R14, 0x2, R5 ;  /* 0x084000000e0d7989 */ /* 0x00142800000e0005 */
        /* <DEDUP_REMOVED lines=21> */
.L_x_284:
[----:B------:R-:W-:Y:S05]  /*2630*/  BSYNC.RECONVERGENT B1 ;  /* 0x0000000000017941 */ /* 0x000fea0003800200 */
.L_x_283:
[----:B-1----:R-:W-:Y:S01]  /*2640*/  VIADD R6, R4, 0x4 ;  /* 0x0000000404067836 */ /* 0x002fe20000000000 */
[----:B------:R1:W4:Y:S01]  /*2650*/  SHFL.DOWN PT, R8, R2, 0x4, R5 ;  /* 0x0880000002087989 */ /* 0x00032200000e0005 */
[----:B------:R-:W-:Y:S01]  /*2660*/  BSSY.RECONVERGENT B1, `(.L_x_285) ;  /* 0x000001e000017945 */ /* 0x000fe20003800200 */
[----:B--2---:R-:W-:Y:S02]  /*2670*/  IMAD.MOV.U32 R12, RZ, RZ, R10 ;  /* 0x000000ffff0c7224 */ /* 0x004fe400078e000a */
[----:B------:R-:W-:Y:S01]  /*2680*/  ISETP.GT.AND P0, PT, R6, R5, PT ;  /* 0x000000050600720c */ /* 0x000fe20003f04270 */
[----:B------:R1:W2:Y:S01]  /*2690*/  SHFL.DOWN PT, R9, R3, 0x4, R5 ;  /* 0x0880000003097989 */ /* 0x0002a200000e0005 */
[----:B------:R-:W-:Y:S02]  /*26a0*/  IMAD.MOV.U32 R14, RZ, RZ, R16 ;  /* 0x000000ffff0e7224 */ /* 0x000fe400078e0010 */
[----:B------:R-:W-:Y:S01]  /*26b0*/  IMAD.MOV.U32 R6, RZ, RZ, R2 ;  /* 0x000000ffff067224 */ /* 0x000fe200078e0002 */
[----:B---3--:R1:W3:Y:S01]  /*26c0*/  SHFL.DOWN PT, R11, R10, 0x4, R5 ;  /* 0x088000000a0b7989 */ /* 0x0082e200000e0005 */
[----:B------:R-:W-:-:S03]  /*26d0*/  IMAD.MOV.U32 R7, RZ, RZ, R3 ;  /* 0x000000ffff077224 */ /* 0x000fc600078e0003 */
[----:B0-----:R1:W0:Y:S04]  /*26e0*/  SHFL.DOWN PT, R13, R16, 0x4, R5 ;  /* 0x08800000100d7989 */ /* 0x00122800000e0005 */
[----:B------:R-:W-:Y:S05]  /*26f0*/  @P0 BRA `(.L_x_286) ;  /* 0x0000000000500947 */ /* 0x000fea0003800000 */
[----:B--2-4-:R-:W-:Y:S01]  /*2700*/  DSETP.GEU.AND P0, PT, |R2|, |R8|, PT ;  /* 0x400000080200722a */ /* 0x014fe20003f0e200 */
        /* <DEDUP_REMOVED lines=19> */
.L_x_286:
[----:B------:R-:W-:Y:S05]  /*2840*/  BSYNC.RECONVERGENT B1 ;  /* 0x0000000000017941 */ /* 0x000fea0003800200 */
.L_x_285:
[----:B-1----:R-:W-:Y:S01]  /*2850*/  IADD3 R2, PT, PT, R4, 0x8, RZ ;  /* 0x0000000804027810 */ /* 0x002fe20007ffe0ff */
[----:B----4-:R1:W4:Y:S01]  /*2860*/  SHFL.DOWN PT, R8, R6, 0x8, R5 ;  /* 0x0900000006087989 */ /* 0x01032200000e0005 */
[----:B------:R-:W-:Y:S01]  /*2870*/  BSSY.RECONVERGENT B1, `(.L_x_287) ;  /* 0x000001e000017945 */ /* 0x000fe20003800200 */
[----:B------:R-:W-:Y:S01]  /*2880*/  IMAD.MOV.U32 R10, RZ, RZ, R12 ;  /* 0x000000ffff0a7224 */ /* 0x000fe200078e000c */
[----:B------:R-:W-:Y:S01]  /*2890*/  ISETP.GT.AND P0, PT, R2, R5, PT ;  /* 0x000000050200720c */ /* 0x000fe20003f04270 */
[----:B--2---:R1:W2:Y:S01]  /*28a0*/  SHFL.DOWN PT, R9, R7, 0x8, R5 ;  /* 0x0900000007097989 */ /* 0x0042a200000e0005 */
        /* <DEDUP_REMOVED lines=26> */
.L_x_288:
[----:B------:R-:W-:Y:S05]  /*2a50*/  BSYNC.RECONVERGENT B1 ;  /* 0x0000000000017941 */ /* 0x000fea0003800200 */
.L_x_287:
[----:B----4-:R-:W-:Y:S01]  /*2a60*/  VIADD R8, R4, 0x10 ;  /* 0x0000001004087836 */ /* 0x010fe20000000000 */
[----:B-1----:R1:W4:Y:S01]  /*2a70*/  SHFL.DOWN PT, R6, R2, 0x10, R5 ;  /* 0x0a00000002067989 */ /* 0x00232200000e0005 */
[----:B------:R-:W-:Y:S01]  /*2a80*/  BSSY.RECONVERGENT B1, `(.L_x_289) ;  /* 0x000001e000017945 */ /* 0x000fe20003800200 */
[----:B------:R-:W-:Y:S02]  /*2a90*/  IMAD.MOV.U32 R14, RZ, RZ, R10 ;  /* 0x000000ffff0e7224 */ /* 0x000fe400078e000a */
[----:B------:R-:W-:Y:S01]  /*2aa0*/  ISETP.GT.AND P0, PT, R8, R5, PT ;  /* 0x000000050800720c */ /* 0x000fe20003f04270 */
[----:B------:R1:W1:Y:S01]  /*2ab0*/  SHFL.DOWN PT, R7, R3, 0x10, R5 ;  /* 0x0a00000003077989 */ /* 0x00026200000e0005 */
[----:B------:R-:W-:Y:S02]  /*2ac0*/  IMAD.MOV.U32 R15, RZ, RZ, R16 ;  /* 0x000000ffff0f7224 */ /* 0x000fe400078e0010 */
[----:B------:R-:W-:Y:S01]  /*2ad0*/  IMAD.MOV.U32 R12, RZ, RZ, R2 ;  /* 0x000000ffff0c7224 */ /* 0x000fe200078e0002 */
[----:B--2---:R2:W1:Y:S01]  /*2ae0*/  SHFL.DOWN PT, R9, R10, 0x10, R5 ;  /* 0x0a0000000a097989 */ /* 0x00446200000e0005 */
[----:B0-----:R-:W-:-:S03]  /*2af0*/  IMAD.MOV.U32 R13, RZ, RZ, R3 ;  /* 0x000000ffff0d7224 */ /* 0x001fc600078e0003 */
[----:B---3--:R2:W0:Y:S04]  /*2b00*/  SHFL.DOWN PT, R11, R16, 0x10, R5 ;  /* 0x0a000000100b7989 */ /* 0x00842800000e0005 */
[----:B------:R-:W-:Y:S05]  /*2b10*/  @P0 BRA `(.L_x_290) ;  /* 0x0000000000500947 */ /* 0x000fea0003800000 */
[----:B-1--4-:R-:W-:Y:S01]  /*2b20*/  DSETP.GEU.AND P0, PT, |R2|, |R6|, PT ;  /* 0x400000060200722a */ /* 0x012fe20003f0e200 */
[----:B------:R-:W-:Y:S02]  /*2b30*/  IMAD.MOV.U32 R14, RZ, RZ, R9 ;  /* 0x000000ffff0e7224 */ /* 0x000fe400078e0009 */
        /* <DEDUP_REMOVED lines=18> */
.L_x_290:
[----:B------:R-:W-:Y:S05]  /*2c60*/  BSYNC.RECONVERGENT B1 ;  /* 0x0000000000017941 */ /* 0x000fea0003800200 */
.L_x_289:
[----:B------:R-:W-:Y:S01]  /*2c70*/  ISETP.NE.AND P0, PT, R4, RZ, PT ;  /* 0x000000ff0400720c */ /* 0x000fe20003f05270 */
[----:B------:R-:W-:-:S12]  /*2c80*/  BSSY.RECONVERGENT B1, `(.L_x_291) ;  /* 0x000000a000017945 */ /* 0x000fd80003800200 */
[----:B------:R-:W-:Y:S05]  /*2c90*/  @P0 BRA `(.L_x_292) ;  /* 0x0000000000200947 */ /* 0x000fea0003800000 */
[----:B------:R-:W3:Y:S01]  /*2ca0*/  S2R R4, SR_CgaCtaId ;  /* 0x0000000000047919 */ /* 0x000ee20000008800 */
[----:B-1----:R-:W-:Y:S02]  /*2cb0*/  MOV R3, 0x400 ;  /* 0x0000040000037802 */ /* 0x002fe40000000f00 */
[----:B------:R-:W-:-:S04]  /*2cc0*/  SHF.R.U32.HI R2, RZ, 0x1, R0 ;  /* 0x00000001ff027819 */ /* 0x000fc80000011600 */
[----:B------:R-:W-:Y:S02]  /*2cd0*/  LOP3.LUT R2, R2, 0x1f0, RZ, 0xc0, !PT ;  /* 0x000001f002027812 */ /* 0x000fe400078ec0ff */
[----:B---3--:R-:W-:-:S05]  /*2ce0*/  LEA R3, R4, R3, 0x18 ;  /* 0x0000000304037211 */ /* 0x008fca00078ec0ff */
[----:B------:R-:W-:-:S05]  /*2cf0*/  IMAD.IADD R3, R2, 0x1, R3 ;  /* 0x0000000102037824 */ /* 0x000fca00078e0203 */
[----:B------:R3:W-:Y:S04]  /*2d00*/  STS.64 [R3+0x10], R14 ;  /* 0x0000100e03007388 */ /* 0x0007e80000000a00 */
[----:B------:R3:W-:Y:S02]  /*2d10*/  STS.64 [R3+0x8], R12 ;  /* 0x0000080c03007388 */ /* 0x0007e40000000a00 */
.L_x_292:
[----:B------:R-:W-:Y:S05]  /*2d20*/  BSYNC.RECONVERGENT B1 ;  /* 0x0000000000017941 */ /* 0x000fea0003800200 */
.L_x_291:
[----:B------:R-:W-:Y:S01]  /*2d30*/  BAR.SYNC.DEFER_BLOCKING 0x0 ;  /* 0x0000000000007b1d */ /* 0x000fe20000010000 */
[----:B------:R-:W-:-:S13]  /*2d40*/  ISETP.NE.AND P1, PT, R0, RZ, PT ;  /* 0x000000ff0000720c */ /* 0x000fda0003f25270 */
[----:B------:R-:W-:Y:S05]  /*2d50*/  @P1 BRA `(.L_x_268) ;  /* 0x0000003400b81947 */ /* 0x000fea0003800000 */
[----:B------:R-:W-:Y:S01]  /*2d60*/  UISETP.GE.AND UP0, UPT, UR6, 0x21, UPT ;  /* 0x000000210600788c */ /* 0x000fe2000bf06270 */
[----:B0-----:R-:W-:Y:S02]  /*2d70*/  IMAD.MOV.U32 R11, RZ, RZ, R14 ;  /* 0x000000ffff0b7224 */ /* 0x001fe400078e000e */
[----:B------:R-:W-:Y:S02]  /*2d80*/  IMAD.MOV.U32 R8, RZ, RZ, R15 ;  /* 0x000000ffff087224 */ /* 0x000fe400078e000f */
[----:B-1----:R-:W-:Y:S02]  /*2d90*/  IMAD.MOV.U32 R2, RZ, RZ, R12 ;  /* 0x000000ffff027224 */ /* 0x002fe400078e000c */
[----:B---3--:R-:W-:Y:S02]  /*2da0*/  IMAD.MOV.U32 R3, RZ, RZ, R13 ;  /* 0x000000ffff037224 */ /* 0x008fe400078e000d */
[----:B------:R-:W-:Y:S05]  /*2db0*/  BRA.U !UP0, `(.L_x_293) ;  /* 0x00000001086c7547 */ /* 0x000fea000b800000 */
[----:B------:R-:W0:Y:S01]  /*2dc0*/  S2UR UR5, SR_CgaCtaId ;  /* 0x00000000000579c3 */ /* 0x000e220000008800 */
[----:B------:R-:W-:Y:S01]  /*2dd0*/  UMOV UR4, 0x400 ;  /* 0x0000040000047882 */ /* 0x000fe20000000000 */
[----:B------:R-:W-:Y:S01]  /*2de0*/  BSSY.RECONVERGENT B1, `(.L_x_293) ;  /* 0x0000018000017945 */ /* 0x000fe20003800200 */
[----:B0-----:R-:W-:-:S09]  /*2df0*/  ULEA UR4, UR5, UR4, 0x18 ;  /* 0x0000000405047291 */ /* 0x001fd2000f8ec0ff */
[----:B--2---:R-:W0:Y:S04]  /*2e00*/  LDS.64 R4, [UR4+0x18] ;  /* 0x00001804ff047984 */ /* 0x004e280008000a00 */
        /* <DEDUP_REMOVED lines=21> */
.L_x_294:
[----:B------:R-:W-:Y:S05]  /*2f60*/  BSYNC.RECONVERGENT B1 ;  /* 0x0000000000017941 */ /* 0x000fea0003800200 */
.L_x_293:
[----:B------:R-:W-:Y:S01]  /*2f70*/  UISETP.GE.AND UP0, UPT, UR6, 0x41, UPT ;  /* 0x000000410600788c */ /* 0x000fe2000bf06270 */
[----:B------:R-:W-:Y:S02]  /*2f80*/  IMAD.MOV.U32 R9, RZ, RZ, R11 ;  /* 0x000000ffff097224 */ /* 0x000fe400078e000b */
[----:B------:R-:W-:Y:S02]  /*2f90*/  IMAD.MOV.U32 R0, RZ, RZ, R8 ;  /* 0x000000ffff007224 */ /* 0x000fe400078e0008 */
[----:B------:R-:W-:Y:S02]  /*2fa0*/  IMAD.MOV.U32 R4, RZ, RZ, R2 ;  /* 0x000000ffff047224 */ /* 0x000fe400078e0002 */
[----:B--2---:R-:W-:Y:S02]  /*2fb0*/  IMAD.MOV.U32 R5, RZ, RZ, R3 ;  /* 0x000000ffff057224 */ /* 0x004fe400078e0003 */
[----:B------:R-:W-:Y:S05]  /*2fc0*/  BRA.U !UP0, `(.L_x_295) ;  /* 0x00000001086c7547 */ /* 0x000fea000b800000 */
[----:B------:R-:W0:Y:S01]  /*2fd0*/  S2UR UR5, SR_CgaCtaId ;  /* 0x00000000000579c3 */ /* 0x000e220000008800 */
[----:B------:R-:W-:Y:S01]  /*2fe0*/  UMOV UR4, 0x400 ;  /* 0x0000040000047882 */ /* 0x000fe20000000000 */
[----:B------:R-:W-:Y:S01]  /*2ff0*/  BSSY.RECONVERGENT B1, `(.L_x_295) ;  /* 0x0000018000017945 */ /* 0x000fe20003800200 */
[----:B0-----:R-:W-:-:S09]  /*3000*/  ULEA UR4, UR5, UR4, 0x18 ;  /* 0x0000000405047291 */ /* 0x001fd2000f8ec0ff */
[----:B----4-:R-:W0:Y:S04]  /*3010*/  LDS.64 R6, [UR4+0x28] ;  /* 0x00002804ff067984 */ /* 0x010e280008000a00 */
        /* <DEDUP_REMOVED lines=21> */
.L_x_296:
[----:B------:R-:W-:Y:S05]  /*3170*/  BSYNC.RECONVERGENT B1 ;  /* 0x0000000000017941 */ /* 0x000fea0003800200 */
.L_x_295:
        /* <DEDUP_REMOVED lines=32> */
.L_x_298:
[----:B------:R-:W-:Y:S05]  /*3380*/  BSYNC.RECONVERGENT B1 ;  /* 0x0000000000017941 */ /* 0x000fea0003800200 */
.L_x_297:
        /* <DEDUP_REMOVED lines=32> */
.L_x_300:
[----:B------:R-:W-:Y:S05]  /*3590*/  BSYNC.RECONVERGENT B1 ;  /* 0x0000000000017941 */ /* 0x000fea0003800200 */
.L_x_299:
        /* <DEDUP_REMOVED lines=32> */
.L_x_302:
[----:B------:R-:W-:Y:S05]  /*37a0*/  BSYNC.RECONVERGENT B1 ;  /* 0x0000000000017941 */ /* 0x000fea0003800200 */
.L_x_301:
        /* <DEDUP_REMOVED lines=32> */
.L_x_304:
[----:B------:R-:W-:Y:S05]  /*39b0*/  BSYNC.RECONVERGENT B1 ;  /* 0x0000000000017941 */ /* 0x000fea0003800200 */
.L_x_303:
        /* <DEDUP_REMOVED lines=32> */
.L_x_236:
[----:B------:R-:W1:Y:S01]  /*3bc0*/  S2R R0, SR_TID.X ;  /* 0x0000000000007919 */ /* 0x000e620000002100 */
[----:B------:R-:W1:Y:S01]  /*3bd0*/  LDC.64 R2, c[0x0][0x380] ;  /* 0x0000e000ff027b82 */ /* 0x000e620000000a00 */
[----:B------:R-:W2:Y:S01]  /*3be0*/  LDCU.64 UR6, c[0x0][0x388] ;  /* 0x00007100ff0677ac */ /* 0x000ea20008000a00 */
[----:B-1----:R-:W-:-:S05]  /*3bf0*/  IMAD.WIDE.U32 R2, R0, 0x8, R2 ;  /* 0x0000000800027825 */ /* 0x002fca00078e0002 */
[----:B0-----:R-:W3:Y:S04]  /*3c00*/  LDG.E.64 R4, desc[UR8][R2.64] ;  /* 0x0000000802047981 */ /* 0x001ee8000c1e1b00 */
[----:B------:R-:W3:Y:S04]  /*3c10*/  LDG.E.64 R6, desc[UR8][R2.64+0x800] ;  /* 0x0008000802067981 */ /* 0x000ee8000c1e1b00 */
[----:B------:R-:W4:Y:S04]  /*3c20*/  LDG.E.64 R8, desc[UR8][R2.64+0x1000] ;  /* 0x0010000802087981 */ /* 0x000f28000c1e1b00 */
[----:B------:R-:W5:Y:S04]  /*3c30*/  LDG.E.64 R12, desc[UR8][R2.64+0x1800] ;  /* 0x00180008020c7981 */ /* 0x000f68000c1e1b00 */
[----:B------:R-:W5:Y:S01]  /*3c40*/  LDG.E.64 R10, desc[UR8][R2.64+0x2000] ;  /* 0x00200008020a7981 */ /* 0x000f62000c1e1b00 */
[----:B------:R-:W-:Y:S01]  /*3c50*/  BSSY.RECONVERGENT B1, `(.L_x_305) ;  /* 0x000001c000017945 */ /* 0x000fe20003800200 */
[----:B---3--:R-:W-:-:S06]  /*3c60*/  DSETP.GEU.AND P0, PT, |R4|, |R6|, PT ;  /* 0x400000060400722a */ /* 0x008fcc0003f0e200 */
[----:B------:R-:W-:Y:S02]  /*3c70*/  FSEL R4, R4, R6, P0 ;  /* 0x0000000604047208 */ /* 0x000fe40000000000 */
[----:B------:R-:W-:Y:S01]  /*3c80*/  FSEL R5, R5, R7, P0 ;  /* 0x0000000705057208 */ /* 0x000fe20000000000 */
[C---:B------:R-:W-:Y:S01]  /*3c90*/  VIADD R7, R0.reuse, 0x200 ;  /* 0x0000020000077836 */ /* 0x040fe20000000000 */
[----:B------:R-:W-:-:S04]  /*3ca0*/  LOP3.LUT R6, R0, 0x400, RZ, 0xfc, !PT ;  /* 0x0000040000067812 */ /* 0x000fc800078efcff */
[----:B----4-:R-:W-:Y:S01]  /*3cb0*/  DSETP.GEU.AND P1, PT, |R4|, |R8|, PT ;  /* 0x400000080400722a */ /* 0x010fe20003f2e200 */
[----:B--2---:R-:W-:-:S05]  /*3cc0*/  IADD3 R17, P4, PT, R6, UR6, RZ ;  /* 0x0000000606117c10 */ /* 0x004fca000ff9e0ff */
[----:B------:R-:W-:Y:S01]  /*3cd0*/  FSEL R4, R4, R8, P1 ;  /* 0x0000000804047208 */ /* 0x000fe20000800000 */
[----:B------:R-:W-:Y:S01]  /*3ce0*/  IMAD.X R16, RZ, RZ, UR7, P4 ;  /* 0x00000007ff107e24 */ /* 0x000fe2000a0e06ff */
[----:B------:R-:W-:Y:S01]  /*3cf0*/  FSEL R5, R5, R9, P1 ;  /* 0x0000000905057208 */ /* 0x000fe20000800000 */
[----:B------:R-:W-:-:S05]  /*3d00*/  VIADD R9, R0, 0x100 ;  /* 0x0000010000097836 */ /* 0x000fca0000000000 */
[----:B-----5:R-:W-:Y:S01]  /*3d10*/  DSETP.GEU.AND P2, PT, |R4|, |R12|, PT ;  /* 0x4000000c0400722a */ /* 0x020fe20003f4e200 */
[----:B------:R-:W-:-:S05]  /*3d20*/  @P1 SEL R7, R0, R9, P0 ;  /* 0x0000000900071207 */ /* 0x000fca0000000000 */
[----:B------:R-:W-:Y:S02]  /*3d30*/  FSEL R4, R4, R12, P2 ;  /* 0x0000000c04047208 */ /* 0x000fe40001000000 */
[----:B------:R-:W-:-:S06]  /*3d40*/  FSEL R5, R5, R13, P2 ;  /* 0x0000000d05057208 */ /* 0x000fcc0001000000 */
[----:B------:R-:W-:Y:S01]  /*3d50*/  DSETP.GEU.AND P3, PT, |R4|, |R10|, PT ;  /* 0x4000000a0400722a */ /* 0x000fe20003f6e200 */
[----:B------:R-:W-:-:S13]  /*3d60*/  @!P2 VIADD R7, R0, 0x300 ;  /* 0x000003000007a836 */ /* 0x000fda0000000000 */
[----:B------:R-:W-:Y:S05]  /*3d70*/  @!P3 BRA `(.L_x_306) ;  /* 0x000000000024b947 */ /* 0x000fea0003800000 */
[C---:B------:R-:W-:Y:S02]  /*3d80*/  ISETP.GE.U32.AND P0, PT, R7.reuse, R6, PT ;  /* 0x000000060700720c */ /* 0x040fe40003f06070 */
[----:B------:R-:W-:Y:S02]  /*3d90*/  IADD3 R6, P1, PT, R7, UR6, RZ ;  /* 0x0000000607067c10 */ /* 0x000fe4000ff3e0ff */
[----:B------:R-:W-:-:S03]  /*3da0*/  ISETP.GE.U32.AND.EX P0, PT, RZ, RZ, PT, P0 ;  /* 0x000000ffff00720c */ /* 0x000fc60003f06100 */
[----:B------:R-:W-:-:S10]  /*3db0*/  IMAD.X R7, RZ, RZ, UR7, P1 ;  /* 0x00000007ff077e24 */ /* 0x000fd400088e06ff */
[----:B------:R-:W-:-:S06]  /*3dc0*/  DSETP.LT.OR P0, PT, |R10|, |R4|, !P0 ;  /* 0x400000040a00722a */ /* 0x000fcc0004701600 */
[----:B------:R-:W-:Y:S02]  /*3dd0*/  FSEL R10, R4, R10, P0 ;  /* 0x0000000a040a7208 */ /* 0x000fe40000000000 */
[----:B------:R-:W-:Y:S02]  /*3de0*/  FSEL R11, R5, R11, P0 ;  /* 0x0000000b050b7208 */ /* 0x000fe40000000000 */
[----:B------:R-:W-:Y:S02]  /*3df0*/  SEL R17, R6, R17, P0 ;  /* 0x0000001106117207 */ /* 0x000fe40000000000 */
[----:B------:R-:W-:-:S07]  /*3e00*/  SEL R16, R7, R16, P0 ;  /* 0x0000001007107207 */ /* 0x000fce0000000000 */
.L_x_306:
[----:B------:R-:W-:Y:S05]  /*3e10*/  BSYNC.RECONVERGENT B1 ;  /* 0x0000000000017941 */ /* 0x000fea0003800200 */
.L_x_305:
[----:B------:R-:W-:Y:S01]  /*3e20*/  UISETP.GE.U32.AND UP0, UPT, UR4, 0xa00, UPT ;  /* 0x00000a000400788c */ /* 0x000fe2000bf06070 */
[----:B------:R-:W-:Y:S02]  /*3e30*/  IMAD.MOV.U32 R19, RZ, RZ, 0x500 ;  /* 0x00000500ff137424 */ /* 0x000fe400078e00ff */
[----:B------:R-:W-:Y:S01]  /*3e40*/  IMAD.MOV.U32 R18, RZ, RZ, RZ ;  /* 0x000000ffff127224 */ /* 0x000fe200078e00ff */
[----:B------:R-:W-:-:S09]  /*3e50*/  UISETP.GE.U32.AND.EX UP0, UPT, UR5, URZ, UPT, UP0 ;  /* 0x000000ff0500728c */ /* 0x000fd2000bf06100 */
[----:B------:R-:W-:Y:S05]  /*3e60*/  BRA.U !UP0, `(.L_x_307) ;  /* 0x0000000508587547 */ /* 0x000fea000b800000 */
[----:B------:R-:W-:Y:S01]  /*3e70*/  IMAD.MOV.U32 R12, RZ, RZ, R10 ;  /* 0x000000ffff0c7224 */ /* 0x000fe200078e000a */
[----:B------:R-:W0:Y:S01]  /*3e80*/  LDCU.64 UR6, c[0x0][0x388] ;  /* 0x00007100ff0677ac */ /* 0x000e220008000a00 */
[----:B------:R-:W-:Y:S02]  /*3e90*/  IMAD.MOV.U32 R13, RZ, RZ, R11 ;  /* 0x000000ffff0d7224 */ /* 0x000fe400078e000b */
[----:B------:R-:W-:Y:S01]  /*3ea0*/  IMAD.MOV.U32 R21, RZ, RZ, 0x500 ;  /* 0x00000500ff157424 */ /* 0x000fe200078e00ff */
[----:B------:R-:W1:Y:S01]  /*3eb0*/  LDCU.64 UR4, c[0x0][0x398] ;  /* 0x00007300ff0477ac */ /* 0x000e620008000a00 */
[----:B------:R-:W-:-:S07]  /*3ec0*/  IMAD.MOV.U32 R19, RZ, RZ, RZ ;  /* 0x000000ffff137224 */ /* 0x000fce00078e00ff */
.L_x_308:
[----:B------:R-:W-:-:S04]  /*3ed0*/  LEA R24, P0, R21, R2, 0x3 ;  /* 0x0000000215187211 */ /* 0x000fc800078018ff */
[----:B------:R-:W-:-:S05]  /*3ee0*/  LEA.HI.X R25, R21, R3, R19, 0x3, P0 ;  /* 0x0000000315197211 */ /* 0x000fca00000f1c13 */
[----:B------:R-:W2:Y:S04]  /*3ef0*/  LDG.E.64 R14, desc[UR8][R24.64] ;  /* 0x00000008180e7981 */ /* 0x000ea8000c1e1b00 */
[----:B------:R-:W3:Y:S04]  /*3f00*/  LDG.E.64 R8, desc[UR8][R24.64+0x800] ;  /* 0x0008000818087981 */ /* 0x000ee8000c1e1b00 */
[----:B------:R-:W4:Y:S04]  /*3f10*/  LDG.E.64 R6, desc[UR8][R24.64+0x1000] ;  /* 0x0010000818067981 */ /* 0x000f28000c1e1b00 */
[----:B------:R-:W5:Y:S04]  /*3f20*/  LDG.E.64 R4, desc[UR8][R24.64+0x1800] ;  /* 0x0018000818047981 */ /* 0x000f68000c1e1b00 */
[----:B------:R-:W5:Y:S01]  /*3f30*/  LDG.E.64 R10, desc[UR8][R24.64+0x2000] ;  /* 0x00200008180a7981 */ /* 0x000f62000c1e1b00 */
[----:B0-----:R-:W-:-:S04]  /*3f40*/  IADD3 R20, P0, P1, R21, UR6, R0 ;  /* 0x0000000615147c10 */ /* 0x001fc8000f91e000 */
[----:B------:R-:W-:Y:S01]  /*3f50*/  IADD3.X R18, PT, PT, R19, UR7, RZ, P0, P1 ;  /* 0x0000000713127c10 */ /* 0x000fe200087e24ff */
[----:B------:R-:W-:-:S04]  /*3f60*/  IMAD.MOV.U32 R22, RZ, RZ, R20 ;  /* 0x000000ffff167224 */ /* 0x000fc800078e0014 */
[----:B------:R-:W-:Y:S01]  /*3f70*/  IMAD.MOV.U32 R23, RZ, RZ, R18 ;  /* 0x000000ffff177224 */ /* 0x000fe200078e0012 */
[----:B--2---:R-:W-:-:S14]  /*3f80*/  DSETP.GEU.AND P2, PT, |R12|, |R14|, PT ;  /* 0x4000000e0c00722a */ /* 0x004fdc0003f4e200 */
[----:B------:R-:W-:-:S04]  /*3f90*/  @P2 ISETP.GE.U32.AND P0, PT, R17, R22, PT ;  /* 0x000000161100220c */ /* 0x000fc80003f06070 */
[----:B------:R-:W-:-:S13]  /*3fa0*/  @P2 ISETP.GE.AND.EX P0, PT, R16, R23, PT, P0 ;  /* 0x000000171000220c */ /* 0x000fda0003f06300 */
[----:B------:R-:W-:-:S06]  /*3fb0*/  @P2 DSETP.LT.OR P0, PT, |R14|, |R12|, !P0 ;  /* 0x4000000c0e00222a */ /* 0x000fcc0004701600 */
[----:B------:R-:W-:Y:S02]  /*3fc0*/  @P2 FSEL R13, R13, R15, P0 ;  /* 0x0000000f0d0d2208 */ /* 0x000fe40000000000 */
[----:B------:R-:W-:Y:S02]  /*3fd0*/  @P2 FSEL R12, R12, R14, P0 ;  /* 0x0000000e0c0c2208 */ /* 0x000fe40000000000 */
[----:B------:R-:W-:Y:S01]  /*3fe0*/  @P2 SEL R22, R17, R22, P0 ;  /* 0x0000001611162207 */ /* 0x000fe20000000000 */
[----:B------:R-:W-:Y:S01]  /*3ff0*/  @P2 IMAD.MOV.U32 R15, RZ, RZ, R13 ;  /* 0x000000ffff0f2224 */ /* 0x000fe200078e000d */
[----:B------:R-:W-:Y:S01]  /*4000*/  IADD3 R13, P3, PT, R20, 0x100, RZ ;  /* 0x00000100140d7810 */ /* 0x000fe20007f7e0ff */
[----:B------:R-:W-:Y:S01]  /*4010*/  @P2 IMAD.MOV.U32 R14, RZ, RZ, R12 ;  /* 0x000000ffff0e2224 */ /* 0x000fe200078e000c */
[----:B------:R-:W-:-:S03]  /*4020*/  @P2 SEL R23, R16, R23, P0 ;  /* 0x0000001710172207 */ /* 0x000fc60000000000 */
[----:B------:R-:W-:Y:S02]  /*4030*/  IMAD.X R16, RZ, RZ, R18, P3 ;  /* 0x000000ffff107224 */ /* 0x000fe400018e0612 */
[----:B---3--:R-:W-:-:S14]  /*4040*/  DSETP.GEU.AND P1, PT, |R14|, |R8|, PT ;  /* 0x400000080e00722a */ /* 0x008fdc0003f2e200 */
        /* <DEDUP_REMOVED lines=11> */
[----:B----4-:R-:W-:-:S14]  /*4100*/  DSETP.GEU.AND P2, PT, |R8|, |R6|, PT ;  /* 0x400000060800722a */ /* 0x010fdc0003f4e200 */
        /* <DEDUP_REMOVED lines=10> */
[----:B------:R-:W-:Y:S01]  /*41b0*/  IMAD.X R9, RZ, RZ, R18, P3 ;  /* 0x000000ffff097224 */ /* 0x000fe200018e0612 */
[----:B------:R-:W-:Y:S01]  /*41c0*/  IADD3 R17, P3, PT, R20, 0x400, RZ ;  /* 0x0000040014117810 */ /* 0x000fe20007f7e0ff */
[----:B-----5:R-:W-:-:S04]  /*41d0*/  DSETP.GEU.AND P1, PT, |R6|, |R4|, PT ;  /* 0x400000040600722a */ /* 0x020fc80003f2e200 */
[----:B------:R-:W-:-:S10]  /*41e0*/  IMAD.X R16, RZ, RZ, R18, P3 ;  /* 0x000000ffff107224 */ /* 0x000fd400018e0612 */
        /* <DEDUP_REMOVED lines=8> */
[----:B------:R-:W-:Y:S01]  /*4270*/  @P1 IMAD.MOV.U32 R5, RZ, RZ, R7 ;  /* 0x000000ffff051224 */ /* 0x000fe200078e0007 */
[C---:B------:R-:W-:Y:S02]  /*4280*/  IADD3 R6, P1, PT, R21.reuse, 0xa00, RZ ;  /* 0x00000a0015067810 */ /* 0x040fe40007f3e0ff */
[----:B------:R-:W-:-:S02]  /*4290*/  IADD3 R21, P3, PT, R21, 0x500, RZ ;  /* 0x0000050015157810 */ /* 0x000fc40007f7e0ff */
[----:B-1----:R-:W-:Y:S01]  /*42a0*/  ISETP.GT.U32.AND P4, PT, R6, UR4, PT ;  /* 0x0000000406007c0c */ /* 0x002fe2000bf84070 */
[----:B------:R-:W-:Y:S01]  /*42b0*/  DSETP.GEU.AND P2, PT, |R4|, |R10|, PT ;  /* 0x4000000a0400722a */ /* 0x000fe20003f4e200 */
[--C-:B------:R-:W-:Y:S02]  /*42c0*/  IMAD.X R6, RZ, RZ, R19.reuse, P1 ;  /* 0x000000ffff067224 */ /* 0x100fe400008e0613 */
[----:B------:R-:W-:-:S03]  /*42d0*/  IMAD.X R18, RZ, RZ, R19, P3 ;  /* 0x000000ffff127224 */ /* 0x000fc600018e0613 */
[----:B------:R-:W-:Y:S01]  /*42e0*/  ISETP.GT.AND.EX P1, PT, R6, UR5, PT, P4 ;  /* 0x0000000506007c0c */ /* 0x000fe2000bf24340 */
[----:B------:R-:W-:-:S07]  /*42f0*/  IMAD.MOV.U32 R19, RZ, RZ, R18 ;  /* 0x000000ffff137224 */ /* 0x000fce00078e0012 */
        /* <DEDUP_REMOVED lines=8> */
[----:B------:R-:W-:Y:S02]  /*4380*/  @P2 IMAD.MOV.U32 R11, RZ, RZ, R5 ;  /* 0x000000ffff0b2224 */ /* 0x000fe400078e0005 */
[----:B------:R-:W-:Y:S02]  /*4390*/  IMAD.MOV.U32 R12, RZ, RZ, R10 ;  /* 0x000000ffff0c7224 */ /* 0x000fe400078e000a */
[----:B------:R-:W-:Y:S01]  /*43a0*/  IMAD.MOV.U32 R13, RZ, RZ, R11 ;  /* 0x000000ffff0d7224 */ /* 0x000fe200078e000b */
[----:B------:R-:W-:Y:S06]  /*43b0*/  @!P1 BRA `(.L_x_308) ;  /* 0xfffffff800c49947 */ /* 0x000fec000383ffff */
[----:B------:R-:W-:-:S07]  /*43c0*/  IMAD.MOV.U32 R19, RZ, RZ, R21 ;  /* 0x000000ffff137224 */ /* 0x000fce00078e0015 */
.L_x_307:
[----:B------:R-:W-:-:S04]  /*43d0*/  ISETP.GE.U32.AND P0, PT, R19, UR4, PT ;  /* 0x0000000413007c0c */ /* 0x000fc8000bf06070 */
[----:B------:R-:W-:-:S13]  /*43e0*/  ISETP.GE.AND.EX P0, PT, R18, UR5, PT, P0 ;  /* 0x0000000512007c0c */ /* 0x000fda000bf06300 */
[----:B------:R-:W-:Y:S05]  /*43f0*/  @P0 BRA `(.L_x_309) ;  /* 0x0000000800c40947 */ /* 0x000fea0003800000 */
[----:B------:R-:W-:Y:S01]  /*4400*/  IADD3 R21, PT, PT, -R19, UR4, RZ ;  /* 0x0000000413157c10 */ /* 0x000fe2000fffe1ff */
[----:B------:R-:W-:Y:S03]  /*4410*/  BSSY.RECONVERGENT B1, `(.L_x_309) ;  /* 0x00000af000017945 */ /* 0x000fe60003800200 */
[----:B------:R-:W-:-:S13]  /*4420*/  ISETP.GE.AND P0, PT, R0, R21, PT ;  /* 0x000000150000720c */ /* 0x000fda0003f06270 */
[----:B------:R-:W-:Y:S05]  /*4430*/  @P0 BRA `(.L_x_310) ;  /* 0x0000000800b00947 */ /* 0x000fea0003800000 */
[-C--:B------:R-:W-:Y:S01]  /*4440*/  LOP3.LUT R6, RZ, R0.reuse, RZ, 0x33, !PT ;  /* 0x00000000ff067212 */ /* 0x080fe200078e33ff */
[----:B------:R-:W-:Y:S01]  /*4450*/  BSSY.RECONVERGENT B2, `(.L_x_311) ;  /* 0x0000036000027945 */ /* 0x000fe20003800200 */
[----:B------:R-:W-:Y:S02]  /*4460*/  MOV R12, R0 ;  /* 0x00000000000c7202 */ /* 0x000fe40000000f00 */
        /* <DEDUP_REMOVED lines=9> */
[----:B------:R-:W-:Y:S02]  /*4500*/  LOP3.LUT R2, R2, 0x3, RZ, 0xc0, !PT ;  /* 0x0000000302027812 */ /* 0x000fe400078ec0ff */
[----:B------:R-:W-:-:S03]  /*4510*/  IADD3 R13, P0, PT, R9, UR6, RZ ;  /* 0x00000006090d7c10 */ /* 0x000fc6000ff1e0ff */
[----:B------:R-:W-:Y:S01]  /*4520*/  IMAD.MOV R7, RZ, RZ, -R2 ;  /* 0x000000ffff077224 */ /* 0x000fe200078e0a02 */
[----:B0-----:R-:W-:-:S04]  /*4530*/  LEA R8, P1, R9, UR10, 0x3 ;  /* 0x0000000a09087c11 */ /* 0x001fc8000f8218ff */
[----:B------:R-:W-:Y:S02]  /*4540*/  LEA.HI.X R9, R9, UR11, R14, 0x3, P1 ;  /* 0x0000000b09097c11 */ /* 0x000fe400088f1c0e */
[----:B------:R-:W-:-:S07]  /*4550*/  IADD3.X R14, PT, PT, R14, UR7, RZ, P0, !PT ;  /* 0x000000070e0e7c10 */ /* 0x000fce00087fe4ff */
.L_x_315:
        /* <DEDUP_REMOVED lines=31> */
.L_x_314:
[----:B------:R-:W-:Y:S05]  /*4750*/  BSYNC.RECONVERGENT B3 ;  /* 0x0000000000037941 */ /* 0x000fea0003800200 */
.L_x_313:
[----:B------:R-:W-:Y:S01]  /*4760*/  IADD3 R13, P0, PT, R13, 0x100, RZ ;  /* 0x000001000d0d7810 */ /* 0x000fe20007f1e0ff */
[----:B------:R-:W-:Y:S02]  /*4770*/  VIADD R12, R12, 0x100 ;  /* 0x000001000c0c7836 */ /* 0x000fe40000000000 */
[----:B------:R-:W-:Y:S02]  /*4780*/  IMAD.X R9, RZ, RZ, R9, P3 ;  /* 0x000000ffff097224 */ /* 0x000fe400018e0609 */
[----:B------:R-:W-:Y:S01]  /*4790*/  IMAD.X R14, RZ, RZ, R14, P0 ;  /* 0x000000ffff0e7224 */ /* 0x000fe200000e060e */
[----:B------:R-:W-:Y:S07]  /*47a0*/  @P2 BRA `(.L_x_315) ;  /* 0xfffffffc006c2947 */ /* 0x000fee000383ffff */
.L_x_312:
[----:B------:R-:W-:Y:S05]  /*47b0*/  BSYNC.RECONVERGENT B2 ;  /* 0x0000000000027941 */ /* 0x000fea0003800200 */
.L_x_311:
[----:B------:R-:W-:-:S13]  /*47c0*/  ISETP.GE.U32.AND P0, PT, R6, 0x300, PT ;  /* 0x000003000600780c */ /* 0x000fda0003f06070 */
[----:B------:R-:W-:Y:S05]  /*47d0*/  @!P0 BRA `(.L_x_310) ;  /* 0x0000000400c88947 */ /* 0x000fea0003800000 */
[----:B------:R-:W0:Y:S01]  /*47e0*/  LDC.64 R8, c[0x0][0x380] ;  /* 0x0000e000ff087b82 */ /* 0x000e220000000a00 */
[----:B------:R-:W-:-:S07]  /*47f0*/  VIADD R20, R12, 0x200 ;  /* 0x000002000c147836 */ /* 0x000fce0000000000 */
[----:B------:R-:W1:Y:S02]  /*4800*/  LDC.64 R6, c[0x0][0x388] ;  /* 0x0000e200ff067b82 */ /* 0x000e640000000a00 */
.L_x_324:
        /* <DEDUP_REMOVED lines=30> */
.L_x_317:
[----:B------:R-:W-:Y:S05]  /*49f0*/  BSYNC.RECONVERGENT B2 ;  /* 0x0000000000027941 */ /* 0x000fea0003800200 */
.L_x_316:
        /* <DEDUP_REMOVED lines=9> */
[----:B------:R-:W-:-:S03]  /*4a90*/  IMAD.MOV.U32 R24, RZ, RZ, R26 ;  /* 0x000000ffff187224 */ /* 0x000fc600078e001a */
[----:B------:R-:W-:Y:S01]  /*4aa0*/  MOV R25, R27 ;  /* 0x0000001b00197202 */ /* 0x000fe20000000f00 */
        /* <DEDUP_REMOVED lines=15> */
.L_x_319:
[----:B------:R-:W-:Y:S05]  /*4ba0*/  BSYNC.RECONVERGENT B2 ;  /* 0x0000000000027941 */ /* 0x000fea0003800200 */
.L_x_318:
[----:B------:R-:W-:Y:S01]  /*4bb0*/  DSETP.GEU.AND P0, PT, |R16|, |R10|, PT ;  /* 0x4000000a1000722a */ /* 0x000fe20003f0e200 */
[CC--:B------:R-:W-:Y:S01]  /*4bc0*/  IADD3 R13, P1, P4, R19.reuse, R6.reuse, R20 ;  /* 0x00000006130d7210 */ /* 0x0c0fe20007c3e014 */
[----:B------:R-:W-:Y:S01]  /*4bd0*/  VIADD R4, R20, 0x100 ;  /* 0x0000010014047836 */ /* 0x000fe20000000000 */
[----:B------:R-:W-:Y:S01]  /*4be0*/  BSSY.RECONVERGENT B2, `(.L_x_320) ;  /* 0x0000016000027945 */ /* 0x000fe20003800200 */
[----:B------:R-:W-:Y:S01]  /*4bf0*/  IMAD.MOV.U32 R2, RZ, RZ, R10 ;  /* 0x000000ffff027224 */ /* 0x000fe200078e000a */
[----:B------:R-:W-:Y:S01]  /*4c00*/  IADD3.X R22, PT, PT, R18, R7, RZ, P1, P4 ;  /* 0x0000000712167210 */ /* 0x000fe20000fe84ff */
[----:B------:R-:W-:Y:S01]  /*4c10*/  IMAD.MOV.U32 R5, RZ, RZ, R13 ;  /* 0x000000ffff057224 */ /* 0x000fe200078e000d */
[----:B------:R-:W-:Y:S01]  /*4c20*/  IADD3 R4, P2, P3, R19, R6, R4 ;  /* 0x0000000613047210 */ /* 0x000fe20007b5e004 */
        /* <DEDUP_REMOVED lines=17> */
.L_x_321:
[----:B------:R-:W-:Y:S05]  /*4d40*/  BSYNC.RECONVERGENT B2 ;  /* 0x0000000000027941 */ /* 0x000fea0003800200 */
.L_x_320:
[----:B------:R-:W-:Y:S01]  /*4d50*/  DSETP.GEU.AND P0, PT, |R2|, |R14|, PT ;  /* 0x4000000e0200722a */ /* 0x000fe20003f0e200 */
[----:B------:R-:W-:Y:S01]  /*4d60*/  IADD3.X R13, PT, PT, R18, R7, RZ, P2, P3 ;  /* 0x00000007120d7210 */ /* 0x000fe200017e64ff */
        /* <DEDUP_REMOVED lines=20> */
.L_x_323:
[----:B------:R-:W-:Y:S05]  /*4eb0*/  BSYNC.RECONVERGENT B2 ;  /* 0x0000000000027941 */ /* 0x000fea0003800200 */
.L_x_322:
[C---:B------:R-:W-:Y:S02]  /*4ec0*/  VIADD R2, R20.reuse, 0x200 ;  /* 0x0000020014027836 */ /* 0x040fe40000000000 */
[----:B------:R-:W-:-:S03]  /*4ed0*/  VIADD R20, R20, 0x400 ;  /* 0x0000040014147836 */ /* 0x000fc60000000000 */
[----:B------:R-:W-:-:S13]  /*4ee0*/  ISETP.GE.AND P0, PT, R2, R21, PT ;  /* 0x000000150200720c */ /* 0x000fda0003f06270 */
[----:B------:R-:W-:Y:S05]  /*4ef0*/  @!P0 BRA `(.L_x_324) ;  /* 0xfffffff800448947 */ /* 0x000fea000383ffff */
.L_x_310:
[----:B------:R-:W-:Y:S05]  /*4f00*/  BSYNC.RECONVERGENT B1 ;  /* 0x0000000000017941 */ /* 0x000fea0003800200 */
.L_x_309:
        /* <DEDUP_REMOVED lines=32> */
.L_x_326:
[----:B------:R-:W-:Y:S05]  /*5110*/  BSYNC.RECONVERGENT B1 ;  /* 0x0000000000017941 */ /* 0x000fea0003800200 */
.L_x_325:
        /* <DEDUP_REMOVED lines=31> */
.L_x_328:
[----:B------:R-:W-:Y:S05]  /*5310*/  BSYNC.RECONVERGENT B1 ;  /* 0x0000000000017941 */ /* 0x000fea0003800200 */
.L_x_327:
        /* <DEDUP_REMOVED lines=31> */
.L_x_330:
[----:B------:R-:W-:Y:S05]  /*5510*/  BSYNC.RECONVERGENT B1 ;  /* 0x0000000000017941 */ /* 0x000fea0003800200 */
.L_x_329:
[----:B------:R-:W-:Y:S01]  /*5520*/  ISETP.GT.AND P0, PT, R8, 0x17, PT ;  /* 0x000000170800780c */ /* 0x000fe20003f04270 */
[----:B-1----:R1:W1:Y:S01]  /*5530*/  SHFL.DOWN PT, R6, R2, 0x8, 0x1f ;  /* 0x09001f0002067f89 */ /* 0x00226200000e0000 */
[----:B------:R-:W-:Y:S01]  /*5540*/  BSSY.RECONVERGENT B1, `(.L_x_331) ;  /* 0x000001d000017945 */ /* 0x000fe20003800200 */
[----:B--2---:R-:W-:Y:S02]  /*5550*/  IMAD.MOV.U32 R9, RZ, RZ, R11 ;  /* 0x000000ffff097224 */ /* 0x004fe400078e000b */
[----:B---3--:R2:W3:Y:S01]  /*5560*/  SHFL.DOWN PT, R7, R3, 0x8, 0x1f ;  /* 0x09001f0003077f89 */ /* 0x0084e200000e0000 */
[----:B------:R-:W-:Y:S02]  /*5570*/  IMAD.MOV.U32 R10, RZ, RZ, R12 ;  /* 0x000000ffff0a7224 */ /* 0x000fe400078e000c */
[----:B------:R-:W-:Y:S01]  /*5580*/  IMAD.MOV.U32 R4, RZ, RZ, R2 ;  /* 0x000000ffff047224 */ /* 0x000fe200078e0002 */
[----:B0-----:R2:W0:Y:S01]  /*5590*/  SHFL.DOWN PT, R14, R11, 0x8, 0x1f ;  /* 0x09001f000b0e7f89 */ /* 0x00142200000e0000 */
[----:B------:R-:W-:-:S03]  /*55a0*/  IMAD.MOV.U32 R5, RZ, RZ, R3 ;  /* 0x000000ffff057224 */ /* 0x000fc600078e0003 */
[----:B----4-:R2:W4:Y:S01]  /*55b0*/  SHFL.DOWN PT, R13, R12, 0x8, 0x1f ;  /* 0x09001f000c0d7f89 */ /* 0x01052200000e0000 */
        /* <DEDUP_REMOVED lines=21> */
.L_x_332:
[----:B------:R-:W-:Y:S05]  /*5710*/  BSYNC.RECONVERGENT B1 ;  /* 0x0000000000017941 */ /* 0x000fea0003800200 */
.L_x_331:
        /* <DEDUP_REMOVED lines=8> */
[----:B----4-:R-:W-:-:S03]  /*57a0*/  IMAD.MOV.U32 R13, RZ, RZ, R5 ;  /* 0x000000ffff0d7224 */ /* 0x010fc600078e0005 */
[----:B---3--:R3:W4:Y:S01]  /*57b0*/  SHFL.DOWN PT, R7, R10, 0x10, 0x1f ;  /* 0x0a001f000a077f89 */ /* 0x00872200000e0000 */
[----:B------:R-:W-:Y:S05]  /*57c0*/  @P0 BRA `(.L_x_334) ;  /* 0x0000000000500947 */ /* 0x000fea0003800000 */
[----:B-12---:R-:W-:Y:S01]  /*57d0*/  DSETP.GEU.AND P0, PT, |R4|, |R2|, PT ;  /* 0x400000020400722a */ /* 0x006fe20003f0e200 */
        /* <DEDUP_REMOVED lines=19> */
.L_x_334:
[----:B------:R-:W-:Y:S05]  /*5910*/  BSYNC.RECONVERGENT B1 ;  /* 0x0000000000017941 */ /* 0x000fea0003800200 */
.L_x_333:
        /* <DEDUP_REMOVED lines=11> */
.L_x_336:
[----:B------:R-:W-:Y:S05]  /*59d0*/  BSYNC.RECONVERGENT B1 ;  /* 0x0000000000017941 */ /* 0x000fea0003800200 */
.L_x_335:
        /* <DEDUP_REMOVED lines=8> */
[----:B0---4-:R-:W0:Y:S04]  /*5a60*/  LDS.128 R4, [R0+0x20] ;  /* 0x0000200000047984 */ /* 0x011e280000000c00 */
[----:B------:R2:W4:Y:S04]  /*5a70*/  LDS.64 R2, [R0+0x80] ;  /* 0x0000800000027984 */ /* 0x0005280000000a00 */
[----:B---3--:R2:W3:Y:S01]  /*5a80*/  LDS.128 R8, [R0+0x30] ;  /* 0x0000300000087984 */ /* 0x0084e20000000c00 */
[----:B-1----:R-:W-:Y:S01]  /*5a90*/  DSETP.GEU.AND P0, PT, |R12|, |R16|, PT ;  /* 0x400000100c00722a */ /* 0x002fe20003f0e200 */
[----:B------:R-:W-:-:S02]  /*5aa0*/  IMAD.MOV.U32 R20, RZ, RZ, R16 ;  /* 0x000000ffff147224 */ /* 0x000fc400078e0010 */
[----:B------:R-:W-:Y:S02]  /*5ab0*/  IMAD.MOV.U32 R21, RZ, RZ, R17 ;  /* 0x000000ffff157224 */ /* 0x000fe400078e0011 */
[----:B0-----:R-:W-:Y:S02]  /*5ac0*/  IMAD.MOV.U32 R23, RZ, RZ, R4 ;  /* 0x000000ffff177224 */ /* 0x001fe400078e0004 */
        /* <DEDUP_REMOVED lines=16> */
.L_x_338:
[----:B------:R-:W-:Y:S05]  /*5bd0*/  BSYNC.RECONVERGENT B1 ;  /* 0x0000000000017941 */ /* 0x000fea0003800200 */
.L_x_337:
        /* <DEDUP_REMOVED lines=23> */
.L_x_340:
[----:B------:R-:W-:Y:S05]  /*5d50*/  BSYNC.RECONVERGENT B1 ;  /* 0x0000000000017941 */ /* 0x000fea0003800200 */
.L_x_339:
        /* <DEDUP_REMOVED lines=21> */
.L_x_342:
[----:B------:R-:W-:Y:S05]  /*5eb0*/  BSYNC.RECONVERGENT B1 ;  /* 0x0000000000017941 */ /* 0x000fea0003800200 */
.L_x_341:
        /* <DEDUP_REMOVED lines=23> */
.L_x_344:
[----:B------:R-:W-:Y:S05]  /*6030*/  BSYNC.RECONVERGENT B1 ;  /* 0x0000000000017941 */ /* 0x000fea0003800200 */
.L_x_343:
        /* <DEDUP_REMOVED lines=21> */
.L_x_346:
[----:B------:R-:W-:Y:S05]  /*6190*/  BSYNC.RECONVERGENT B1 ;  /* 0x0000000000017941 */ /* 0x000fea0003800200 */
.L_x_345:
        /* <DEDUP_REMOVED lines=21> */
.L_x_348:
[----:B------:R-:W-:Y:S05]  /*62f0*/  BSYNC.RECONVERGENT B1 ;  /* 0x0000000000017941 */ /* 0x000fea0003800200 */
.L_x_347:
        /* <DEDUP_REMOVED lines=20> */
.L_x_268:
[----:B------:R-:W-:Y:S05]  /*6440*/  BSYNC.RECONVERGENT B0 ;  /* 0x0000000000007941 */ /* 0x000fea0003800200 */
.L_x_235:
[----:B------:R-:W-:Y:S05]  /*6450*/  @P1 EXIT ;  /* 0x000000000000194d */ /* 0x000fea0003800000 */
[----:B0123--:R-:W0:Y:S02]  /*6460*/  LDC.64 R2, c[0x0][0x390] ;  /* 0x0000e400ff027b82 */ /* 0x00fe240000000a00 */
[----:B0-----:R-:W-:Y:S04]  /*6470*/  STG.E.64 desc[UR8][R2.64], R12 ;  /* 0x0000000c02007986 */ /* 0x001fe8000c101b08 */
[----:B------:R-:W-:Y:S01]  /*6480*/  STG.E.64 desc[UR8][R2.64+0x8], R14 ;  /* 0x0000080e02007986 */ /* 0x000fe2000c101b08 */
[----:B------:R-:W-:Y:S05]  /*6490*/  EXIT ;  /* 0x000000000000794d */ /* 0x000fea0003800000 */
.L_x_349:
        /* <DEDUP_REMOVED lines=14> */
.L_x_761:


//--------------------- .text._ZN6thrust24THRUST_300001_SM_1000_NS8cuda_cub4core6detail13_kernel_agentINS1_8__reduce11ReduceAgentIPN4cuda3std3__45tupleIJdlEEESC_SB_iNS1_9__extrema9arg_max_fIdl10comparatorEEEEJSC_SC_iSG_EEEvDpT0_ --------------------------
	.section	.text._ZN6thrust24THRUST_300001_SM_1000_NS8cuda_cub4core6detail13_kernel_agentINS1_8__reduce11ReduceAgentIPN4cuda3std3__45tupleIJdlEEESC_SB_iNS1_9__extrema9arg_max_fIdl10comparatorEEEEJSC_SC_iSG_EEEvDpT0_,"ax",@progbits
	.align	128
        .global         _ZN6thrust24THRUST_300001_SM_1000_NS8cuda_cub4core6detail13_kernel_agentINS1_8__reduce11ReduceAgentIPN4cuda3std3__45tupleIJdlEEESC_SB_iNS1_9__extrema9arg_max_fIdl10comparatorEEEEJSC_SC_iSG_EEEvDpT0_
        .type           _ZN6thrust24THRUST_300001_SM_1000_NS8cuda_cub4core6detail13_kernel_agentINS1_8__reduce11ReduceAgentIPN4cuda3std3__45tupleIJdlEEESC_SB_iNS1_9__extrema9arg_max_fIdl10comparatorEEEEJSC_SC_iSG_EEEvDpT0_,@function
        .size           _ZN6thrust24THRUST_300001_SM_1000_NS8cuda_cub4core6detail13_kernel_agentINS1_8__reduce11ReduceAgentIPN4cuda3std3__45tupleIJdlEEESC_SB_iNS1_9__extrema9arg_max_fIdl10comparatorEEEEJSC_SC_iSG_EEEvDpT0_,(.L_x_762 - _ZN6thrust24THRUST_300001_SM_1000_NS8cuda_cub4core6detail13_kernel_agentINS1_8__reduce11ReduceAgentIPN4cuda3std3__45tupleIJdlEEESC_SB_iNS1_9__extrema9arg_max_fIdl10comparatorEEEEJSC_SC_iSG_EEEvDpT0_)
        .other          _ZN6thrust24THRUST_300001_SM_1000_NS8cuda_cub4core6detail13_kernel_agentINS1_8__reduce11ReduceAgentIPN4cuda3std3__45tupleIJdlEEESC_SB_iNS1_9__extrema9arg_max_fIdl10comparatorEEEEJSC_SC_iSG_EEEvDpT0_,@"STO_CUDA_ENTRY STV_DEFAULT"
_ZN6thrust24THRUST_300001_SM_1000_NS8cuda_cub4core6detail13_kernel_agentINS1_8__reduce11ReduceAgentIPN4cuda3std3__45tupleIJdlEEESC_SB_iNS1_9__extrema9arg_max_fIdl10comparatorEEEEJSC_SC_iSG_EEEvDpT0_:
.text._ZN6thrust24THRUST_300001_SM_1000_NS8cuda_cub4core6detail13_kernel_agentINS1_8__reduce11ReduceAgentIPN4cuda3std3__45tupleIJdlEEESC_SB_iNS1_9__extrema9arg_max_fIdl10comparatorEEEEJSC_SC_iSG_EEEvDpT0_:
        /* <DEDUP_REMOVED lines=21> */
.L_x_353:
[----:B0-----:R-:W-:Y:S05]  /*0150*/  BSYNC.RECONVERGENT B1 ;  /* 0x0000000000017941 */ /* 0x001fea0003800200 */
.L_x_352:
        /* <DEDUP_REMOVED lines=15> */
.L_x_360:
        /* <DEDUP_REMOVED lines=31> */
.L_x_359:
[----:B------:R-:W-:Y:S05]  /*0440*/  BSYNC.RECONVERGENT B3 ;  /* 0x0000000000037941 */ /* 0x000fea0003800200 */
.L_x_358:
[----:B------:R-:W-:Y:S02]  /*0450*/  IMAD.X R3, RZ, RZ, R3, P3 ;  /* 0x000000ffff037224 */ /* 0x000fe400018e0603 */
[----:B------:R-:W-:Y:S01]  /*0460*/  VIADD R19, R19, 0x100 ;  /* 0x0000010013137836 */ /* 0x000fe20000000000 */
[----:B------:R-:W-:Y:S06]  /*0470*/  @P2 BRA `(.L_x_360) ;  /* 0xfffffffc00742947 */ /* 0x000fec000383ffff */
.L_x_357:
[----:B------:R-:W-:Y:S05]  /*0480*/  BSYNC.RECONVERGENT B2 ;  /* 0x0000000000027941 */ /* 0x000fea0003800200 */
.L_x_356:
[----:B------:R-:W0:Y:S01]  /*0490*/  LDC.64 R8, c[0x0][0x380] ;  /* 0x0000e000ff087b82 */ /* 0x000e220000000a00 */
[----:B------:R-:W-:-:S13]  /*04a0*/  ISETP.GE.U32.AND P0, PT, R4, 0x300, PT ;  /* 0x000003000400780c */ /* 0x000fda0003f06070 */
[----:B------:R-:W-:Y:S05]  /*04b0*/  @!P0 BRA `(.L_x_355) ;  /* 0x0000000400908947 */ /* 0x000fea0003800000 */
.L_x_369:
        /* <DEDUP_REMOVED lines=13> */
[----:B------:R-:W-:Y:S01]  /*0590*/  IMAD.MOV.U32 R23, RZ, RZ, R12 ;  /* 0x000000ffff177224 */ /* 0x000fe200078e000c */
[----:B------:R-:W-:Y:S01]  /*05a0*/  MOV R25, R13 ;  /* 0x0000000d00197202 */ /* 0x000fe20000000f00 */
[----:B------:R-:W-:Y:S02]  /*05b0*/  IMAD.MOV.U32 R2, RZ, RZ, R14 ;  /* 0x000000ffff027224 */ /* 0x000fe400078e000e */
[----:B------:R-:W-:-:S09]  /*05c0*/  IMAD.MOV.U32 R3, RZ, RZ, R15 ;  /* 0x000000ffff037224 */ /* 0x000fd200078e000f */
        /* <DEDUP_REMOVED lines=9> */
.L_x_362:
[----:B------:R-:W-:Y:S05]  /*0660*/  BSYNC.RECONVERGENT B2 ;  /* 0x0000000000027941 */ /* 0x000fea0003800200 */
.L_x_361:
        /* <DEDUP_REMOVED lines=25> */
.L_x_364:
[----:B------:R-:W-:Y:S05]  /*0800*/  BSYNC.RECONVERGENT B2 ;  /* 0x0000000000027941 */ /* 0x000fea0003800200 */
.L_x_363:
        /* <DEDUP_REMOVED lines=21> */
.L_x_366:
[----:B------:R-:W-:Y:S05]  /*0960*/  BSYNC.RECONVERGENT B2 ;  /* 0x0000000000027941 */ /* 0x000fea0003800200 */
.L_x_365:
        /* <DEDUP_REMOVED lines=21> */
.L_x_368:
[----:B------:R-:W-:Y:S05]  /*0ac0*/  BSYNC.RECONVERGENT B2 ;  /* 0x0000000000027941 */ /* 0x000fea0003800200 */
.L_x_367:
[----:B------:R-:W-:-:S05]  /*0ad0*/  VIADD R19, R19, 0x400 ;  /* 0x0000040013137836 */ /* 0x000fca0000000000 */
[----:B------:R-:W-:-:S13]  /*0ae0*/  ISETP.GE.AND P0, PT, R19, UR5, PT ;  /* 0x0000000513007c0c */ /* 0x000fda000bf06270 */
[----:B------:R-:W-:Y:S05]  /*0af0*/  @!P0 BRA `(.L_x_369) ;  /* 0xfffffff800708947 */ /* 0x000fea000383ffff */
.L_x_355:
[----:B------:R-:W-:Y:S05]  /*0b00*/  BSYNC.RECONVERGENT B1 ;  /* 0x0000000000017941 */ /* 0x000fea0003800200 */
.L_x_354:
        /* <DEDUP_REMOVED lines=35> */
.L_x_372:
[----:B------:R-:W-:Y:S05]  /*0d40*/  BSYNC.RECONVERGENT B1 ;  /* 0x0000000000017941 */ /* 0x000fea0003800200 */
.L_x_371:
        /* <DEDUP_REMOVED lines=31> */
.L_x_374:
[----:B------:R-:W-:Y:S05]  /*0f40*/  BSYNC.RECONVERGENT B1 ;  /* 0x0000000000017941 */ /* 0x000fea0003800200 */
.L_x_373:
        /* <DEDUP_REMOVED lines=31> */
.L_x_376:
[----:B------:R-:W-:Y:S05]  /*1140*/  BSYNC.RECONVERGENT B1 ;  /* 0x0000000000017941 */ /* 0x000fea0003800200 */
.L_x_375:
        /* <DEDUP_REMOVED lines=31> */
.L_x_378:
[----:B------:R-:W-:Y:S05]  /*1340*/  BSYNC.RECONVERGENT B1 ;  /* 0x0000000000017941 */ /* 0x000fea0003800200 */
.L_x_377:
[----:B------:R-:W-:Y:S01]  /*1350*/  ISETP.GT.AND P0, PT, R9, 0xf, PT ;  /* 0x0000000f0900780c */ /* 0x000fe20003f04270 */
[----:B-1----:R1:W1:Y:S01]  /*1360*/  SHFL.DOWN PT, R6, R4, 0x10, 0x1f ;  /* 0x0a001f0004067f89 */ /* 0x00226200000e0000 */
[----:B------:R-:W-:Y:S01]  /*1370*/  BSSY.RECONVERGENT B1, `(.L_x_379) ;  /* 0x000001d000017945 */ /* 0x000fe20003800200 */
[----:B0-----:R-:W-:Y:S01]  /*1380*/  MOV R14, R8 ;  /* 0x00000008000e7202 */ /* 0x001fe20000000f00 */
[----:B----4-:R-:W-:Y:S01]  /*1390*/  IMAD.MOV.U32 R15, RZ, RZ, R10 ;  /* 0x000000ffff0f7224 */ /* 0x010fe200078e000a */
[----:B--2---:R0:W2:Y:S01]  /*13a0*/  SHFL.DOWN PT, R7, R5, 0x10, 0x1f ;  /* 0x0a001f0005077f89 */ /* 0x0040a200000e0000 */
[----:B------:R-:W-:Y:S02]  /*13b0*/  IMAD.MOV.U32 R2, RZ, RZ, R4 ;  /* 0x000000ffff027224 */ /* 0x000fe400078e0004 */
[----:B------:R-:W-:Y:S01]  /*13c0*/  IMAD.MOV.U32 R3, RZ, RZ, R5 ;  /* 0x000000ffff037224 */ /* 0x000fe200078e0005 */
[----:B------:R0:W4:Y:S04]  /*13d0*/  SHFL.DOWN PT, R11, R8, 0x10, 0x1f ;  /* 0x0a001f00080b7f89 */ /* 0x00012800000e0000 */
        /* <DEDUP_REMOVED lines=22> */
.L_x_380:
[----:B------:R-:W-:Y:S05]  /*1540*/  BSYNC.RECONVERGENT B1 ;  /* 0x0000000000017941 */ /* 0x000fea0003800200 */
.L_x_379:
        /* <DEDUP_REMOVED lines=11> */
.L_x_382:
[----:B------:R-:W-:Y:S05]  /*1600*/  BSYNC.RECONVERGENT B1 ;  /* 0x0000000000017941 */ /* 0x000fea0003800200 */
.L_x_381:
        /* <DEDUP_REMOVED lines=31> */
.L_x_385:
[----:B------:R-:W-:Y:S05]  /*1800*/  BSYNC.RECONVERGENT B1 ;  /* 0x0000000000017941 */ /* 0x000fea0003800200 */
.L_x_384:
        /* <DEDUP_REMOVED lines=10> */
[----:B------:R-:W-:Y:S01]  /*18b0*/  MOV R15, R26 ;  /* 0x0000001a000f7202 */ /* 0x000fe20000000f00 */
[----:B------:R-:W-:Y:S02]  /*18c0*/  IMAD.MOV.U32 R29, RZ, RZ, R27 ;  /* 0x000000ffff1d7224 */ /* 0x000fe400078e001b */
[----:B------:R-:W-:Y:S02]  /*18d0*/  IMAD.MOV.U32 R4, RZ, RZ, R24 ;  /* 0x000000ffff047224 */ /* 0x000fe400078e0018 */
[----:B------:R-:W-:-:S08]  /*18e0*/  IMAD.MOV.U32 R5, RZ, RZ, R25 ;  /* 0x000000ffff057224 */ /* 0x000fd000078e0019 */
        /* <DEDUP_REMOVED lines=9> */
.L_x_387:
[----:B------:R-:W-:Y:S05]  /*1980*/  BSYNC.RECONVERGENT B1 ;  /* 0x0000000000017941 */ /* 0x000fea0003800200 */
.L_x_386:
        /* <DEDUP_REMOVED lines=21> */
.L_x_389:
[----:B------:R-:W-:Y:S05]  /*1ae0*/  BSYNC.RECONVERGENT B1 ;  /* 0x0000000000017941 */ /* 0x000fea0003800200 */
.L_x_388:
        /* <DEDUP_REMOVED lines=23> */
.L_x_391:
[----:B------:R-:W-:Y:S05]  /*1c60*/  BSYNC.RECONVERGENT B1 ;  /* 0x0000000000017941 */ /* 0x000fea0003800200 */
.L_x_390:
        /* <DEDUP_REMOVED lines=21> */
.L_x_393:
[----:B------:R-:W-:Y:S05]  /*1dc0*/  BSYNC.RECONVERGENT B1 ;  /* 0x0000000000017941 */ /* 0x000fea0003800200 */
.L_x_392:
        /* <DEDUP_REMOVED lines=21> */
.L_x_395:
[----:B------:R-:W-:Y:S05]  /*1f20*/  BSYNC.RECONVERGENT B1 ;  /* 0x0000000000017941 */ /* 0x000fea0003800200 */
.L_x_394:
        /* <DEDUP_REMOVED lines=21> */
.L_x_370:
        /* <DEDUP_REMOVED lines=19> */
[----:B0-----:R-:W-:Y:S01]  /*21b0*/  MOV R16, R9 ;  /* 0x0000000900107202 */ /* 0x001fe20000000f00 */
[----:B--2---:R-:W-:Y:S02]  /*21c0*/  IMAD.MOV.U32 R18, RZ, RZ, R11 ;  /* 0x000000ffff127224 */ /* 0x004fe400078e000b */
[----:B------:R-:W-:Y:S02]  /*21d0*/  IMAD.MOV.U32 R2, RZ, RZ, R6 ;  /* 0x000000ffff027224 */ /* 0x000fe400078e0006 */
[----:B------:R-:W-:-:S08]  /*21e0*/  IMAD.MOV.U32 R3, RZ, RZ, R7 ;  /* 0x000000ffff037224 */ /* 0x000fd000078e0007 */
        /* <DEDUP_REMOVED lines=15> */
.L_x_397:
[----:B------:R-:W-:Y:S05]  /*22e0*/  BSYNC.RECONVERGENT B1 ;  /* 0x0000000000017941 */ /* 0x000fea0003800200 */
.L_x_396:
        /* <DEDUP_REMOVED lines=32> */
.L_x_399:
[----:B------:R-:W-:Y:S05]  /*24f0*/  BSYNC.RECONVERGENT B1 ;  /* 0x0000000000017941 */ /* 0x000fea0003800200 */
.L_x_398:
[----:B-1----:R-:W-:Y:S01]  /*2500*/  VIADD R2, R4, 0x4 ;  /* 0x0000000404027836 */ /* 0x002fe20000000000 */
[----:B---3--:R1:W3:Y:S01]  /*2510*/  SHFL.DOWN PT, R8, R6, 0x4, R5 ;  /* 0x0880000006087989 */ /* 0x0082e200000e0005 */
[----:B------:R-:W-:Y:S01]  /*2520*/  BSSY.RECONVERGENT B1, `(.L_x_400) ;  /* 0x000001e000017945 */ /* 0x000fe20003800200 */
[----:B------:R-:W-:Y:S01]  /*2530*/  IMAD.MOV.U32 R14, RZ, RZ, R10 ;  /* 0x000000ffff0e7224 */ /* 0x000fe200078e000a */
[----:B------:R-:W-:Y:S01]  /*2540*/  MOV R3, R7 ;  /* 0x0000000700037202 */ /* 0x000fe20000000f00 */
[----:B0-----:R1:W0:Y:S01]  /*2550*/  SHFL.DOWN PT, R9, R7, 0x4, R5 ;  /* 0x0880000007097989 */ /* 0x00122200000e0005 */
[----:B------:R-:W-:Y:S01]  /*2560*/  ISETP.GT.AND P0, PT, R2, R5, PT ;  /* 0x000000050200720c */ /* 0x000fe20003f04270 */
[----:B------:R-:W-:Y:S02]  /*2570*/  IMAD.MOV.U32 R16, RZ, RZ, R12 ;  /* 0x000000ffff107224 */ /* 0x000fe400078e000c */
[----:B--2---:R1:W2:Y:S01]  /*2580*/  SHFL.DOWN PT, R11, R10, 0x4, R5 ;  /* 0x088000000a0b7989 */ /* 0x0042a200000e0005 */
[----:B------:R-:W-:-:S03]  /*2590*/  IMAD.MOV.U32 R2, RZ, RZ, R6 ;  /* 0x000000ffff027224 */ /* 0x000fc600078e0006 */
[----:B----4-:R1:W4:Y:S06]  /*25a0*/  SHFL.DOWN PT, R13, R12, 0x4, R5 ;  /* 0x088000000c0d7989 */ /* 0x01032c00000e0005 */
        /* <DEDUP_REMOVED lines=21> */
.L_x_401:
[----:B------:R-:W-:Y:S05]  /*2700*/  BSYNC.RECONVERGENT B1 ;  /* 0x0000000000017941 */ /* 0x000fea0003800200 */
.L_x_400:
        /* <DEDUP_REMOVED lines=32> */
.L_x_403:
[----:B------:R-:W-:Y:S05]  /*2910*/  BSYNC.RECONVERGENT B1 ;  /* 0x0000000000017941 */ /* 0x000fea0003800200 */
.L_x_402:
[----:B-1----:R-:W-:Y:S01]  /*2920*/  VIADD R2, R4, 0x10 ;  /* 0x0000001004027836 */ /* 0x002fe20000000000 */
[----:B---3--:R1:W3:Y:S01]  /*2930*/  SHFL.DOWN PT, R8, R6, 0x10, R5 ;  /* 0x0a00000006087989 */ /* 0x0082e200000e0005 */
[----:B------:R-:W-:Y:S01]  /*2940*/  BSSY.RECONVERGENT B1, `(.L_x_404) ;  /* 0x000001e000017945 */ /* 0x000fe20003800200 */
[----:B------:R-:W-:Y:S02]  /*2950*/  IMAD.MOV.U32 R14, RZ, RZ, R10 ;  /* 0x000000ffff0e7224 */ /* 0x000fe400078e000a */
[----:B------:R-:W-:Y:S01]  /*2960*/  ISETP.GT.AND P0, PT, R2, R5, PT ;  /* 0x000000050200720c */ /* 0x000fe20003f04270 */
[----:B0-----:R1:W0:Y:S01]  /*2970*/  SHFL.DOWN PT, R9, R7, 0x10, R5 ;  /* 0x0a00000007097989 */ /* 0x00122200000e0005 */
[----:B------:R-:W-:Y:S01]  /*2980*/  IMAD.MOV.U32 R15, RZ, RZ, R12 ;  /* 0x000000ffff0f7224 */ /* 0x000fe200078e000c */
[----:B------:R-:W-:Y:S01]  /*2990*/  MOV R2, R6 ;  /* 0x0000000600027202 */ /* 0x000fe20000000f00 */
[----:B------:R-:W-:Y:S01]  /*29a0*/  IMAD.MOV.U32 R3, RZ, RZ, R7 ;  /* 0x000000ffff037224 */ /* 0x000fe200078e0007 */
[----:B--2---:R1:W2:Y:S04]  /*29b0*/  SHFL.DOWN PT, R11, R10, 0x10, R5 ;  /* 0x0a0000000a0b7989 */ /* 0x0042a800000e0005 */
        /* <DEDUP_REMOVED lines=22> */
.L_x_405:
[----:B------:R-:W-:Y:S05]  /*2b20*/  BSYNC.RECONVERGENT B1 ;  /* 0x0000000000017941 */ /* 0x000fea0003800200 */
.L_x_404:
        /* <DEDUP_REMOVED lines=11> */
.L_x_407:
[----:B------:R-:W-:Y:S05]  /*2be0*/  BSYNC.RECONVERGENT B1 ;  /* 0x0000000000017941 */ /* 0x000fea0003800200 */
.L_x_406:
        /* <DEDUP_REMOVED lines=35> */
.L_x_409:
[----:B------:R-:W-:Y:S05]  /*2e20*/  BSYNC.RECONVERGENT B1 ;  /* 0x0000000000017941 */ /* 0x000fea0003800200 */
.L_x_408:
[----:B------:R-:W-:Y:S01]  /*2e30*/  UISETP.GE.AND UP0, UPT, UR8, 0x41, UPT ;  /* 0x000000410800788c */ /* 0x000fe2000bf06270 */
[----:B0-----:R-:W-:Y:S01]  /*2e40*/  IMAD.MOV.U32 R9, RZ, RZ, R11 ;  /* 0x000000ffff097224 */ /* 0x001fe200078e000b */
[----:B------:R-:W-:Y:S01]  /*2e50*/  MOV R2, R4 ;  /* 0x0000000400027202 */ /* 0x000fe20000000f00 */
[----:B------:R-:W-:Y:S02]  /*2e60*/  IMAD.MOV.U32 R0, RZ, RZ, R8 ;  /* 0x000000ffff007224 */ /* 0x000fe400078e0008 */
[----:B------:R-:W-:-:S04]  /*2e70*/  IMAD.MOV.U32 R3, RZ, RZ, R5 ;  /* 0x000000ffff037224 */ /* 0x000fc800078e0005 */
        /* <DEDUP_REMOVED lines=27> */
.L_x_411:
[----:B------:R-:W-:Y:S05]  /*3030*/  BSYNC.RECONVERGENT B1 ;  /* 0x0000000000017941 */ /* 0x000fea0003800200 */
.L_x_410:
        /* <DEDUP_REMOVED lines=32> */
.L_x_413:
[----:B------:R-:W-:Y:S05]  /*3240*/  BSYNC.RECONVERGENT B1 ;  /* 0x0000000000017941 */ /* 0x000fea0003800200 */
.L_x_412:
[----:B------:R-:W-:Y:S01]  /*3250*/  UISETP.GE.AND UP0, UPT, UR8, 0x81, UPT ;  /* 0x000000810800788c */ /* 0x000fe2000bf06270 */
[----:B------:R-:W-:Y:S01]  /*3260*/  IMAD.MOV.U32 R9, RZ, RZ, R11 ;  /* 0x000000ffff097224 */ /* 0x000fe200078e000b */
        /* <DEDUP_REMOVED lines=30> */
.L_x_415:
[----:B------:R-:W-:Y:S05]  /*3450*/  BSYNC.RECONVERGENT B1 ;  /* 0x0000000000017941 */ /* 0x000fea0003800200 */
.L_x_414:
        /* <DEDUP_REMOVED lines=32> */
.L_x_417:
[----:B------:R-:W-:Y:S05]  /*3660*/  BSYNC.RECONVERGENT B1 ;  /* 0x0000000000017941 */ /* 0x000fea0003800200 */
.L_x_416:
        /* <DEDUP_REMOVED lines=13> */
[----:B------:R-:W-:Y:S01]  /*3740*/  MOV R6, R2 ;  /* 0x0000000200067202 */ /* 0x000fe20000000f00 */
[----:B------:R-:W-:Y:S02]  /*3750*/  IMAD.MOV.U32 R7, RZ, RZ, R3 ;  /* 0x000000ffff077224 */ /* 0x000fe400078e0003 */
[----:B-1----:R-:W-:Y:S02]  /*3760*/  IMAD.MOV.U32 R9, RZ, RZ, R12 ;  /* 0x000000ffff097224 */ /* 0x002fe400078e000c */
        /* <DEDUP_REMOVED lines=16> */
.L_x_419:
[----:B------:R-:W-:Y:S05]  /*3870*/  BSYNC.RECONVERGENT B1 ;  /* 0x0000000000017941 */ /* 0x000fea0003800200 */
.L_x_418:
        /* <DEDUP_REMOVED lines=32> */
.L_x_351:
        /* <DEDUP_REMOVED lines=34> */
[----:B------:R-:W-:-:S04]  /*3ca0*/  IMAD.MOV.U32 R15, RZ, RZ, 0x500 ;  /* 0x00000500ff0f7424 */ /* 0x000fc800078e00ff */
        /* <DEDUP_REMOVED lines=8> */
[----:B------:R-:W-:Y:S02]  /*3d30*/  @P2 MOV R9, R13 ;  /* 0x0000000d00092202 */ /* 0x000fe40000000f00 */
[----:B------:R-:W-:-:S04]  /*3d40*/  @P2 SEL R7, R11, R7, P0 ;  /* 0x000000070b072207 */ /* 0x000fc80000000000 */
        /* <DEDUP_REMOVED lines=10> */
[----:B------:R-:W-:Y:S06]  /*3df0*/  BRA.U !UP0, `(.L_x_420) ;  /* 0x0000000508287547 */ /* 0x000fec000b800000 */
[----:B------:R-:W-:Y:S01]  /*3e00*/  IMAD.MOV.U32 R25, RZ, RZ, R2 ;  /* 0x000000ffff197224 */ /* 0x000fe200078e0002 */
[----:B------:R-:W0:Y:S01]  /*3e10*/  LDCU UR4, c[0x0][0x390] ;  /* 0x00007200ff0477ac */ /* 0x000e220008000800 */
[----:B------:R-:W-:Y:S02]  /*3e20*/  IMAD.MOV.U32 R24, RZ, RZ, R3 ;  /* 0x000000ffff187224 */ /* 0x000fe400078e0003 */
[----:B------:R-:W-:-:S07]  /*3e30*/  IMAD.MOV.U32 R27, RZ, RZ, 0x500 ;  /* 0x00000500ff1b7424 */ /* 0x000fce00078e00ff */
.L_x_421:
[----:B------:R-:W1:Y:S01]  /*3e40*/  LDC.64 R22, c[0x0][0x380] ;  /* 0x0000e000ff167b82 */ /* 0x000e620000000a00 */
[----:B------:R-:W-:-:S04]  /*3e50*/  IMAD.IADD R3, R0, 0x1, R27 ;  /* 0x0000000100037824 */ /* 0x000fc800078e021b */
[----:B-1----:R-:W-:-:S05]  /*3e60*/  IMAD.WIDE.U32 R22, R3, 0x10, R22 ;  /* 0x0000001003167825 */ /* 0x002fca00078e0016 */
        /* <DEDUP_REMOVED lines=14> */
[----:B------:R-:W-:Y:S02]  /*3f50*/  @P2 FSEL R29, R5, R21, P0 ;  /* 0x00000015051d2208 */ /* 0x000fe40000000000 */
[----:B------:R-:W2:Y:S01]  /*3f60*/  LDG.E.64.CONSTANT R4, desc[UR6][R22.64+0x4000] ;  /* 0x0040000616047981 */ /* 0x000ea2000c1e9b00 */
[----:B------:R-:W-:Y:S02]  /*3f70*/  @P2 IMAD.MOV.U32 R20, RZ, RZ, R26 ;  /* 0x000000ffff142224 */ /* 0x000fe400078e001a */
[----:B------:R-:W-:-:S06]  /*3f80*/  @P2 IMAD.MOV.U32 R21, RZ, RZ, R29 ;  /* 0x000000ffff152224 */ /* 0x000fcc00078e001d */
        /* <DEDUP_REMOVED lines=32> */
[----:B------:R-:W-:-:S05]  /*4190*/  VIADD R7, R27, 0xa00 ;  /* 0x00000a001b077836 */ /* 0x000fca0000000000 */
[----:B0-----:R-:W-:Y:S01]  /*41a0*/  ISETP.GT.AND P1, PT, R7, UR4, PT ;  /* 0x0000000407007c0c */ /* 0x001fe2000bf24270 */
[----:B------:R-:W-:-:S04]  /*41b0*/  VIADD R15, R27, 0x500 ;  /* 0x000005001b0f7836 */ /* 0x000fc80000000000 */
[----:B------:R-:W-:Y:S01]  /*41c0*/  IMAD.MOV.U32 R27, RZ, RZ, R15 ;  /* 0x000000ffff1b7224 */ /* 0x000fe200078e000f */
        /* <DEDUP_REMOVED lines=11> */
[----:B------:R-:W-:Y:S01]  /*4280*/  IMAD.MOV.U32 R24, RZ, RZ, R3 ;  /* 0x000000ffff187224 */ /* 0x000fe200078e0003 */
[----:B------:R-:W-:Y:S06]  /*4290*/  @!P1 BRA `(.L_x_421) ;  /* 0xfffffff800e89947 */ /* 0x000fec000383ffff */
.L_x_420:
[----:B------:R-:W-:-:S13]  /*42a0*/  ISETP.GE.AND P0, PT, R15, UR4, PT ;  /* 0x000000040f007c0c */ /* 0x000fda000bf06270 */
        /* <DEDUP_REMOVED lines=12> */
[----:B------:R-:W0:Y:S01]  /*4370*/  LDC.64 R6, c[0x0][0x380] ;  /* 0x0000e000ff067b82 */ /* 0x000e220000000a00 */
[----:B------:R-:W-:Y:S01]  /*4380*/  LEA.HI R8, R20, 0x1, RZ, 0x18 ;  /* 0x0000000114087811 */ /* 0x000fe200078fc0ff */
[----:B------:R-:W-:Y:S01]  /*4390*/  IMAD.IADD R21, R0, 0x1, R15 ;  /* 0x0000000100157824 */ /* 0x000fe200078e020f */
[----:B------:R-:W-:Y:S02]  /*43a0*/  MOV R12, R0 ;  /* 0x00000000000c7202 */ /* 0x000fe40000000f00 */
[----:B------:R-:W-:-:S05]  /*43b0*/  LOP3.LUT R8, R8, 0x3, RZ, 0xc0, !PT ;  /* 0x0000000308087812 */ /* 0x000fca00078ec0ff */
[----:B------:R-:W-:-:S07]  /*43c0*/  IMAD.MOV R14, RZ, RZ, -R8 ;  /* 0x000000ffff0e7224 */ /* 0x000fce00078e0a08 */
.L_x_428:
[----:B0-----:R-:W-:-:S05]  /*43d0*/  IMAD.WIDE.U32 R18, R21, 0x10, R6 ;  /* 0x0000001015127825 */ /* 0x001fca00078e0006 */
[----:B------:R-:W2:Y:S04]  /*43e0*/  LDG.E.64.CONSTANT R8, desc[UR6][R18.64] ;  /* 0x0000000612087981 */ /* 0x000ea8000c1e9b00 */
[----:B------:R-:W3:Y:S01]  /*43f0*/  LDG.E.64.CONSTANT R10, desc[UR6][R18.64+0x8] ;  /* 0x00000806120a7981 */ /* 0x000ee2000c1e9b00 */
[----:B------:R-:W-:Y:S01]  /*4400*/  VIADD R14, R14, 0x1 ;  /* 0x000000010e0e7836 */ /* 0x000fe20000000000 */
[----:B------:R-:W-:Y:S01]  /*4410*/  BSSY.RECONVERGENT B3, `(.L_x_426) ;  /* 0x000001a000037945 */ /* 0x000fe20003800200 */
[----:B------:R-:W-:Y:S02]  /*4420*/  IMAD.MOV.U32 R23, RZ, RZ, R2 ;  /* 0x000000ffff177224 */ /* 0x000fe400078e0002 */
        /* <DEDUP_REMOVED lines=24> */
.L_x_427:
[----:B------:R-:W-:Y:S05]  /*45b0*/  BSYNC.RECONVERGENT B3 ;  /* 0x0000000000037941 */ /* 0x000fea0003800200 */
.L_x_426:
[----:B------:R-:W-:Y:S02]  /*45c0*/  VIADD R12, R12, 0x100 ;  /* 0x000001000c0c7836 */ /* 0x000fe40000000000 */
[----:B------:R-:W-:Y:S01]  /*45d0*/  VIADD R21, R21, 0x100 ;  /* 0x0000010015157836 */ /* 0x000fe20000000000 */
[----:B------:R-:W-:Y:S06]  /*45e0*/  @P2 BRA `(.L_x_428) ;  /* 0xfffffffc00782947 */ /* 0x000fec000383ffff */
.L_x_425:
[----:B------:R-:W-:Y:S05]  /*45f0*/  BSYNC.RECONVERGENT B2 ;  /* 0x0000000000027941 */ /* 0x000fea0003800200 */
.L_x_424:
[----:B------:R-:W-:-:S13]  /*4600*/  ISETP.GE.U32.AND P0, PT, R20, 0x300, PT ;  /* 0x000003001400780c */ /* 0x000fda0003f06070 */
[----:B------:R-:W-:Y:S05]  /*4610*/  @!P0 BRA `(.L_x_423) ;  /* 0x0000000400c88947 */ /* 0x000fea0003800000 */
[----:B------:R-:W0:Y:S01]  /*4620*/  LDCU.64 UR8, c[0x0][0x380] ;  /* 0x00007000ff0877ac */ /* 0x000e220008000a00 */
[----:B------:R-:W1:Y:S01]  /*4630*/  LDC.64 R10, c[0x0][0x380] ;  /* 0x0000e000ff0a7b82 */ /* 0x000e620000000a00 */
[C---:B------:R-:W-:Y:S01]  /*4640*/  IADD3 R17, P0, PT, R12.reuse, R15, RZ ;  /* 0x0000000f0c117210 */ /* 0x040fe20007f1e0ff */
[----:B------:R-:W-:-:S04]  /*4650*/  IMAD.IADD R15, R12, 0x1, R15 ;  /* 0x000000010c0f7824 */ /* 0x000fc800078e020f */
[----:B------:R-:W-:Y:S01]  /*4660*/  IMAD.X R6, RZ, RZ, RZ, P0 ;  /* 0x000000ffff067224 */ /* 0x000fe200000e06ff */
[----:B0-----:R-:W-:-:S04]  /*4670*/  LEA R14, P1, R17, UR8, 0x4 ;  /* 0x00000008110e7c11 */ /* 0x001fc8000f8220ff */
[----:B------:R-:W-:Y:S02]  /*4680*/  IADD3 R14, P0, PT, R14, 0x3008, RZ ;  /* 0x000030080e0e7810 */ /* 0x000fe40007f1e0ff */
[----:B------:R-:W-:-:S05]  /*4690*/  LEA.HI.X R17, R17, UR9, R6, 0x4, P1 ;  /* 0x0000000911117c11 */ /* 0x000fca00088f2406 */
[----:B------:R-:W-:-:S07]  /*46a0*/  IMAD.X R17, RZ, RZ, R17, P0 ;  /* 0x000000ffff117224 */ /* 0x000fce00000e0611 */
.L_x_437:
[----:B-1----:R-:W-:-:S05]  /*46b0*/  IMAD.WIDE.U32 R8, R15, 0x10, R10 ;  /* 0x000000100f087825 */ /* 0x002fca00078e000a */
[----:B------:R-:W2:Y:S04]  /*46c0*/  LDG.E.64.CONSTANT R22, desc[UR6][R8.64] ;  /* 0x0000000608167981 */ /* 0x000ea8000c1e9b00 */
[----:B------:R0:W3:Y:S02]  /*46d0*/  LDG.E.64.CONSTANT R6, desc[UR6][R8.64+0x8] ;  /* 0x0000080608067981 */ /* 0x0000e4000c1e9b00 */
[----:B0-----:R-:W-:Y:S02]  /*46e0*/  IMAD.MOV.U32 R8, RZ, RZ, R14 ;  /* 0x000000ffff087224 */ /* 0x001fe400078e000e */
[----:B------:R-:W-:-:S05]  /*46f0*/  IMAD.MOV.U32 R9, RZ, RZ, R17 ;  /* 0x000000ffff097224 */ /* 0x000fca00078e0011 */
[----:B------:R0:W5:Y:S04]  /*4700*/  LDG.E.64.CONSTANT R20, desc[UR6][R8.64+-0x2008] ;  /* 0xffdff80608147981 */ /* 0x000168000c1e9b00 */
[----:B------:R0:W5:Y:S01]  /*4710*/  LDG.E.64.CONSTANT R18, desc[UR6][R8.64+-0x2000] ;  /* 0xffe0000608127981 */ /* 0x000162000c1e9b00 */
[----:B------:R-:W-:Y:S01]  /*4720*/  BSSY.RECONVERGENT B2, `(.L_x_429) ;  /* 0x0000015000027945 */ /* 0x000fe20003800200 */
[----:B--2---:R-:W-:Y:S01]  /*4730*/  DSETP.GEU.AND P0, PT, |R4|, |R22|, PT ;  /* 0x400000160400722a */ /* 0x004fe20003f0e200 */
[----:B------:R-:W-:Y:S02]  /*4740*/  IMAD.MOV.U32 R16, RZ, RZ, R22 ;  /* 0x000000ffff107224 */ /* 0x000fe400078e0016 */
[----:B------:R-:W-:Y:S01]  /*4750*/  IMAD.MOV.U32 R17, RZ, RZ, R23 ;  /* 0x000000ffff117224 */ /* 0x000fe200078e0017 */
[----:B---3--:R-:W-:Y:S01]  /*4760*/  MOV R29, R7 ;  /* 0x00000007001d7202 */ /* 0x008fe20000000f00 */
[----:B------:R-:W-:-:S09]  /*4770*/  IMAD.MOV.U32 R27, RZ, RZ, R6 ;  /* 0x000000ffff1b7224 */ /* 0x000fd200078e0006 */
        /* <DEDUP_REMOVED lines=15> */
.L_x_430:
[----:B------:R-:W-:Y:S05]  /*4870*/  BSYNC.RECONVERGENT B2 ;  /* 0x0000000000027941 */ /* 0x000fea0003800200 */
.L_x_429:
[----:B------:R0:W5:Y:S04]  /*4880*/  LDG.E.64.CONSTANT R6, desc[UR6][R8.64+-0x1008] ;  /* 0xffeff80608067981 */ /* 0x000168000c1e9b00 */
[----:B------:R0:W5:Y:S02]  /*4890*/  LDG.E.64.CONSTANT R4, desc[UR6][R8.64+-0x1000] ;  /* 0xfff0000608047981 */ /* 0x000164000c1e9b00 */
[----:B-----5:R-:W-:Y:S01]  /*48a0*/  DSETP.GEU.AND P0, PT, |R16|, |R20|, PT ;  /* 0x400000141000722a */ /* 0x020fe20003f0e200 */
[----:B------:R-:W-:Y:S01]  /*48b0*/  BSSY.RECONVERGENT B2, `(.L_x_431) ;  /* 0x0000014000027945 */ /* 0x000fe20003800200 */
[----:B------:R-:W-:Y:S02]  /*48c0*/  IMAD.MOV.U32 R2, RZ, RZ, R20 ;  /* 0x000000ffff027224 */ /* 0x000fe400078e0014 */
[----:B------:R-:W-:-:S02]  /*48d0*/  IMAD.MOV.U32 R3, RZ, RZ, R21 ;  /* 0x000000ffff037224 */ /* 0x000fc400078e0015 */
        /* <DEDUP_REMOVED lines=17> */
.L_x_432:
[----:B------:R-:W-:Y:S05]  /*49f0*/  BSYNC.RECONVERGENT B2 ;  /* 0x0000000000027941 */ /* 0x000fea0003800200 */
.L_x_431:
[----:B------:R0:W5:Y:S04]  /*4a00*/  LDG.E.64.CONSTANT R16, desc[UR6][R8.64+-0x8] ;  /* 0xfffff80608107981 */ /* 0x000168000c1e9b00 */
[----:B------:R0:W5:Y:S01]  /*4a10*/  LDG.E.64.CONSTANT R18, desc[UR6][R8.64] ;  /* 0x0000000608127981 */ /* 0x000162000c1e9b00 */
[----:B------:R-:W-:Y:S01]  /*4a20*/  DSETP.GEU.AND P0, PT, |R2|, |R6|, PT ;  /* 0x400000060200722a */ /* 0x000fe20003f0e200 */
[----:B------:R-:W-:Y:S01]  /*4a30*/  BSSY.RECONVERGENT B2, `(.L_x_433) ;  /* 0x0000014000027945 */ /* 0x000fe20003800200 */
[----:B------:R-:W-:Y:S02]  /*4a40*/  IMAD.MOV.U32 R20, RZ, RZ, R6 ;  /* 0x000000ffff147224 */ /* 0x000fe400078e0006 */
[----:B------:R-:W-:Y:S02]  /*4a50*/  IMAD.MOV.U32 R21, RZ, RZ, R7 ;  /* 0x000000ffff157224 */ /* 0x000fe400078e0007 */
[----:B------:R-:W-:-:S02]  /*4a60*/  IMAD.MOV.U32 R29, RZ, RZ, R4 ;  /* 0x000000ffff1d7224 */ /* 0x000fc400078e0004 */
        /* <DEDUP_REMOVED lines=16> */
.L_x_434:
[----:B------:R-:W-:Y:S05]  /*4b70*/  BSYNC.RECONVERGENT B2 ;  /* 0x0000000000027941 */ /* 0x000fea0003800200 */
.L_x_433:
[----:B-----5:R-:W-:Y:S01]  /*4b80*/  DSETP.GEU.AND P0, PT, |R20|, |R16|, PT ;  /* 0x400000101400722a */ /* 0x020fe20003f0e200 */
[----:B------:R-:W-:Y:S01]  /*4b90*/  BSSY.RECONVERGENT B2, `(.L_x_435) ;  /* 0x0000014000027945 */ /* 0x000fe20003800200 */
[----:B------:R-:W-:Y:S02]  /*4ba0*/  IMAD.MOV.U32 R4, RZ, RZ, R16 ;  /* 0x000000ffff047224 */ /* 0x000fe400078e0010 */
[----:B------:R-:W-:Y:S02]  /*4bb0*/  IMAD.MOV.U32 R5, RZ, RZ, R17 ;  /* 0x000000ffff057224 */ /* 0x000fe400078e0011 */
[----:B------:R-:W-:Y:S02]  /*4bc0*/  IMAD.MOV.U32 R2, RZ, RZ, R18 ;  /* 0x000000ffff027224 */ /* 0x000fe400078e0012 */
[----:B------:R-:W-:-:S06]  /*4bd0*/  IMAD.MOV.U32 R3, RZ, RZ, R19 ;  /* 0x000000ffff037224 */ /* 0x000fcc00078e0013 */
        /* <DEDUP_REMOVED lines=15> */
.L_x_436:
[----:B------:R-:W-:Y:S05]  /*4cd0*/  BSYNC.RECONVERGENT B2 ;  /* 0x0000000000027941 */ /* 0x000fea0003800200 */
.L_x_435:
[----:B------:R-:W-:Y:S01]  /*4ce0*/  VIADD R12, R12, 0x400 ;  /* 0x000004000c0c7836 */ /* 0x000fe20000000000 */
[----:B------:R-:W-:Y:S01]  /*4cf0*/  IADD3 R14, P1, PT, R8, 0x4000, RZ ;  /* 0x00004000080e7810 */ /* 0x000fe20007f3e0ff */
[----:B------:R-:W-:-:S03]  /*4d00*/  VIADD R15, R15, 0x400 ;  /* 0x000004000f0f7836 */ /* 0x000fc60000000000 */
[----:B------:R-:W-:Y:S01]  /*4d10*/  ISETP.GE.AND P0, PT, R12, R13, PT ;  /* 0x0000000d0c00720c */ /* 0x000fe20003f06270 */
[----:B------:R-:W-:-:S12]  /*4d20*/  IMAD.X R17, RZ, RZ, R9, P1 ;  /* 0x000000ffff117224 */ /* 0x000fd800008e0609 */
[----:B------:R-:W-:Y:S05]  /*4d30*/  @!P0 BRA `(.L_x_437) ;  /* 0xfffffff8005c8947 */ /* 0x000fea000383ffff */
.L_x_423:
[----:B------:R-:W-:Y:S05]  /*4d40*/  BSYNC.RECONVERGENT B1 ;  /* 0x0000000000017941 */ /* 0x000fea0003800200 */
.L_x_422:
        /* <DEDUP_REMOVED lines=32> */
.L_x_439:
[----:B------:R-:W-:Y:S05]  /*4f50*/  BSYNC.RECONVERGENT B1 ;  /* 0x0000000000017941 */ /* 0x000fea0003800200 */
.L_x_438:
        /* <DEDUP_REMOVED lines=12> */
[----:B---3--:R-:W-:Y:S01]  /*5020*/  IMAD.MOV.U32 R8, RZ, RZ, R14 ;  /* 0x000000ffff087224 */ /* 0x008fe200078e000e */
[----:B------:R-:W-:Y:S01]  /*5030*/  MOV R2, R4 ;  /* 0x0000000400027202 */ /* 0x000fe20000000f00 */
[----:B----4-:R-:W-:Y:S02]  /*5040*/  IMAD.MOV.U32 R9, RZ, RZ, R13 ;  /* 0x000000ffff097224 */ /* 0x010fe400078e000d */
        /* <DEDUP_REMOVED lines=16> */
.L_x_441:
[----:B------:R-:W-:Y:S05]  /*5150*/  BSYNC.RECONVERGENT B1 ;  /* 0x0000000000017941 */ /* 0x000fea0003800200 */
.L_x_440:
[----:B------:R-:W-:Y:S01]  /*5160*/  ISETP.GT.AND P0, PT, R10, 0x1b, PT ;  /* 0x0000001b0a00780c */ /* 0x000fe20003f04270 */
[----:B0-----:R0:W0:Y:S01]  /*5170*/  SHFL.DOWN PT, R6, R2, 0x4, 0x1f ;  /* 0x08801f0002067f89 */ /* 0x00102200000e0000 */
[----:B------:R-:W-:Y:S01]  /*5180*/  BSSY.RECONVERGENT B1, `(.L_x_442) ;  /* 0x000001d000017945 */ /* 0x000fe20003800200 */
[----:B------:R-:W-:Y:S02]  /*5190*/  IMAD.MOV.U32 R11, RZ, RZ, R8 ;  /* 0x000000ffff0b7224 */ /* 0x000fe400078e0008 */
[----:B------:R0:W0:Y:S01]  /*51a0*/  SHFL.DOWN PT, R7, R3, 0x4, 0x1f ;  /* 0x08801f0003077f89 */ /* 0x00002200000e0000 */
[----:B------:R-:W-:Y:S02]  /*51b0*/  IMAD.MOV.U32 R12, RZ, RZ, R9 ;  /* 0x000000ffff0c7224 */ /* 0x000fe400078e0009 */
[----:B-1----:R-:W-:Y:S01]  /*51c0*/  IMAD.MOV.U32 R4, RZ, RZ, R2 ;  /* 0x000000ffff047224 */ /* 0x002fe200078e0002 */
[----:B----4-:R1:W4:Y:S01]  /*51d0*/  SHFL.DOWN PT, R13, R8, 0x4, 0x1f ;  /* 0x08801f00080d7f89 */ /* 0x01032200000e0000 */
[----:B--2---:R-:W-:-:S03]  /*51e0*/  IMAD.MOV.U32 R5, RZ, RZ, R3 ;  /* 0x000000ffff057224 */ /* 0x004fc600078e0003 */
[----:B---3--:R1:W2:Y:S01]  /*51f0*/  SHFL.DOWN PT, R14, R9, 0x4, 0x1f ;  /* 0x08801f00090e7f89 */ /* 0x0082a200000e0000 */
[----:B------:R-:W-:Y:S05]  /*5200*/  @P0 BRA `(.L_x_443) ;  /* 0x0000000000500947 */ /* 0x000fea0003800000 */
[----:B0-----:R-:W-:Y:S01]  /*5210*/  DSETP.GEU.AND P0, PT, |R2|, |R6|, PT ;  /* 0x400000060200722a */ /* 0x001fe20003f0e200 */
[----:B----4-:R-:W-:Y:S02]  /*5220*/  IMAD.MOV.U32 R11, RZ, RZ, R13 ;  /* 0x000000ffff0b7224 */ /* 0x010fe400078e000d */
        /* <DEDUP_REMOVED lines=18> */
.L_x_443:
[----:B------:R-:W-:Y:S05]  /*5350*/  BSYNC.RECONVERGENT B1 ;  /* 0x0000000000017941 */ /* 0x000fea0003800200 */
.L_x_442:
[----:B------:R-:W-:Y:S01]  /*5360*/  ISETP.GT.AND P0, PT, R10, 0x17, PT ;  /* 0x000000170a00780c */ /* 0x000fe20003f04270 */
[----:B0-----:R0:W3:Y:S01]  /*5370*/  SHFL.DOWN PT, R2, R4, 0x8, 0x1f ;  /* 0x09001f0004027f89 */ /* 0x0010e200000e0000 */
[----:B------:R-:W-:Y:S01]  /*5380*/  BSSY.RECONVERGENT B1, `(.L_x_444) ;  /* 0x000001d000017945 */ /* 0x000fe20003800200 */
[----:B-1----:R-:W-:Y:S02]  /*5390*/  IMAD.MOV.U32 R8, RZ, RZ, R11 ;  /* 0x000000ffff087224 */ /* 0x002fe400078e000b */
[----:B------:R0:W1:Y:S01]  /*53a0*/  SHFL.DOWN PT, R3, R5, 0x8, 0x1f ;  /* 0x09001f0005037f89 */ /* 0x00006200000e0000 */
[----:B------:R-:W-:Y:S02]  /*53b0*/  IMAD.MOV.U32 R9, RZ, RZ, R12 ;  /* 0x000000ffff097224 */ /* 0x000fe400078e000c */
[----:B------:R-:W-:Y:S01]  /*53c0*/  IMAD.MOV.U32 R6, RZ, RZ, R4 ;  /* 0x000000ffff067224 */ /* 0x000fe200078e0004 */
[----:B--2---:R0:W2:Y:S01]  /*53d0*/  SHFL.DOWN PT, R14, R11, 0x8, 0x1f ;  /* 0x09001f000b0e7f89 */ /* 0x0040a200000e0000 */
[----:B------:R-:W-:-:S03]  /*53e0*/  IMAD.MOV.U32 R7, RZ, RZ, R5 ;  /* 0x000000ffff077224 */ /* 0x000fc600078e0005 */
[----:B----4-:R0:W4:Y:S01]  /*53f0*/  SHFL.DOWN PT, R13, R12, 0x8, 0x1f ;  /* 0x09001f000c0d7f89 */ /* 0x01012200000e0000 */
[----:B------:R-:W-:Y:S05]  /*5400*/  @P0 BRA `(.L_x_445) ;  /* 0x0000000000500947 */ /* 0x000fea0003800000 */
[----:B-1-3--:R-:W-:Y:S01]  /*5410*/  DSETP.GEU.AND P0, PT, |R4|, |R2|, PT ;  /* 0x400000020400722a */ /* 0x00afe20003f0e200 */
[----:B--2---:R-:W-:Y:S01]  /*5420*/  IMAD.MOV.U32 R8, RZ, RZ, R14 ;  /* 0x000000ffff087224 */ /* 0x004fe200078e000e */
        /* <DEDUP_REMOVED lines=18> */
.L_x_445:
[----:B------:R-:W-:Y:S05]  /*5550*/  BSYNC.RECONVERGENT B1 ;  /* 0x0000000000017941 */ /* 0x000fea0003800200 */
.L_x_444:
[----:B------:R-:W-:Y:S01]  /*5560*/  ISETP.GT.AND P0, PT, R10, 0xf, PT ;  /* 0x0000000f0a00780c */ /* 0x000fe20003f04270 */
[----:B0-----:R0:W0:Y:S01]  /*5570*/  SHFL.DOWN PT, R4, R6, 0x10, 0x1f ;  /* 0x0a001f0006047f89 */ /* 0x00102200000e0000 */
[----:B------:R-:W-:Y:S01]  /*5580*/  BSSY.RECONVERGENT B1, `(.L_x_446) ;  /* 0x000001d000017945 */ /* 0x000fe20003800200 */
[----:B--2---:R-:W-:Y:S02]  /*5590*/  IMAD.MOV.U32 R14, RZ, RZ, R8 ;  /* 0x000000ffff0e7224 */ /* 0x004fe400078e0008 */
[----:B------:R2:W0:Y:S01]  /*55a0*/  SHFL.DOWN PT, R5, R7, 0x10, 0x1f ;  /* 0x0a001f0007057f89 */ /* 0x00042200000e0000 */
[----:B------:R-:W-:Y:S02]  /*55b0*/  IMAD.MOV.U32 R15, RZ, RZ, R9 ;  /* 0x000000ffff0f7224 */ /* 0x000fe400078e0009 */
[----:B---3--:R-:W-:Y:S01]  /*55c0*/  IMAD.MOV.U32 R2, RZ, RZ, R6 ;  /* 0x000000ffff027224 */ /* 0x008fe200078e0006 */
[----:B------:R2:W3:Y:S01]  /*55d0*/  SHFL.DOWN PT, R11, R8, 0x10, 0x1f ;  /* 0x0a001f00080b7f89 */ /* 0x0004e200000e0000 */
[----:B-1----:R-:W-:-:S03]  /*55e0*/  IMAD.MOV.U32 R3, RZ, RZ, R7 ;  /* 0x000000ffff037224 */ /* 0x002fc600078e0007 */
[----:B------:R2:W1:Y:S01]  /*55f0*/  SHFL.DOWN PT, R12, R9, 0x10, 0x1f ;  /* 0x0a001f00090c7f89 */ /* 0x00046200000e0000 */
[----:B------:R-:W-:Y:S05]  /*5600*/  @P0 BRA `(.L_x_447) ;  /* 0x0000000000500947 */ /* 0x000fea0003800000 */
[----:B0-----:R-:W-:Y:S01]  /*5610*/  DSETP.GEU.AND P0, PT, |R6|, |R4|, PT ;  /* 0x400000040600722a */ /* 0x001fe20003f0e200 */
[----:B---3--:R-:W-:Y:S02]  /*5620*/  IMAD.MOV.U32 R14, RZ, RZ, R11 ;  /* 0x000000ffff0e7224 */ /* 0x008fe400078e000b */
[----:B-1----:R-:W-:Y:S02]  /*5630*/  IMAD.MOV.U32 R15, RZ, RZ, R12 ;  /* 0x000000ffff0f7224 */ /* 0x002fe400078e000c */
        /* <DEDUP_REMOVED lines=17> */
.L_x_447:
[----:B------:R-:W-:Y:S05]  /*5750*/  BSYNC.RECONVERGENT B1 ;  /* 0x0000000000017941 */ /* 0x000fea0003800200 */
.L_x_446:
        /* <DEDUP_REMOVED lines=11> */
.L_x_449:
[----:B------:R-:W-:Y:S05]  /*5810*/  BSYNC.RECONVERGENT B1 ;  /* 0x0000000000017941 */ /* 0x000fea0003800200 */
.L_x_448:
        /* <DEDUP_REMOVED lines=8> */
[----:B--2---:R-:W2:Y:S04]  /*58a0*/  LDS.128 R4, [R0+0x20] ;  /* 0x0000200000047984 */ /* 0x004ea80000000c00 */
[----:B-1--4-:R1:W4:Y:S04]  /*58b0*/  LDS.64 R12, [R0+0x80] ;  /* 0x00008000000c7984 */ /* 0x0123280000000a00 */
[----:B---3--:R1:W3:Y:S01]  /*58c0*/  LDS.128 R8, [R0+0x30] ;  /* 0x0000300000087984 */ /* 0x0082e20000000c00 */
[----:B0-----:R-:W-:Y:S01]  /*58d0*/  DSETP.GEU.AND P0, PT, |R2|, |R16|, PT ;  /* 0x400000100200722a */ /* 0x001fe20003f0e200 */
[----:B------:R-:W-:-:S02]  /*58e0*/  IMAD.MOV.U32 R24, RZ, RZ, R16 ;  /* 0x000000ffff187224 */ /* 0x000fc400078e0010 */
[----:B------:R-:W-:Y:S02]  /*58f0*/  IMAD.MOV.U32 R25, RZ, RZ, R17 ;  /* 0x000000ffff197224 */ /* 0x000fe400078e0011 */
[----:B--2---:R-:W-:Y:S02]  /*5900*/  IMAD.MOV.U32 R27, RZ, RZ, R4 ;  /* 0x000000ffff1b7224 */ /* 0x004fe400078e0004 */
[----:B------:R-:W-:-:S07]  /*5910*/  IMAD.MOV.U32 R29, RZ, RZ, R5 ;  /* 0x000000ffff1d7224 */ /* 0x000fce00078e0005 */
[----:B-1-34-:R-:W-:Y:S05]  /*5920*/  @!P0 BRA `(.L_x_451) ;  /* 0x0000000000388947 */ /* 0x01afea0003800000 */
        /* <DEDUP_REMOVED lines=14> */
.L_x_451:
[----:B------:R-:W-:Y:S05]  /*5a10*/  BSYNC.RECONVERGENT B1 ;  /* 0x0000000000017941 */ /* 0x000fea0003800200 */
.L_x_450:
        /* <DEDUP_REMOVED lines=23> */
.L_x_453:
[----:B------:R-:W-:Y:S05]  /*5b90*/  BSYNC.RECONVERGENT B1 ;  /* 0x0000000000017941 */ /* 0x000fea0003800200 */
.L_x_452:
        /* <DEDUP_REMOVED lines=21> */
.L_x_455:
[----:B------:R-:W-:Y:S05]  /*5cf0*/  BSYNC.RECONVERGENT B1 ;  /* 0x0000000000017941 */ /* 0x000fea0003800200 */
.L_x_454:
        /* <DEDUP_REMOVED lines=23> */
.L_x_457:
[----:B------:R-:W-:Y:S05]  /*5e70*/  BSYNC.RECONVERGENT B1 ;  /* 0x0000000000017941 */ /* 0x000fea0003800200 */
.L_x_456:
[----:B------:R-:W-:Y:S01]  /*5e80*/  DSETP.GEU.AND P0, PT, |R14|, |R22|, PT ;  /* 0x400000160e00722a */ /* 0x000fe20003f0e200 */
[----:B------:R-:W-:Y:S01]  /*5e90*/  BSSY.RECONVERGENT B1, `(.L_x_458) ;  /* 0x0000014000017945 */ /* 0x000fe20003800200 */
[----:B------:R-:W-:Y:S01]  /*5ea0*/  MOV R2, R22 ;  /* 0x0000001600027202 */ /* 0x000fe20000000f00 */
[----:B------:R-:W-:Y:S02]  /*5eb0*/  IMAD.MOV.U32 R3, RZ, RZ, R23 ;  /* 0x000000ffff037224 */ /* 0x000fe400078e0017 */
[----:B-1----:R-:W-:Y:S02]  /*5ec0*/  IMAD.MOV.U32 R19, RZ, RZ, R8 ;  /* 0x000000ffff137224 */ /* 0x002fe400078e0008 */
        /* <DEDUP_REMOVED lines=16> */
.L_x_459:
[----:B------:R-:W-:Y:S05]  /*5fd0*/  BSYNC.RECONVERGENT B1 ;  /* 0x0000000000017941 */ /* 0x000fea0003800200 */
.L_x_458:
        /* <DEDUP_REMOVED lines=21> */
.L_x_461:
[----:B------:R-:W-:Y:S05]  /*6130*/  BSYNC.RECONVERGENT B1 ;  /* 0x0000000000017941 */ /* 0x000fea0003800200 */
.L_x_460:
        /* <DEDUP_REMOVED lines=20> */
.L_x_383:
[----:B------:R-:W-:Y:S05]  /*6280*/  BSYNC.RECONVERGENT B0 ;  /* 0x0000000000007941 */ /* 0x000fea0003800200 */
.L_x_350:
[----:B------:R-:W-:Y:S05]  /*6290*/  @P1 EXIT ;  /* 0x000000000000194d */ /* 0x000fea0003800000 */
[----:B01----:R-:W0:Y:S02]  /*62a0*/  LDC.64 R4, c[0x0][0x388] ;  /* 0x0000e200ff047b82 */ /* 0x003e240000000a00 */
[----:B0-----:R-:W-:Y:S04]  /*62b0*/  STG.E.64 desc[UR6][R4.64], R2 ;  /* 0x0000000204007986 */ /* 0x001fe8000c101b06 */
[----:B------:R-:W-:Y:S01]  /*62c0*/  STG.E.64 desc[UR6][R4.64+0x8], R14 ;  /* 0x0000080e04007986 */ /* 0x000fe2000c101b06 */
[----:B------:R-:W-:Y:S05]  /*62d0*/  EXIT ;  /* 0x000000000000794d */ /* 0x000fea0003800000 */
.L_x_462:
        /* <DEDUP_REMOVED lines=10> */
.L_x_762:


//--------------------- .text._ZN6thrust24THRUST_300001_SM_1000_NS8cuda_cub4core6detail13_kernel_agentINS1_8__reduce10DrainAgentIiEEJN3cub18CUB_300001_SM_10009GridQueueIjEEiEEEvDpT0_ --------------------------
	.section	.text._ZN6thrust24THRUST_300001_SM_1000_NS8cuda_cub4core6detail13_kernel_agentINS1_8__reduce10DrainAgentIiEEJN3cub18CUB_300001_SM_10009GridQueueIjEEiEEEvDpT0_,"ax",@progbits
	.align	128
        .global         _ZN6thrust24THRUST_300001_SM_1000_NS8cuda_cub4core6detail13_kernel_agentINS1_8__reduce10DrainAgentIiEEJN3cub18CUB_300001_SM_10009GridQueueIjEEiEEEvDpT0_
        .type           _ZN6thrust24THRUST_300001_SM_1000_NS8cuda_cub4core6detail13_kernel_agentINS1_8__reduce10DrainAgentIiEEJN3cub18CUB_300001_SM_10009GridQueueIjEEiEEEvDpT0_,@function
        .size           _ZN6thrust24THRUST_300001_SM_1000_NS8cuda_cub4core6detail13_kernel_agentINS1_8__reduce10DrainAgentIiEEJN3cub18CUB_300001_SM_10009GridQueueIjEEiEEEvDpT0_,(.L_x_763 - _ZN6thrust24THRUST_300001_SM_1000_NS8cuda_cub4core6detail13_kernel_agentINS1_8__reduce10DrainAgentIiEEJN3cub18CUB_300001_SM_10009GridQueueIjEEiEEEvDpT0_)
        .other          _ZN6thrust24THRUST_300001_SM_1000_NS8cuda_cub4core6detail13_kernel_agentINS1_8__reduce10DrainAgentIiEEJN3cub18CUB_300001_SM_10009GridQueueIjEEiEEEvDpT0_,@"STO_CUDA_ENTRY STV_DEFAULT"
_ZN6thrust24THRUST_300001_SM_1000_NS8cuda_cub4core6detail13_kernel_agentINS1_8__reduce10DrainAgentIiEEJN3cub18CUB_300001_SM_10009GridQueueIjEEiEEEvDpT0_:
.text._ZN6thrust24THRUST_300001_SM_1000_NS8cuda_cub4core6detail13_kernel_agentINS1_8__reduce10DrainAgentIiEEJN3cub18CUB_300001_SM_10009GridQueueIjEEiEEEvDpT0_:
[----:B------:R-:W-:Y:S08]  /*0000*/  LDC R1, c[0x0][0x37c] ;  /* 0x0000df00ff017b82 */ /* 0x000ff00000000800 */
[----:B------:R-:W0:Y:S01]  /*0010*/  LDC.64 R2, c[0x0][0x380] ;  /* 0x0000e000ff027b82 */ /* 0x000e220000000a00 */
[----:B------:R-:W0:Y:S07]  /*0020*/  LDCU.64 UR4, c[0x0][0x358] ;  /* 0x00006b00ff0477ac */ /* 0x000e2e0008000a00 */
[----:B------:R-:W1:Y:S01]  /*0030*/  LDC R5, c[0x0][0x388] ;  /* 0x0000e200ff057b82 */ /* 0x000e620000000800 */
[----:B0-----:R-:W-:Y:S04]  /*0040*/  STG.E desc[UR4][R2.64+0x4], RZ ;  /* 0x000004ff02007986 */ /* 0x001fe8000c101904 */
[----:B-1----:R-:W-:Y:S01]  /*0050*/  STG.E desc[UR4][R2.64], R5 ;  /* 0x0000000502007986 */ /* 0x002fe2000c101904 */
[----:B------:R-:W-:Y:S05]  /*0060*/  EXIT ;  /* 0x000000000000794d */ /* 0x000fea0003800000 */
.L_x_463:
        /* <DEDUP_REMOVED lines=9> */
.L_x_763:


//--------------------- .text._ZN6thrust24THRUST_300001_SM_1000_NS8cuda_cub4core6detail13_kernel_agentINS1_8__reduce11ReduceAgentINS0_12zip_iteratorIN4cuda3std3__45tupleIJNS0_10device_ptrIdEENS0_17counting_iteratorIlNS0_11use_defaultESF_SF_EEEEEEEPNSB_IJdlEEESJ_iNS1_9__extrema9arg_max_fIdl10comparatorEEEEJSI_SK_iN3cub18CUB_300001_SM_100013GridEvenShareIiEENSR_9GridQueueIjEESO_EEEvDpT0_ --------------------------
	.section	.text._ZN6thrust24THRUST_300001_SM_1000_NS8cuda_cub4core6detail13_kernel_agentINS1_8__reduce11ReduceAgentINS0_12zip_iteratorIN4cuda3std3__45tupleIJNS0_10device_ptrIdEENS0_17counting_iteratorIlNS0_11use_defaultESF_SF_EEEEEEEPNSB_IJdlEEESJ_iNS1_9__extrema9arg_max_fIdl10comparatorEEEEJSI_SK_iN3cub18CUB_300001_SM_100013GridEvenShareIiEENSR_9GridQueueIjEESO_EEEvDpT0_,"ax",@progbits
	.align	128
        .global         _ZN6thrust24THRUST_300001_SM_1000_NS8cuda_cub4core6detail13_kernel_agentINS1_8__reduce11ReduceAgentINS0_12zip_iteratorIN4cuda3std3__45tupleIJNS0_10device_ptrIdEENS0_17counting_iteratorIlNS0_11use_defaultESF_SF_EEEEEEEPNSB_IJdlEEESJ_iNS1_9__extrema9arg_max_fIdl10comparatorEEEEJSI_SK_iN3cub18CUB_300001_SM_100013GridEvenShareIiEENSR_9GridQueueIjEESO_EEEvDpT0_
        .type           _ZN6thrust24THRUST_300001_SM_1000_NS8cuda_cub4core6detail13_kernel_agentINS1_8__reduce11ReduceAgentINS0_12zip_iteratorIN4cuda3std3__45tupleIJNS0_10device_ptrIdEENS0_17counting_iteratorIlNS0_11use_defaultESF_SF_EEEEEEEPNSB_IJdlEEESJ_iNS1_9__extrema9arg_max_fIdl10comparatorEEEEJSI_SK_iN3cub18CUB_300001_SM_100013GridEvenShareIiEENSR_9GridQueueIjEESO_EEEvDpT0_,@function
        .size           _ZN6thrust24THRUST_300001_SM_1000_NS8cuda_cub4core6detail13_kernel_agentINS1_8__reduce11ReduceAgentINS0_12zip_iteratorIN4cuda3std3__45tupleIJNS0_10device_ptrIdEENS0_17counting_iteratorIlNS0_11use_defaultESF_SF_EEEEEEEPNSB_IJdlEEESJ_iNS1_9__extrema9arg_max_fIdl10comparatorEEEEJSI_SK_iN3cub18CUB_300001_SM_100013GridEvenShareIiEENSR_9GridQueueIjEESO_EEEvDpT0_,(.L_x_764 - _ZN6thrust24THRUST_300001_SM_1000_NS8cuda_cub4core6detail13_kernel_agentINS1_8__reduce11ReduceAgentINS0_12zip_iteratorIN4cuda3std3__45tupleIJNS0_10device_ptrIdEENS0_17counting_iteratorIlNS0_11use_defaultESF_SF_EEEEEEEPNSB_IJdlEEESJ_iNS1_9__extrema9arg_max_fIdl10comparatorEEEEJSI_SK_iN3cub18CUB_300001_SM_100013GridEvenShareIiEENSR_9GridQueueIjEESO_EEEvDpT0_)
        .other          _ZN6thrust24THRUST_300001_SM_1000_NS8cuda_cub4core6detail13_kernel_agentINS1_8__reduce11ReduceAgentINS0_12zip_iteratorIN4cuda3std3__45tupleIJNS0_10device_ptrIdEENS0_17counting_iteratorIlNS0_11use_defaultESF_SF_EEEEEEEPNSB_IJdlEEESJ_iNS1_9__extrema9arg_max_fIdl10comparatorEEEEJSI_SK_iN3cub18CUB_300001_SM_100013GridEvenShareIiEENSR_9GridQueueIjEESO_EEEvDpT0_,@"STO_CUDA_ENTRY STV_DEFAULT"
_ZN6thrust24THRUST_300001_SM_1000_NS8cuda_cub4core6detail13_kernel_agentINS1_8__reduce11ReduceAgentINS0_12zip_iteratorIN4cuda3std3__45tupleIJNS0_10device_ptrIdEENS0_17counting_iteratorIlNS0_11use_defaultESF_SF_EEEEEEEPNSB_IJdlEEESJ_iNS1_9__extrema9arg_max_fIdl10comparatorEEEEJSI_SK_iN3cub18CUB_300001_SM_100013GridEvenShareIiEENSR_9GridQueueIjEESO_EEEvDpT0_:
.text._ZN6thrust24THRUST_300001_SM_1000_NS8cuda_cub4core6detail13_kernel_agentINS1_8__reduce11ReduceAgentINS0_12zip_iteratorIN4cuda3std3__45tupleIJNS0_10device_ptrIdEENS0_17counting_iteratorIlNS0_11use_defaultESF_SF_EEEEEEEPNSB_IJdlEEESJ_iNS1_9__extrema9arg_max_fIdl10comparatorEEEEJSI_SK_iN3cub18CUB_300001_SM_100013GridEvenShareIiEENSR_9GridQueueIjEESO_EEEvDpT0_:
[----:B------:R-:W-:Y:S01]  /*0000*/  LDC R1, c[0x0][0x37c] ;  /* 0x0000df00ff017b82 */ /* 0x000fe20000000800 */
[----:B------:R-:W0:Y:S01]  /*0010*/  S2R R0, SR_CTAID.X ;  /* 0x0000000000007919 */ /* 0x000e220000002500 */
[----:B------:R-:W1:Y:S01]  /*0020*/  LDCU UR4, c[0x0][0x398] ;  /* 0x00007300ff0477ac */ /* 0x000e620008000800 */
[----:B------:R-:W-:Y:S01]  /*0030*/  BSSY.RECONVERGENT B0, `(.L_x_464) ;  /* 0x000066d000007945 */ /* 0x000fe20003800200 */
[----:B------:R-:W2:Y:S01]  /*0040*/  LDCU UR6, c[0x0][0x370] ;  /* 0x00006e00ff0677ac */ /* 0x000ea20008000800 */
[----:B------:R-:W3:Y:S01]  /*0050*/  LDCU.64 UR10, c[0x0][0x358] ;  /* 0x00006b00ff0a77ac */ /* 0x000ee20008000a00 */
[----:B-1----:R-:W-:Y:S01]  /*0060*/  IMAD.U32 R7, RZ, RZ, UR4 ;  /* 0x00000004ff077e24 */ /* 0x002fe2000f8e00ff */
[----:B--2---:R-:W-:Y:S01]  /*0070*/  UIMAD UR6, UR6, 0x500, URZ ;  /* 0x00000500060678a4 */ /* 0x004fe2000f8e02ff */
[----:B0-----:R-:W-:-:S04]  /*0080*/  IMAD R10, R0, 0x500, RZ ;  /* 0x00000500000a7824 */ /* 0x001fc800078e02ff */
[----:B------:R-:W-:-:S05]  /*0090*/  VIADD R2, R10, 0x500 ;  /* 0x000005000a027836 */ /* 0x000fca0000000000 */
[----:B------:R-:W-:-:S13]  /*00a0*/  ISETP.GT.AND P0, PT, R2, R7, PT ;  /* 0x000000070200720c */ /* 0x000fda0003f04270 */
[----:B---3--:R-:W-:Y:S05]  /*00b0*/  @!P0 BRA `(.L_x_465) ;  /* 0x0000003800d08947 */ /* 0x008fea0003800000 */
[----:B------:R-:W0:Y:S01]  /*00c0*/  S2R R5, SR_TID.X ;  /* 0x0000000000057919 */ /* 0x000e220000002100 */
[----:B------:R-:W-:Y:S01]  /*00d0*/  IMAD.IADD R4, R7, 0x1, -R10 ;  /* 0x0000000107047824 */ /* 0x000fe200078e0a0a */
[----:B------:R-:W1:Y:S01]  /*00e0*/  LDCU.64 UR6, c[0x0][0x388] ;  /* 0x00007100ff0677ac */ /* 0x000e620008000a00 */
[----:B------:R-:W-:Y:S01]  /*00f0*/  BSSY.RECONVERGENT B1, `(.L_x_466) ;  /* 0x0000010000017945 */ /* 0x000fe20003800200 */
[----:B------:R-:W-:Y:S01]  /*0100*/  IMAD.MOV.U32 R8, RZ, RZ, RZ ;  /* 0x000000ffff087224 */ /* 0x000fe200078e00ff */
[----:B------:R-:W-:Y:S01]  /*0110*/  CS2R R2, SRZ ;  /* 0x0000000000027805 */ /* 0x000fe2000001ff00 */
[----:B------:R-:W2:Y:S01]  /*0120*/  LDCU.64 UR8, c[0x0][0x388] ;  /* 0x00007100ff0877ac */ /* 0x000ea20008000a00 */
[----:B------:R-:W-:Y:S01]  /*0130*/  IMAD.MOV.U32 R6, RZ, RZ, RZ ;  /* 0x000000ffff067224 */ /* 0x000fe200078e00ff */
[----:B0-----:R-:W-:Y:S01]  /*0140*/  ISETP.GE.AND P0, PT, R5, R4, PT ;  /* 0x000000040500720c */ /* 0x001fe20003f06270 */
[----:B------:R-:W-:-:S12]  /*0150*/  IMAD.MOV.U32 R9, RZ, RZ, R5 ;  /* 0x000000ffff097224 */ /* 0x000fd800078e0005 */
[----:B-12---:R-:W-:Y:S05]  /*0160*/  @P0 BRA `(.L_x_467) ;  /* 0x0000000000200947 */ /* 0x006fea0003800000 */
[----:B------:R-:W0:Y:S01]  /*0170*/  LDC.64 R2, c[0x0][0x380] ;  /* 0x0000e000ff027b82 */ /* 0x000e220000000a00 */
[----:B------:R-:W-:Y:S01]  /*0180*/  IMAD.IADD R11, R10, 0x1, R5 ;  /* 0x000000010a0b7824 */ /* 0x000fe200078e0205 */
[----:B------:R-:W1:Y:S03]  /*0190*/  LDCU.64 UR4, c[0x0][0x388] ;  /* 0x00007100ff0477ac */ /* 0x000e660008000a00 */
[----:B0-----:R-:W-:-:S06]  /*01a0*/  IMAD.WIDE R2, R11, 0x8, R2 ;  /* 0x000000080b027825 */ /* 0x001fcc00078e0202 */
[----:B------:R-:W5:Y:S01]  /*01b0*/  LDG.E.64 R2, desc[UR10][R2.64] ;  /* 0x0000000a02027981 */ /* 0x000f62000c1e1b00 */
[----:B-1----:R-:W-:Y:S01]  /*01c0*/  IADD3 R8, P0, PT, R11, UR4, RZ ;  /* 0x000000040b087c10 */ /* 0x002fe2000ff1e0ff */
[----:B------:R-:W-:-:S03]  /*01d0*/  VIADD R9, R5, 0x100 ;  /* 0x0000010005097836 */ /* 0x000fc60000000000 */
[----:B------:R-:W-:-:S09]  /*01e0*/  LEA.HI.X.SX32 R6, R11, UR5, 0x1, P0 ;  /* 0x000000050b067c11 */ /* 0x000fd200080f0eff */
.L_x_467:
[----:B------:R-:W-:Y:S05]  /*01f0*/  BSYNC.RECONVERGENT B1 ;  /* 0x0000000000017941 */ /* 0x000fea0003800200 */
.L_x_466:
        /* <DEDUP_REMOVED lines=9> */
[----:B------:R-:W0:Y:S01]  /*0290*/  LDC.64 R12, c[0x0][0x380] ;  /* 0x0000e000ff0c7b82 */ /* 0x000e220000000a00 */
[----:B------:R-:W-:Y:S01]  /*02a0*/  LEA.HI R7, R18, 0x1, RZ, 0x18 ;  /* 0x0000000112077811 */ /* 0x000fe200078fc0ff */
[----:B------:R-:W-:-:S03]  /*02b0*/  IMAD.IADD R11, R10, 0x1, R9 ;  /* 0x000000010a0b7824 */ /* 0x000fc600078e0209 */
[----:B------:R-:W-:-:S05]  /*02c0*/  LOP3.LUT R7, R7, 0x3, RZ, 0xc0, !PT ;  /* 0x0000000307077812 */ /* 0x000fca00078ec0ff */
[----:B------:R-:W-:-:S07]  /*02d0*/  IMAD.MOV R7, RZ, RZ, -R7 ;  /* 0x000000ffff077224 */ /* 0x000fce00078e0a07 */
.L_x_474:
[----:B0-----:R-:W-:-:S06]  /*02e0*/  IMAD.WIDE R14, R11, 0x8, R12 ;  /* 0x000000080b0e7825 */ /* 0x001fcc00078e020c */
[----:B------:R-:W2:Y:S01]  /*02f0*/  LDG.E.64 R14, desc[UR10][R14.64] ;  /* 0x0000000a0e0e7981 */ /* 0x000ea2000c1e1b00 */
[----:B------:R-:W-:Y:S01]  /*0300*/  IADD3 R22, P1, PT, R11, UR6, RZ ;  /* 0x000000060b167c10 */ /* 0x000fe2000ff3e0ff */
[----:B------:R-:W-:Y:S01]  /*0310*/  VIADD R7, R7, 0x1 ;  /* 0x0000000107077836 */ /* 0x000fe20000000000 */
[----:B------:R-:W-:Y:S01]  /*0320*/  BSSY.RECONVERGENT B3, `(.L_x_472) ;  /* 0x000001b000037945 */ /* 0x000fe20003800200 */
[----:B------:R-:W-:Y:S01]  /*0330*/  IMAD.MOV.U32 R19, RZ, RZ, R8 ;  /* 0x000000ffff137224 */ /* 0x000fe200078e0008 */
[----:B------:R-:W-:Y:S01]  /*0340*/  LEA.HI.X.SX32 R21, R11, UR7, 0x1, P1 ;  /* 0x000000070b157c11 */ /* 0x000fe200088f0eff */
[----:B------:R-:W-:Y:S01]  /*0350*/  IMAD.MOV.U32 R20, RZ, RZ, R6 ;  /* 0x000000ffff147224 */ /* 0x000fe200078e0006 */
[----:B------:R-:W-:Y:S01]  /*0360*/  ISETP.NE.AND P2, PT, R7, RZ, PT ;  /* 0x000000ff0700720c */ /* 0x000fe20003f45270 */
[----:B-----5:R-:W-:Y:S02]  /*0370*/  IMAD.MOV.U32 R16, RZ, RZ, R2 ;  /* 0x000000ffff107224 */ /* 0x020fe400078e0002 */
[----:B------:R-:W-:-:S02]  /*0380*/  IMAD.MOV.U32 R17, RZ, RZ, R3 ;  /* 0x000000ffff117224 */ /* 0x000fc400078e0003 */
[----:B------:R-:W-:Y:S02]  /*0390*/  IMAD.MOV.U32 R8, RZ, RZ, R22 ;  /* 0x000000ffff087224 */ /* 0x000fe400078e0016 */
        /* <DEDUP_REMOVED lines=19> */
.L_x_473:
[----:B------:R-:W-:Y:S05]  /*04d0*/  BSYNC.RECONVERGENT B3 ;  /* 0x0000000000037941 */ /* 0x000fea0003800200 */
.L_x_472:
[----:B------:R-:W-:Y:S02]  /*04e0*/  VIADD R9, R9, 0x100 ;  /* 0x0000010009097836 */ /* 0x000fe40000000000 */
[----:B------:R-:W-:Y:S01]  /*04f0*/  VIADD R11, R11, 0x100 ;  /* 0x000001000b0b7836 */ /* 0x000fe20000000000 */
[----:B------:R-:W-:Y:S06]  /*0500*/  @P2 BRA `(.L_x_474) ;  /* 0xfffffffc00742947 */ /* 0x000fec000383ffff */
.L_x_471:
[----:B------:R-:W-:Y:S05]  /*0510*/  BSYNC.RECONVERGENT B2 ;  /* 0x0000000000027941 */ /* 0x000fea0003800200 */
.L_x_470:
[----:B------:R-:W-:-:S13]  /*0520*/  ISETP.GE.U32.AND P0, PT, R18, 0x300, PT ;  /* 0x000003001200780c */ /* 0x000fda0003f06070 */
[----:B------:R-:W-:Y:S05]  /*0530*/  @!P0 BRA `(.L_x_469) ;  /* 0x0000000400cc8947 */ /* 0x000fea0003800000 */
[----:B------:R-:W0:Y:S01]  /*0540*/  LDC.64 R12, c[0x0][0x380] ;  /* 0x0000e000ff0c7b82 */ /* 0x000e220000000a00 */
[----:B------:R-:W-:-:S04]  /*0550*/  IMAD.IADD R7, R10, 0x1, R9 ;  /* 0x000000010a077824 */ /* 0x000fc800078e0209 */
[C---:B------:R-:W-:Y:S02]  /*0560*/  VIADD R27, R7.reuse, 0x100 ;  /* 0x00000100071b7836 */ /* 0x040fe40000000000 */
[C---:B------:R-:W-:Y:S02]  /*0570*/  VIADD R26, R7.reuse, 0x200 ;  /* 0x00000200071a7836 */ /* 0x040fe40000000000 */
[----:B------:R-:W-:Y:S01]  /*0580*/  VIADD R25, R7, 0x300 ;  /* 0x0000030007197836 */ /* 0x000fe20000000000 */
[----:B0-----:R-:W-:-:S05]  /*0590*/  IADD3 R10, P0, PT, R12, 0x1000, RZ ;  /* 0x000010000c0a7810 */ /* 0x001fca0007f1e0ff */
[----:B------:R-:W-:-:S08]  /*05a0*/  IMAD.X R11, RZ, RZ, R13, P0 ;  /* 0x000000ffff0b7224 */ /* 0x000fd000000e060d */
.L_x_483:
[----:B------:R-:W-:-:S05]  /*05b0*/  IMAD.WIDE R22, R7, 0x8, R10 ;  /* 0x0000000807167825 */ /* 0x000fca00078e020a */
[----:B------:R-:W2:Y:S04]  /*05c0*/  LDG.E.64 R20, desc[UR10][R22.64+-0x1000] ;  /* 0xfff0000a16147981 */ /* 0x000ea8000c1e1b00 */
[----:B-----5:R0:W5:Y:S04]  /*05d0*/  LDG.E.64 R16, desc[UR10][R22.64+-0x800] ;  /* 0xfff8000a16107981 */ /* 0x020168000c1e1b00 */
[----:B------:R0:W5:Y:S04]  /*05e0*/  LDG.E.64 R14, desc[UR10][R22.64] ;  /* 0x0000000a160e7981 */ /* 0x000168000c1e1b00 */
[----:B------:R0:W5:Y:S01]  /*05f0*/  LDG.E.64 R12, desc[UR10][R22.64+0x800] ;  /* 0x0008000a160c7981 */ /* 0x000162000c1e1b00 */
[C---:B------:R-:W-:Y:S01]  /*0600*/  IADD3 R29, P1, PT, R7.reuse, UR8, RZ ;  /* 0x00000008071d7c10 */ /* 0x040fe2000ff3e0ff */
[----:B------:R-:W-:Y:S03]  /*0610*/  BSSY.RECONVERGENT B2, `(.L_x_475) ;  /* 0x0000016000027945 */ /* 0x000fe60003800200 */
[----:B------:R-:W-:Y:S01]  /*0620*/  LEA.HI.X.SX32 R31, R7, UR9, 0x1, P1 ;  /* 0x00000009071f7c11 */ /* 0x000fe200088f0eff */
[----:B------:R-:W-:-:S03]  /*0630*/  IMAD.MOV.U32 R24, RZ, RZ, R29 ;  /* 0x000000ffff187224 */ /* 0x000fc600078e001d */
[----:B------:R-:W-:Y:S01]  /*0640*/  MOV R28, R31 ;  /* 0x0000001f001c7202 */ /* 0x000fe20000000f00 */
        /* <DEDUP_REMOVED lines=18> */
.L_x_476:
[----:B------:R-:W-:Y:S05]  /*0770*/  BSYNC.RECONVERGENT B2 ;  /* 0x0000000000027941 */ /* 0x000fea0003800200 */
.L_x_475:
[----:B-----5:R-:W-:Y:S01]  /*0780*/  DSETP.GEU.AND P0, PT, |R18|, |R16|, PT ;  /* 0x400000101200722a */ /* 0x020fe20003f0e200 */
[C---:B------:R-:W-:Y:S01]  /*0790*/  IADD3 R21, P1, PT, R27.reuse, UR8, RZ ;  /* 0x000000081b157c10 */ /* 0x040fe2000ff3e0ff */
[----:B------:R-:W-:Y:S01]  /*07a0*/  BSSY.RECONVERGENT B2, `(.L_x_477) ;  /* 0x0000015000027945 */ /* 0x000fe20003800200 */
[----:B------:R-:W-:Y:S02]  /*07b0*/  IMAD.MOV.U32 R2, RZ, RZ, R16 ;  /* 0x000000ffff027224 */ /* 0x000fe400078e0010 */
[----:B------:R-:W-:Y:S01]  /*07c0*/  LEA.HI.X.SX32 R23, R27, UR9, 0x1, P1 ;  /* 0x000000091b177c11 */ /* 0x000fe200088f0eff */
[----:B------:R-:W-:Y:S02]  /*07d0*/  IMAD.MOV.U32 R6, RZ, RZ, R21 ;  /* 0x000000ffff067224 */ /* 0x000fe400078e0015 */
[----:B------:R-:W-:Y:S02]  /*07e0*/  IMAD.MOV.U32 R3, RZ, RZ, R17 ;  /* 0x000000ffff037224 */ /* 0x000fe400078e0011 */
[----:B------:R-:W-:-:S04]  /*07f0*/  IMAD.MOV.U32 R8, RZ, RZ, R23 ;  /* 0x000000ffff087224 */ /* 0x000fc800078e0017 */
        /* <DEDUP_REMOVED lines=15> */
.L_x_478:
[----:B------:R-:W-:Y:S05]  /*08f0*/  BSYNC.RECONVERGENT B2 ;  /* 0x0000000000027941 */ /* 0x000fea0003800200 */
.L_x_477:
[----:B------:R-:W-:Y:S01]  /*0900*/  DSETP.GEU.AND P0, PT, |R2|, |R14|, PT ;  /* 0x4000000e0200722a */ /* 0x000fe20003f0e200 */
[C---:B------:R-:W-:Y:S01]  /*0910*/  IADD3 R21, P1, PT, R26.reuse, UR8, RZ ;  /* 0x000000081a157c10 */ /* 0x040fe2000ff3e0ff */
[----:B------:R-:W-:Y:S01]  /*0920*/  BSSY.RECONVERGENT B2, `(.L_x_479) ;  /* 0x0000016000027945 */ /* 0x000fe20003800200 */
[----:B------:R-:W-:Y:S01]  /*0930*/  IADD3 R29, P2, PT, R25, UR8, RZ ;  /* 0x00000008191d7c10 */ /* 0x000fe2000ff5e0ff */
[----:B------:R-:W-:Y:S01]  /*0940*/  IMAD.MOV.U32 R16, RZ, RZ, R14 ;  /* 0x000000ffff107224 */ /* 0x000fe200078e000e */
        /* <DEDUP_REMOVED lines=19> */
.L_x_480:
[----:B------:R-:W-:Y:S05]  /*0a80*/  BSYNC.RECONVERGENT B2 ;  /* 0x0000000000027941 */ /* 0x000fea0003800200 */
.L_x_479:
[----:B------:R-:W-:Y:S01]  /*0a90*/  DSETP.GEU.AND P0, PT, |R16|, |R12|, PT ;  /* 0x4000000c1000722a */ /* 0x000fe20003f0e200 */
[----:B------:R-:W-:Y:S01]  /*0aa0*/  LEA.HI.X.SX32 R14, R25, UR9, 0x1, P2 ;  /* 0x00000009190e7c11 */ /* 0x000fe200090f0eff */
[----:B------:R-:W-:Y:S01]  /*0ab0*/  BSSY.RECONVERGENT B2, `(.L_x_481) ;  /* 0x0000014000027945 */ /* 0x000fe20003800200 */
[----:B------:R-:W-:Y:S02]  /*0ac0*/  IMAD.MOV.U32 R8, RZ, RZ, R29 ;  /* 0x000000ffff087224 */ /* 0x000fe400078e001d */
[----:B------:R-:W-:Y:S02]  /*0ad0*/  IMAD.MOV.U32 R2, RZ, RZ, R12 ;  /* 0x000000ffff027224 */ /* 0x000fe400078e000c */
[----:B------:R-:W-:Y:S02]  /*0ae0*/  IMAD.MOV.U32 R6, RZ, RZ, R14 ;  /* 0x000000ffff067224 */ /* 0x000fe400078e000e */
[----:B------:R-:W-:-:S05]  /*0af0*/  IMAD.MOV.U32 R3, RZ, RZ, R13 ;  /* 0x000000ffff037224 */ /* 0x000fca00078e000d */
        /* <DEDUP_REMOVED lines=15> */
.L_x_482:
[----:B------:R-:W-:Y:S05]  /*0bf0*/  BSYNC.RECONVERGENT B2 ;  /* 0x0000000000027941 */ /* 0x000fea0003800200 */
.L_x_481:
[----:B------:R-:W-:Y:S02]  /*0c00*/  VIADD R9, R9, 0x400 ;  /* 0x0000040009097836 */ /* 0x000fe40000000000 */
[----:B------:R-:W-:Y:S02]  /*0c10*/  VIADD R27, R27, 0x400 ;  /* 0x000004001b1b7836 */ /* 0x000fe40000000000 */
[----:B------:R-:W-:Y:S01]  /*0c20*/  VIADD R26, R26, 0x400 ;  /* 0x000004001a1a7836 */ /* 0x000fe20000000000 */
[----:B------:R-:W-:Y:S01]  /*0c30*/  ISETP.GE.AND P0, PT, R9, R4, PT ;  /* 0x000000040900720c */ /* 0x000fe20003f06270 */
[----:B------:R-:W-:Y:S02]  /*0c40*/  VIADD R25, R25, 0x400 ;  /* 0x0000040019197836 */ /* 0x000fe40000000000 */
[----:B------:R-:W-:-:S10]  /*0c50*/  VIADD R7, R7, 0x400 ;  /* 0x0000040007077836 */ /* 0x000fd40000000000 */
[----:B------:R-:W-:Y:S05]  /*0c60*/  @!P0 BRA `(.L_x_483) ;  /* 0xfffffff800508947 */ /* 0x000fea000383ffff */
.L_x_469:
[----:B------:R-:W-:Y:S05]  /*0c70*/  BSYNC.RECONVERGENT B1 ;  /* 0x0000000000017941 */ /* 0x000fea0003800200 */
.L_x_468:
        /* <DEDUP_REMOVED lines=34> */
.L_x_486:
[----:B------:R-:W-:Y:S05]  /*0ea0*/  BSYNC.RECONVERGENT B1 ;  /* 0x0000000000017941 */ /* 0x000fea0003800200 */
.L_x_485:
        /* <DEDUP_REMOVED lines=31> */
.L_x_488:
[----:B------:R-:W-:Y:S05]  /*10a0*/  BSYNC.RECONVERGENT B1 ;  /* 0x0000000000017941 */ /* 0x000fea0003800200 */
.L_x_487:
[----:B------:R-:W-:Y:S01]  /*10b0*/  ISETP.GT.AND P0, PT, R15, 0x1b, PT ;  /* 0x0000001b0f00780c */ /* 0x000fe20003f04270 */
[----:B---3--:R3:W3:Y:S01]  /*10c0*/  SHFL.DOWN PT, R8, R2, 0x4, 0x1f ;  /* 0x08801f0002087f89 */ /* 0x0086e200000e0000 */
[----:B------:R-:W-:Y:S01]  /*10d0*/  BSSY.RECONVERGENT B1, `(.L_x_489) ;  /* 0x000001d000017945 */ /* 0x000fe20003800200 */
[----:B0-----:R-:W-:Y:S01]  /*10e0*/  MOV R11, R4 ;  /* 0x00000004000b7202 */ /* 0x001fe20000000f00 */
[----:B------:R-:W-:Y:S01]  /*10f0*/  IMAD.MOV.U32 R12, RZ, RZ, R13 ;  /* 0x000000ffff0c7224 */ /* 0x000fe200078e000d */
[----:B------:R0:W0:Y:S01]  /*1100*/  SHFL.DOWN PT, R9, R3, 0x4, 0x1f ;  /* 0x08801f0003097f89 */ /* 0x00002200000e0000 */
[----:B-1----:R-:W-:Y:S02]  /*1110*/  IMAD.MOV.U32 R6, RZ, RZ, R2 ;  /* 0x000000ffff067224 */ /* 0x002fe400078e0002 */
[----:B--2---:R-:W-:Y:S01]  /*1120*/  IMAD.MOV.U32 R7, RZ, RZ, R3 ;  /* 0x000000ffff077224 */ /* 0x004fe200078e0003 */
[----:B----4-:R1:W2:Y:S04]  /*1130*/  SHFL.DOWN PT, R17, R4, 0x4, 0x1f ;  /* 0x08801f0004117f89 */ /* 0x0102a800000e0000 */
[----:B------:R1:W4:Y:S01]  /*1140*/  SHFL.DOWN PT, R10, R13, 0x4, 0x1f ;  /* 0x08801f000d0a7f89 */ /* 0x00032200000e0000 */
        /* <DEDUP_REMOVED lines=21> */
.L_x_490:
[----:B------:R-:W-:Y:S05]  /*12a0*/  BSYNC.RECONVERGENT B1 ;  /* 0x0000000000017941 */ /* 0x000fea0003800200 */
.L_x_489:
[----:B------:R-:W-:Y:S01]  /*12b0*/  ISETP.GT.AND P0, PT, R15, 0x17, PT ;  /* 0x000000170f00780c */ /* 0x000fe20003f04270 */
[----:B---3--:R3:W2:Y:S01]  /*12c0*/  SHFL.DOWN PT, R8, R6, 0x8, 0x1f ;  /* 0x09001f0006087f89 */ /* 0x0086a200000e0000 */
[----:B------:R-:W-:Y:S01]  /*12d0*/  BSSY.RECONVERGENT B1, `(.L_x_491) ;  /* 0x000001d000017945 */ /* 0x000fe20003800200 */
[----:B-1----:R-:W-:Y:S02]  /*12e0*/  IMAD.MOV.U32 R4, RZ, RZ, R11 ;  /* 0x000000ffff047224 */ /* 0x002fe400078e000b */
[----:B0-----:R3:W0:Y:S01]  /*12f0*/  SHFL.DOWN PT, R9, R7, 0x8, 0x1f ;  /* 0x09001f0007097f89 */ /* 0x00162200000e0000 */
[----:B----4-:R-:W-:Y:S02]  /*1300*/  IMAD.MOV.U32 R10, RZ, RZ, R12 ;  /* 0x000000ffff0a7224 */ /* 0x010fe400078e000c */
[----:B------:R-:W-:Y:S01]  /*1310*/  IMAD.MOV.U32 R2, RZ, RZ, R6 ;  /* 0x000000ffff027224 */ /* 0x000fe200078e0006 */
[----:B------:R3:W1:Y:S01]  /*1320*/  SHFL.DOWN PT, R14, R11, 0x8, 0x1f ;  /* 0x09001f000b0e7f89 */ /* 0x00066200000e0000 */
[----:B------:R-:W-:-:S03]  /*1330*/  IMAD.MOV.U32 R3, RZ, RZ, R7 ;  /* 0x000000ffff037224 */ /* 0x000fc600078e0007 */
[----:B------:R3:W4:Y:S01]  /*1340*/  SHFL.DOWN PT, R13, R12, 0x8, 0x1f ;  /* 0x09001f000c0d7f89 */ /* 0x00072200000e0000 */
[----:B------:R-:W-:Y:S05]  /*1350*/  @P0 BRA `(.L_x_492) ;  /* 0x0000000000500947 */ /* 0x000fea0003800000 */
[----:B0-2---:R-:W-:Y:S01]  /*1360*/  DSETP.GEU.AND P0, PT, |R6|, |R8|, PT ;  /* 0x400000080600722a */ /* 0x005fe20003f0e200 */
[----:B-1----:R-:W-:Y:S02]  /*1370*/  IMAD.MOV.U32 R4, RZ, RZ, R14 ;  /* 0x000000ffff047224 */ /* 0x002fe400078e000e */
        /* <DEDUP_REMOVED lines=18> */
.L_x_492:
[----:B------:R-:W-:Y:S05]  /*14a0*/  BSYNC.RECONVERGENT B1 ;  /* 0x0000000000017941 */ /* 0x000fea0003800200 */
.L_x_491:
[----:B------:R-:W-:Y:S01]  /*14b0*/  ISETP.GT.AND P0, PT, R15, 0xf, PT ;  /* 0x0000000f0f00780c */ /* 0x000fe20003f04270 */
[----:B---3--:R3:W1:Y:S01]  /*14c0*/  SHFL.DOWN PT, R6, R2, 0x10, 0x1f ;  /* 0x0a001f0002067f89 */ /* 0x00866200000e0000 */
[----:B------:R-:W-:Y:S01]  /*14d0*/  BSSY.RECONVERGENT B1, `(.L_x_493) ;  /* 0x000001d000017945 */ /* 0x000fe20003800200 */
[----:B--2---:R-:W-:Y:S02]  /*14e0*/  IMAD.MOV.U32 R17, RZ, RZ, R4 ;  /* 0x000000ffff117224 */ /* 0x004fe400078e0004 */
[----:B------:R3:W2:Y:S01]  /*14f0*/  SHFL.DOWN PT, R7, R3, 0x10, 0x1f ;  /* 0x0a001f0003077f89 */ /* 0x0006a200000e0000 */
[----:B------:R-:W-:Y:S02]  /*1500*/  IMAD.MOV.U32 R19, RZ, RZ, R10 ;  /* 0x000000ffff137224 */ /* 0x000fe400078e000a */
[----:B------:R-:W-:Y:S01]  /*1510*/  IMAD.MOV.U32 R12, RZ, RZ, R2 ;  /* 0x000000ffff0c7224 */ /* 0x000fe200078e0002 */
[----:B0-----:R3:W0:Y:S01]  /*1520*/  SHFL.DOWN PT, R9, R4, 0x10, 0x1f ;  /* 0x0a001f0004097f89 */ /* 0x00162200000e0000 */
[----:B----4-:R-:W-:-:S03]  /*1530*/  IMAD.MOV.U32 R13, RZ, RZ, R3 ;  /* 0x000000ffff0d7224 */ /* 0x010fc600078e0003 */
[----:B------:R3:W4:Y:S01]  /*1540*/  SHFL.DOWN PT, R11, R10, 0x10, 0x1f ;  /* 0x0a001f000a0b7f89 */ /* 0x00072200000e0000 */
[----:B------:R-:W-:Y:S05]  /*1550*/  @P0 BRA `(.L_x_494) ;  /* 0x0000000000500947 */ /* 0x000fea0003800000 */
[----:B-12---:R-:W-:Y:S01]  /*1560*/  DSETP.GEU.AND P0, PT, |R2|, |R6|, PT ;  /* 0x400000060200722a */ /* 0x006fe20003f0e200 */
[----:B0-----:R-:W-:Y:S01]  /*1570*/  IMAD.MOV.U32 R17, RZ, RZ, R9 ;  /* 0x000000ffff117224 */ /* 0x001fe200078e0009 */
        /* <DEDUP_REMOVED lines=18> */
.L_x_494:
[----:B------:R-:W-:Y:S05]  /*16a0*/  BSYNC.RECONVERGENT B1 ;  /* 0x0000000000017941 */ /* 0x000fea0003800200 */
.L_x_493:
[----:B------:R-:W-:Y:S01]  /*16b0*/  ISETP.NE.AND P0, PT, R15, RZ, PT ;  /* 0x000000ff0f00720c */ /* 0x000fe20003f05270 */
[----:B------:R-:W-:-:S12]  /*16c0*/  BSSY.RECONVERGENT B1, `(.L_x_495) ;  /* 0x000000b000017945 */ /* 0x000fd80003800200 */
[----:B------:R-:W-:Y:S05]  /*16d0*/  @P0 BRA `(.L_x_496) ;  /* 0x0000000000240947 */ /* 0x000fea0003800000 */
[----:B---3--:R-:W3:Y:S01]  /*16e0*/  S2R R4, SR_CgaCtaId ;  /* 0x0000000000047919 */ /* 0x008ee20000008800 */
[----:B------:R-:W-:Y:S01]  /*16f0*/  MOV R3, 0x400 ;  /* 0x0000040000037802 */ /* 0x000fe20000000f00 */
[----:B------:R-:W-:Y:S01]  /*1700*/  IMAD.MOV.U32 R18, RZ, RZ, R17 ;  /* 0x000000ffff127224 */ /* 0x000fe200078e0011 */
[----:B------:R-:W-:-:S04]  /*1710*/  SHF.R.U32.HI R2, RZ, 0x1, R5 ;  /* 0x00000001ff027819 */ /* 0x000fc80000011605 */
[----:B------:R-:W-:Y:S02]  /*1720*/  LOP3.LUT R2, R2, 0x1f0, RZ, 0xc0, !PT ;  /* 0x000001f002027812 */ /* 0x000fe400078ec0ff */
[----:B---3--:R-:W-:-:S05]  /*1730*/  LEA R3, R4, R3, 0x18 ;  /* 0x0000000304037211 */ /* 0x008fca00078ec0ff */
[----:B------:R-:W-:-:S05]  /*1740*/  IMAD.IADD R3, R2, 0x1, R3 ;  /* 0x0000000102037824 */ /* 0x000fca00078e0203 */
[----:B------:R3:W-:Y:S04]  /*1750*/  STS.64 [R3+0x10], R18 ;  /* 0x0000101203007388 */ /* 0x0007e80000000a00 */
[----:B------:R3:W-:Y:S02]  /*1760*/  STS.64 [R3+0x8], R12 ;  /* 0x0000080c03007388 */ /* 0x0007e40000000a00 */
.L_x_496:
[----:B------:R-:W-:Y:S05]  /*1770*/  BSYNC.RECONVERGENT B1 ;  /* 0x0000000000017941 */ /* 0x000fea0003800200 */
.L_x_495:
[----:B------:R-:W-:Y:S01]  /*1780*/  BAR.SYNC.DEFER_BLOCKING 0x0 ;  /* 0x0000000000007b1d */ /* 0x000fe20000010000 */
[----:B------:R-:W-:-:S13]  /*1790*/  ISETP.NE.AND P1, PT, R5, RZ, PT ;  /* 0x000000ff0500720c */ /* 0x000fda0003f25270 */
[----:B------:R-:W-:Y:S05]  /*17a0*/  @P1 BRA `(.L_x_497) ;  /* 0x0000004c00d41947 */ /* 0x000fea0003800000 */
[----:B---3--:R-:W3:Y:S01]  /*17b0*/  S2R R3, SR_CgaCtaId ;  /* 0x0000000000037919 */ /* 0x008ee20000008800 */
[----:B------:R-:W-:Y:S01]  /*17c0*/  MOV R2, 0x400 ;  /* 0x0000040000027802 */ /* 0x000fe20000000f00 */
[----:B------:R-:W-:Y:S03]  /*17d0*/  BSSY.RECONVERGENT B1, `(.L_x_498) ;  /* 0x000001a000017945 */ /* 0x000fe60003800200 */
[----:B---3--:R-:W-:-:S05]  /*17e0*/  LEA R32, R3, R2, 0x18 ;  /* 0x0000000203207211 */ /* 0x008fca00078ec0ff */
[----:B-1----:R-:W1:Y:S04]  /*17f0*/  LDS.64 R14, [R32+0x18] ;  /* 0x00001800200e7984 */ /* 0x002e680000000a00 */
[----:B0---4-:R-:W0:Y:S04]  /*1800*/  LDS.128 R8, [R32+0x20] ;  /* 0x0000200020087984 */ /* 0x011e280000000c00 */
[----:B------:R3:W4:Y:S04]  /*1810*/  LDS.64 R2, [R32+0x80] ;  /* 0x0000800020027984 */ /* 0x0007280000000a00 */
[----:B--2---:R3:W2:Y:S01]  /*1820*/  LDS.128 R4, [R32+0x30] ;  /* 0x0000300020047984 */ /* 0x0046a20000000c00 */
        /* <DEDUP_REMOVED lines=20> */
.L_x_499:
[----:B------:R-:W-:Y:S05]  /*1970*/  BSYNC.RECONVERGENT B1 ;  /* 0x0000000000017941 */ /* 0x000fea0003800200 */
.L_x_498:
[----:B------:R0:W1:Y:S01]  /*1980*/  LDS.128 R12, [R32+0x40] ;  /* 0x00004000200c7984 */ /* 0x0000620000000c00 */
[----:B------:R-:W-:Y:S01]  /*1990*/  DSETP.GEU.AND P0, PT, |R28|, |R10|, PT ;  /* 0x4000000a1c00722a */ /* 0x000fe20003f0e200 */
[----:B------:R-:W-:Y:S01]  /*19a0*/  BSSY.RECONVERGENT B1, `(.L_x_500) ;  /* 0x0000017000017945 */ /* 0x000fe20003800200 */
[----:B------:R-:W-:Y:S01]  /*19b0*/  IMAD.MOV.U32 R33, RZ, RZ, R4 ;  /* 0x000000ffff217224 */ /* 0x000fe200078e0004 */
[----:B------:R0:W2:Y:S01]  /*19c0*/  LDS.128 R16, [R32+0x50] ;  /* 0x0000500020107984 */ /* 0x0000a20000000c00 */
[----:B------:R-:W-:Y:S02]  /*19d0*/  IMAD.MOV.U32 R35, RZ, RZ, R5 ;  /* 0x000000ffff237224 */ /* 0x000fe400078e0005 */
[----:B------:R-:W-:Y:S01]  /*19e0*/  IMAD.MOV.U32 R8, RZ, RZ, R10 ;  /* 0x000000ffff087224 */ /* 0x000fe200078e000a */
[----:B------:R0:W3:Y:S01]  /*19f0*/  LDS.128 R20, [R32+0x60] ;  /* 0x0000600020147984 */ /* 0x0000e20000000c00 */
[----:B------:R-:W-:-:S03]  /*1a00*/  IMAD.MOV.U32 R9, RZ, RZ, R11 ;  /* 0x000000ffff097224 */ /* 0x000fc600078e000b */
[----:B------:R0:W4:Y:S03]  /*1a10*/  LDS.128 R24, [R32+0x70] ;  /* 0x0000700020187984 */ /* 0x0001260000000c00 */
        /* <DEDUP_REMOVED lines=15> */
.L_x_501:
[----:B------:R-:W-:Y:S05]  /*1b10*/  BSYNC.RECONVERGENT B1 ;  /* 0x0000000000017941 */ /* 0x000fea0003800200 */
.L_x_500:
        /* <DEDUP_REMOVED lines=21> */
.L_x_503:
[----:B------:R-:W-:Y:S05]  /*1c70*/  BSYNC.RECONVERGENT B1 ;  /* 0x0000000000017941 */ /* 0x000fea0003800200 */
.L_x_502:
[----:B------:R-:W-:Y:S01]  /*1c80*/  DSETP.GEU.AND P0, PT, |R4|, |R14|, PT ;  /* 0x4000000e0400722a */ /* 0x000fe20003f0e200 */
[----:B------:R-:W-:Y:S01]  /*1c90*/  BSSY.RECONVERGENT B1, `(.L_x_504) ;  /* 0x0000014000017945 */ /* 0x000fe20003800200 */
[----:B------:R-:W-:Y:S02]  /*1ca0*/  IMAD.MOV.U32 R6, RZ, RZ, R14 ;  /* 0x000000ffff067224 */ /* 0x000fe400078e000e */
[----:B------:R-:W-:Y:S02]  /*1cb0*/  IMAD.MOV.U32 R7, RZ, RZ, R15 ;  /* 0x000000ffff077224 */ /* 0x000fe400078e000f */
[----:B--2---:R-:W-:Y:S02]  /*1cc0*/  IMAD.MOV.U32 R9, RZ, RZ, R16 ;  /* 0x000000ffff097224 */ /* 0x004fe400078e0010 */
        /* <DEDUP_REMOVED lines=16> */
.L_x_505:
[----:B------:R-:W-:Y:S05]  /*1dd0*/  BSYNC.RECONVERGENT B1 ;  /* 0x0000000000017941 */ /* 0x000fea0003800200 */
.L_x_504:
        /* <DEDUP_REMOVED lines=21> */
.L_x_507:
[----:B------:R-:W-:Y:S05]  /*1f30*/  BSYNC.RECONVERGENT B1 ;  /* 0x0000000000017941 */ /* 0x000fea0003800200 */
.L_x_506:
[----:B------:R-:W-:Y:S01]  /*1f40*/  DSETP.GEU.AND P0, PT, |R4|, |R22|, PT ;  /* 0x400000160400722a */ /* 0x000fe20003f0e200 */
[----:B------:R-:W-:Y:S01]  /*1f50*/  BSSY.RECONVERGENT B1, `(.L_x_508) ;  /* 0x0000014000017945 */ /* 0x000fe20003800200 */
[----:B------:R-:W-:Y:S02]  /*1f60*/  IMAD.MOV.U32 R6, RZ, RZ, R22 ;  /* 0x000000ffff067224 */ /* 0x000fe400078e0016 */
[----:B------:R-:W-:Y:S02]  /*1f70*/  IMAD.MOV.U32 R7, RZ, RZ, R23 ;  /* 0x000000ffff077224 */ /* 0x000fe400078e0017 */
[----:B----4-:R-:W-:Y:S02]  /*1f80*/  IMAD.MOV.U32 R9, RZ, RZ, R24 ;  /* 0x000000ffff097224 */ /* 0x010fe400078e0018 */
        /* <DEDUP_REMOVED lines=16> */
.L_x_509:
[----:B------:R-:W-:Y:S05]  /*2090*/  BSYNC.RECONVERGENT B1 ;  /* 0x0000000000017941 */ /* 0x000fea0003800200 */
.L_x_508:
[----:B------:R-:W-:Y:S01]  /*20a0*/  DSETP.GEU.AND P0, PT, |R6|, |R26|, PT ;  /* 0x4000001a0600722a */ /* 0x000fe20003f0e200 */
[----:B------:R-:W-:Y:S02]  /*20b0*/  IMAD.MOV.U32 R12, RZ, RZ, R26 ;  /* 0x000000ffff0c7224 */ /* 0x000fe400078e001a */
[----:B------:R-:W-:Y:S02]  /*20c0*/  IMAD.MOV.U32 R13, RZ, RZ, R27 ;  /* 0x000000ffff0d7224 */ /* 0x000fe400078e001b */
        /* <DEDUP_REMOVED lines=18> */
.L_x_484:
        /* <DEDUP_REMOVED lines=8> */
[----:B------:R-:W-:Y:S01]  /*2270*/  ISETP.GT.AND P0, PT, R11, R4, PT ;  /* 0x000000040b00720c */ /* 0x000fe20003f04270 */
[----:B------:R-:W-:Y:S02]  /*2280*/  IMAD.IADD R9, R4, 0x1, R9 ;  /* 0x0000000104097824 */ /* 0x000fe400078e0209 */
[----:B------:R-:W-:-:S03]  /*2290*/  IMAD.MOV.U32 R11, RZ, RZ, R3 ;  /* 0x000000ffff0b7224 */ /* 0x000fc600078e0003 */
        /* <DEDUP_REMOVED lines=27> */
.L_x_511:
[----:B------:R-:W-:Y:S05]  /*2450*/  BSYNC.RECONVERGENT B1 ;  /* 0x0000000000017941 */ /* 0x000fea0003800200 */
.L_x_510:
[----:B------:R-:W-:Y:S01]  /*2460*/  VIADD R2, R7, 0x2 ;  /* 0x0000000207027836 */ /* 0x000fe20000000000 */
[----:B--2---:R1:W2:Y:S01]  /*2470*/  SHFL.DOWN PT, R12, R10, 0x2, R9 ;  /* 0x084000000a0c7989 */ /* 0x0042a200000e0009 */
[----:B------:R-:W-:Y:S01]  /*2480*/  BSSY.RECONVERGENT B1, `(.L_x_512) ;  /* 0x000001e000017945 */ /* 0x000fe20003800200 */
[----:B------:R-:W-:Y:S02]  /*2490*/  IMAD.MOV.U32 R8, RZ, RZ, R16 ;  /* 0x000000ffff087224 */ /* 0x000fe400078e0010 */
[----:B------:R-:W-:Y:S01]  /*24a0*/  ISETP.GT.AND P0, PT, R2, R9, PT ;  /* 0x000000090200720c */ /* 0x000fe20003f04270 */
[----:B---3--:R1:W3:Y:S01]  /*24b0*/  SHFL.DOWN PT, R13, R11, 0x2, R9 ;  /* 0x084000000b0d7989 */ /* 0x0082e200000e0009 */
[----:B------:R-:W-:Y:S02]  /*24c0*/  IMAD.MOV.U32 R14, RZ, RZ, R18 ;  /* 0x000000ffff0e7224 */ /* 0x000fe400078e0012 */
[----:B------:R-:W-:Y:S01]  /*24d0*/  IMAD.MOV.U32 R2, RZ, RZ, R10 ;  /* 0x000000ffff027224 */ /* 0x000fe200078e000a */
[----:B----4-:R1:W4:Y:S01]  /*24e0*/  SHFL.DOWN PT, R15, R16, 0x2, R9 ;  /* 0x08400000100f7989 */ /* 0x01032200000e0009 */
[----:B------:R-:W-:-:S03]  /*24f0*/  IMAD.MOV.U32 R3, RZ, RZ, R11 ;  /* 0x000000ffff037224 */ /* 0x000fc600078e000b */
[----:B0-----:R1:W0:Y:S04]  /*2500*/  SHFL.DOWN PT, R17, R18, 0x2, R9 ;  /* 0x0840000012117989 */ /* 0x00122800000e0009 */
[----:B------:R-:W-:Y:S05]  /*2510*/  @P0 BRA `(.L_x_513) ;  /* 0x0000000000500947 */ /* 0x000fea0003800000 */
[----:B--23--:R-:W-:Y:S01]  /*2520*/  DSETP.GEU.AND P0, PT, |R10|, |R12|, PT ;  /* 0x4000000c0a00722a */ /* 0x00cfe20003f0e200 */
[----:B----4-:R-:W-:Y:S02]  /*2530*/  IMAD.MOV.U32 R8, RZ, RZ, R15 ;  /* 0x000000ffff087224 */ /* 0x010fe400078e000f */
[----:B0-----:R-:W-:Y:S02]  /*2540*/  IMAD.MOV.U32 R14, RZ, RZ, R17 ;  /* 0x000000ffff0e7224 */ /* 0x001fe400078e0011 */
        /* <DEDUP_REMOVED lines=17> */
.L_x_513:
[----:B------:R-:W-:Y:S05]  /*2660*/  BSYNC.RECONVERGENT B1 ;  /* 0x0000000000017941 */ /* 0x000fea0003800200 */
.L_x_512:
[----:B------:R-:W-:Y:S01]  /*2670*/  VIADD R6, R7, 0x4 ;  /* 0x0000000407067836 */ /* 0x000fe20000000000 */
[----:B--2---:R2:W2:Y:S01]  /*2680*/  SHFL.DOWN PT, R12, R2, 0x4, R9 ;  /* 0x08800000020c7989 */ /* 0x0044a200000e0009 */
[----:B------:R-:W-:Y:S01]  /*2690*/  BSSY.RECONVERGENT B1, `(.L_x_514) ;  /* 0x000001e000017945 */ /* 0x000fe20003800200 */
[----:B-1----:R-:W-:Y:S02]  /*26a0*/  IMAD.MOV.U32 R16, RZ, RZ, R14 ;  /* 0x000000ffff107224 */ /* 0x002fe400078e000e */
        /* <DEDUP_REMOVED lines=28> */
.L_x_515:
[----:B------:R-:W-:Y:S05]  /*2870*/  BSYNC.RECONVERGENT B1 ;  /* 0x0000000000017941 */ /* 0x000fea0003800200 */
.L_x_514:
[----:B--2---:R-:W-:Y:S01]  /*2880*/  VIADD R2, R7, 0x8 ;  /* 0x0000000807027836 */ /* 0x004fe20000000000 */
[----:B------:R2:W2:Y:S01]  /*2890*/  SHFL.DOWN PT, R12, R10, 0x8, R9 ;  /* 0x090000000a0c7989 */ /* 0x0004a200000e0009 */
        /* <DEDUP_REMOVED lines=30> */
.L_x_517:
[----:B------:R-:W-:Y:S05]  /*2a80*/  BSYNC.RECONVERGENT B1 ;  /* 0x0000000000017941 */ /* 0x000fea0003800200 */
.L_x_516:
[----:B-1----:R-:W-:Y:S01]  /*2a90*/  VIADD R6, R7, 0x10 ;  /* 0x0000001007067836 */ /* 0x002fe20000000000 */
[----:B--2---:R1:W2:Y:S01]  /*2aa0*/  SHFL.DOWN PT, R10, R2, 0x10, R9 ;  /* 0x0a000000020a7989 */ /* 0x0042a200000e0009 */
[----:B------:R-:W-:Y:S01]  /*2ab0*/  BSSY.RECONVERGENT B1, `(.L_x_518) ;  /* 0x000001e000017945 */ /* 0x000fe20003800200 */
[----:B0-----:R-:W-:Y:S01]  /*2ac0*/  IMAD.MOV.U32 R17, RZ, RZ, R8 ;  /* 0x000000ffff117224 */ /* 0x001fe200078e0008 */
[----:B------:R-:W-:Y:S01]  /*2ad0*/  MOV R19, R14 ;  /* 0x0000000e00137202 */ /* 0x000fe20000000f00 */
[----:B------:R1:W0:Y:S01]  /*2ae0*/  SHFL.DOWN PT, R11, R3, 0x10, R9 ;  /* 0x0a000000030b7989 */ /* 0x00022200000e0009 */
[----:B------:R-:W-:Y:S01]  /*2af0*/  ISETP.GT.AND P0, PT, R6, R9, PT ;  /* 0x000000090600720c */ /* 0x000fe20003f04270 */
[----:B------:R-:W-:Y:S02]  /*2b00*/  IMAD.MOV.U32 R12, RZ, RZ, R2 ;  /* 0x000000ffff0c7224 */ /* 0x000fe400078e0002 */
[----:B----4-:R1:W4:Y:S01]  /*2b10*/  SHFL.DOWN PT, R15, R8, 0x10, R9 ;  /* 0x0a000000080f7989 */ /* 0x01032200000e0009 */
[----:B---3--:R-:W-:-:S03]  /*2b20*/  IMAD.MOV.U32 R13, RZ, RZ, R3 ;  /* 0x000000ffff0d7224 */ /* 0x008fc600078e0003 */
[----:B------:R1:W3:Y:S06]  /*2b30*/  SHFL.DOWN PT, R21, R14, 0x10, R9 ;  /* 0x0a0000000e157989 */ /* 0x0002ec00000e0009 */
[----:B------:R-:W-:Y:S05]  /*2b40*/  @P0 BRA `(.L_x_519) ;  /* 0x0000000000500947 */ /* 0x000fea0003800000 */
[----:B0-2---:R-:W-:Y:S01]  /*2b50*/  DSETP.GEU.AND P0, PT, |R2|, |R10|, PT ;  /* 0x4000000a0200722a */ /* 0x005fe20003f0e200 */
        /* <DEDUP_REMOVED lines=19> */
.L_x_519:
[----:B------:R-:W-:Y:S05]  /*2c90*/  BSYNC.RECONVERGENT B1 ;  /* 0x0000000000017941 */ /* 0x000fea0003800200 */
.L_x_518:
[----:B------:R-:W-:Y:S01]  /*2ca0*/  ISETP.NE.AND P0, PT, R7, RZ, PT ;  /* 0x000000ff0700720c */ /* 0x000fe20003f05270 */
[----:B------:R-:W-:-:S12]  /*2cb0*/  BSSY.RECONVERGENT B1, `(.L_x_520) ;  /* 0x000000b000017945 */ /* 0x000fd80003800200 */
[----:B------:R-:W-:Y:S05]  /*2cc0*/  @P0 BRA `(.L_x_521) ;  /* 0x0000000000240947 */ /* 0x000fea0003800000 */
[----:B------:R-:W5:Y:S01]  /*2cd0*/  S2R R6, SR_CgaCtaId ;  /* 0x0000000000067919 */ /* 0x000f620000008800 */
[----:B-1----:R-:W-:Y:S01]  /*2ce0*/  MOV R3, 0x400 ;  /* 0x0000040000037802 */ /* 0x002fe20000000f00 */
[----:B------:R-:W-:Y:S01]  /*2cf0*/  IMAD.MOV.U32 R18, RZ, RZ, R17 ;  /* 0x000000ffff127224 */ /* 0x000fe200078e0011 */
[----:B------:R-:W-:-:S04]  /*2d00*/  SHF.R.U32.HI R2, RZ, 0x1, R5 ;  /* 0x00000001ff027819 */ /* 0x000fc80000011605 */
[----:B------:R-:W-:Y:S02]  /*2d10*/  LOP3.LUT R2, R2, 0x1f0, RZ, 0xc0, !PT ;  /* 0x000001f002027812 */ /* 0x000fe400078ec0ff */
[----:B-----5:R-:W-:-:S05]  /*2d20*/  LEA R3, R6, R3, 0x18 ;  /* 0x0000000306037211 */ /* 0x020fca00078ec0ff */
[----:B------:R-:W-:-:S05]  /*2d30*/  IMAD.IADD R3, R2, 0x1, R3 ;  /* 0x0000000102037824 */ /* 0x000fca00078e0203 */
[----:B------:R1:W-:Y:S04]  /*2d40*/  STS.64 [R3+0x10], R18 ;  /* 0x0000101203007388 */ /* 0x0003e80000000a00 */
[----:B------:R1:W-:Y:S02]  /*2d50*/  STS.64 [R3+0x8], R12 ;  /* 0x0000080c03007388 */ /* 0x0003e40000000a00 */
.L_x_521:
[----:B------:R-:W-:Y:S05]  /*2d60*/  BSYNC.RECONVERGENT B1 ;  /* 0x0000000000017941 */ /* 0x000fea0003800200 */
.L_x_520:
[----:B------:R-:W-:Y:S01]  /*2d70*/  BAR.SYNC.DEFER_BLOCKING 0x0 ;  /* 0x0000000000007b1d */ /* 0x000fe20000010000 */
[----:B------:R-:W-:-:S13]  /*2d80*/  ISETP.NE.AND P1, PT, R5, RZ, PT ;  /* 0x000000ff0500720c */ /* 0x000fda0003f25270 */
[----:B------:R-:W-:Y:S05]  /*2d90*/  @P1 BRA `(.L_x_497) ;  /* 0x0000003800581947 */ /* 0x000fea0003800000 */
[----:B------:R-:W-:Y:S01]  /*2da0*/  ISETP.GE.AND P0, PT, R4, 0x21, PT ;  /* 0x000000210400780c */ /* 0x000fe20003f06270 */
[----:B0-----:R-:W-:Y:S02]  /*2db0*/  IMAD.MOV.U32 R11, RZ, RZ, R17 ;  /* 0x000000ffff0b7224 */ /* 0x001fe400078e0011 */
[----:B-1----:R-:W-:Y:S02]  /*2dc0*/  IMAD.MOV.U32 R14, RZ, RZ, R19 ;  /* 0x000000ffff0e7224 */ /* 0x002fe400078e0013 */
        /* <DEDUP_REMOVED lines=29> */
.L_x_523:
[----:B------:R-:W-:Y:S05]  /*2fa0*/  BSYNC.RECONVERGENT B1 ;  /* 0x0000000000017941 */ /* 0x000fea0003800200 */
.L_x_522:
[----:B------:R-:W-:Y:S01]  /*2fb0*/  ISETP.GE.AND P0, PT, R4, 0x41, PT ;  /* 0x000000410400780c */ /* 0x000fe20003f06270 */
[----:B------:R-:W-:Y:S02]  /*2fc0*/  IMAD.MOV.U32 R5, RZ, RZ, R11 ;  /* 0x000000ffff057224 */ /* 0x000fe400078e000b */
[----:B--2---:R-:W-:Y:S02]  /*2fd0*/  IMAD.MOV.U32 R10, RZ, RZ, R14 ;  /* 0x000000ffff0a7224 */ /* 0x004fe400078e000e */
        /* <DEDUP_REMOVED lines=29> */
.L_x_525:
[----:B------:R-:W-:Y:S05]  /*31b0*/  BSYNC.RECONVERGENT B1 ;  /* 0x0000000000017941 */ /* 0x000fea0003800200 */
.L_x_524:
        /* <DEDUP_REMOVED lines=32> */
.L_x_527:
[----:B------:R-:W-:Y:S05]  /*33c0*/  BSYNC.RECONVERGENT B1 ;  /* 0x0000000000017941 */ /* 0x000fea0003800200 */
.L_x_526:
        /* <DEDUP_REMOVED lines=32> */
.L_x_529:
[----:B------:R-:W-:Y:S05]  /*35d0*/  BSYNC.RECONVERGENT B1 ;  /* 0x0000000000017941 */ /* 0x000fea0003800200 */
.L_x_528:
        /* <DEDUP_REMOVED lines=32> */
.L_x_531:
[----:B------:R-:W-:Y:S05]  /*37e0*/  BSYNC.RECONVERGENT B1 ;  /* 0x0000000000017941 */ /* 0x000fea0003800200 */
.L_x_530:
        /* <DEDUP_REMOVED lines=32> */
.L_x_533:
[----:B------:R-:W-:Y:S05]  /*39f0*/  BSYNC.RECONVERGENT B1 ;  /* 0x0000000000017941 */ /* 0x000fea0003800200 */
.L_x_532:
        /* <DEDUP_REMOVED lines=32> */
.L_x_465:
[----:B------:R-:W0:Y:S01]  /*3c00*/  S2R R4, SR_TID.X ;  /* 0x0000000000047919 */ /* 0x000e220000002100 */
[----:B------:R-:W1:Y:S01]  /*3c10*/  LDCU.128 UR12, c[0x0][0x380] ;  /* 0x00007000ff0c77ac */ /* 0x000e620008000c00 */
[----:B------:R-:W-:Y:S02]  /*3c20*/  SHF.R.S32.HI R5, RZ, 0x1f, R10 ;  /* 0x0000001fff057819 */ /* 0x000fe4000001140a */
[----:B0-----:R-:W-:-:S04]  /*3c30*/  IADD3 R2, P0, PT, R10, R4, RZ ;  /* 0x000000040a027210 */ /* 0x001fc80007f1e0ff */
[----:B-1----:R-:W-:Y:S01]  /*3c40*/  LEA R8, P1, R2, UR12, 0x3 ;  /* 0x0000000c02087c11 */ /* 0x002fe2000f8218ff */
[----:B------:R-:W-:-:S05]  /*3c50*/  IMAD.X R3, RZ, RZ, R5, P0 ;  /* 0x000000ffff037224 */ /* 0x000fca00000e0605 */
[----:B------:R-:W-:-:S05]  /*3c60*/  LEA.HI.X R9, R2, UR13, R3, 0x3, P1 ;  /* 0x0000000d02097c11 */ /* 0x000fca00088f1c03 */
[----:B------:R-:W2:Y:S04]  /*3c70*/  LDG.E.64 R12, desc[UR10][R8.64] ;  /* 0x0000000a080c7981 */ /* 0x000ea8000c1e1b00 */
[----:B------:R-:W2:Y:S04]  /*3c80*/  LDG.E.64 R14, desc[UR10][R8.64+0x800] ;  /* 0x0008000a080e7981 */ /* 0x000ea8000c1e1b00 */
[----:B------:R-:W3:Y:S04]  /*3c90*/  LDG.E.64 R16, desc[UR10][R8.64+0x1000] ;  /* 0x0010000a08107981 */ /* 0x000ee8000c1e1b00 */
[----:B------:R-:W4:Y:S04]  /*3ca0*/  LDG.E.64 R18, desc[UR10][R8.64+0x1800] ;  /* 0x0018000a08127981 */ /* 0x000f28000c1e1b00 */
[----:B------:R0:W5:Y:S01]  /*3cb0*/  LDG.E.64 R2, desc[UR10][R8.64+0x2000] ;  /* 0x0020000a08027981 */ /* 0x000162000c1e1b00 */
[----:B------:R-:W-:Y:S01]  /*3cc0*/  BSSY.RECONVERGENT B1, `(.L_x_534) ;  /* 0x000001f000017945 */ /* 0x000fe20003800200 */
[C---:B0-----:R-:W-:Y:S01]  /*3cd0*/  LOP3.LUT R8, R4.reuse, 0x400, RZ, 0xfc, !PT ;  /* 0x0000040004087812 */ /* 0x041fe200078efcff */
[----:B------:R-:W-:Y:S01]  /*3ce0*/  VIADD R9, R4, 0x200 ;  /* 0x0000020004097836 */ /* 0x000fe20000000000 */
[----:B--2---:R-:W-:-:S06]  /*3cf0*/  DSETP.GEU.AND P0, PT, |R12|, |R14|, PT ;  /* 0x4000000e0c00722a */ /* 0x004fcc0003f0e200 */
[----:B------:R-:W-:Y:S02]  /*3d00*/  FSEL R12, R12, R14, P0 ;  /* 0x0000000e0c0c7208 */ /* 0x000fe40000000000 */
[----:B------:R-:W-:Y:S02]  /*3d10*/  FSEL R13, R13, R15, P0 ;  /* 0x0000000f0d0d7208 */ /* 0x000fe40000000000 */
[----:B------:R-:W-:-:S04]  /*3d20*/  IADD3 R14, P1, PT, R10, UR14, RZ ;  /* 0x0000000e0a0e7c10 */ /* 0x000fc8000ff3e0ff */
[----:B---3--:R-:W-:Y:S01]  /*3d30*/  DSETP.GEU.AND P2, PT, |R12|, |R16|, PT ;  /* 0x400000100c00722a */ /* 0x008fe20003f4e200 */
[----:B------:R-:W-:-:S05]  /*3d40*/  IADD3 R6, P5, PT, R8, R14, RZ ;  /* 0x0000000e08067210 */ /* 0x000fca0007fbe0ff */
[----:B------:R-:W-:Y:S02]  /*3d50*/  FSEL R12, R12, R16, P2 ;  /* 0x000000100c0c7208 */ /* 0x000fe40001000000 */
[----:B------:R-:W-:-:S06]  /*3d60*/  FSEL R13, R13, R17, P2 ;  /* 0x000000110d0d7208 */ /* 0x000fcc0001000000 */
[----:B----4-:R-:W-:-:S06]  /*3d70*/  DSETP.GEU.AND P3, PT, |R12|, |R18|, PT ;  /* 0x400000120c00722a */ /* 0x010fcc0003f6e200 */
[----:B------:R-:W-:Y:S02]  /*3d80*/  FSEL R10, R12, R18, P3 ;  /* 0x000000120c0a7208 */ /* 0x000fe40001800000 */
[----:B------:R-:W-:Y:S02]  /*3d90*/  FSEL R11, R13, R19, P3 ;  /* 0x000000130d0b7208 */ /* 0x000fe40001800000 */
[----:B------:R-:W-:Y:S01]  /*3da0*/  IADD3.X R12, PT, PT, R5, UR15, RZ, P1, !PT ;  /* 0x0000000f050c7c10 */ /* 0x000fe20008ffe4ff */
[C---:B------:R-:W-:Y:S01]  /*3db0*/  VIADD R5, R4.reuse, 0x100 ;  /* 0x0000010004057836 */ /* 0x040fe20000000000 */
[----:B------:R-:W-:Y:S02]  /*3dc0*/  ISETP.LE.AND P1, PT, R7, UR6, PT ;  /* 0x0000000607007c0c */ /* 0x000fe4000bf23270 */
[----:B-----5:R-:W-:Y:S02]  /*3dd0*/  DSETP.GEU.AND P4, PT, |R10|, |R2|, PT ;  /* 0x400000020a00722a */ /* 0x020fe40003f8e200 */
[----:B------:R-:W-:Y:S01]  /*3de0*/  @P2 SEL R9, R4, R5, P0 ;  /* 0x0000000504092207 */ /* 0x000fe20000000000 */
[----:B------:R-:W-:-:S02]  /*3df0*/  IMAD.X R5, RZ, RZ, R12, P5 ;  /* 0x000000ffff057224 */ /* 0x000fc400028e060c */
[----:B------:R-:W-:-:S09]  /*3e00*/  @!P3 VIADD R9, R4, 0x300 ;  /* 0x000003000409b836 */ /* 0x000fd20000000000 */
        /* <DEDUP_REMOVED lines=10> */
.L_x_535:
[----:B------:R-:W-:Y:S05]  /*3eb0*/  BSYNC.RECONVERGENT B1 ;  /* 0x0000000000017941 */ /* 0x000fea0003800200 */
.L_x_534:
        /* <DEDUP_REMOVED lines=12> */
[----:B------:R-:W-:-:S05]  /*3f80*/  IMAD.MOV.U32 R11, RZ, RZ, 0x500 ;  /* 0x00000500ff0b7424 */ /* 0x000fca00078e00ff */
[----:B------:R-:W2:Y:S01]  /*3f90*/  ATOMG.E.ADD.STRONG.GPU PT, R10, desc[UR10][R8.64], R11 ;  /* 0x8000000b080a79a8 */ /* 0x000ea200081ef10a */
[----:B------:R-:W0:Y:S01]  /*3fa0*/  S2UR UR5, SR_CgaCtaId ;  /* 0x00000000000579c3 */ /* 0x000e220000008800 */
[----:B------:R-:W-:Y:S02]  /*3fb0*/  UMOV UR4, 0x400 ;  /* 0x0000040000047882 */ /* 0x000fe40000000000 */
[----:B0-----:R-:W-:Y:S01]  /*3fc0*/  ULEA UR4, UR5, UR4, 0x18 ;  /* 0x0000000405047291 */ /* 0x001fe2000f8ec0ff */
[----:B--2---:R-:W-:-:S08]  /*3fd0*/  VIADD R10, R10, UR6 ;  /* 0x000000060a0a7c36 */ /* 0x004fd00008000000 */
[----:B------:R0:W-:Y:S03]  /*3fe0*/  STS [UR4+0x98], R10 ;  /* 0x0000980aff007988 */ /* 0x0001e60008000804 */
.L_x_538:
[----:B------:R-:W-:Y:S05]  /*3ff0*/  BSYNC.RECONVERGENT B1 ;  /* 0x0000000000017941 */ /* 0x000fea0003800200 */
.L_x_537:
[----:B------:R-:W1:Y:S08]  /*4000*/  S2UR UR5, SR_CgaCtaId ;  /* 0x00000000000579c3 */ /* 0x000e700000008800 */
[----:B------:R-:W-:Y:S06]  /*4010*/  BAR.SYNC.DEFER_BLOCKING 0x0 ;  /* 0x0000000000007b1d */ /* 0x000fec0000010000 */
[----:B------:R-:W-:-:S02]  /*4020*/  UMOV UR4, 0x400 ;  /* 0x0000040000047882 */ /* 0x000fc40000000000 */
[----:B-1----:R-:W-:-:S06]  /*4030*/  ULEA UR4, UR5, UR4, 0x18 ;  /* 0x0000000405047291 */ /* 0x002fcc000f8ec0ff */
[----:B------:R-:W-:-:S05]  /*4040*/  IMAD.U32 R14, RZ, RZ, UR4 ;  /* 0x00000004ff0e7e24 */ /* 0x000fca000f8e00ff */
[----:B------:R-:W0:Y:S02]  /*4050*/  LDS R12, [R14+0x98] ;  /* 0x000098000e0c7984 */ /* 0x000e240000000800 */
[----:B0-----:R-:W-:-:S05]  /*4060*/  VIADD R10, R12, 0x500 ;  /* 0x000005000c0a7836 */ /* 0x001fca0000000000 */
[----:B------:R-:W-:-:S13]  /*4070*/  ISETP.GT.AND P0, PT, R10, R7, PT ;  /* 0x000000070a00720c */ /* 0x000fda0003f04270 */
[----:B------:R-:W-:Y:S05]  /*4080*/  @P0 BRA `(.L_x_539) ;  /* 0x0000000400900947 */ /* 0x000fea0003800000 */
[----:B------:R-:W-:Y:S01]  /*4090*/  BSSY.RECONVERGENT B1, `(.L_x_539) ;  /* 0x0000063000017945 */ /* 0x000fe20003800200 */
[----:B------:R-:W-:Y:S01]  /*40a0*/  IMAD.MOV.U32 R20, RZ, RZ, R2 ;  /* 0x000000ffff147224 */ /* 0x000fe200078e0002 */
[----:B------:R-:W0:Y:S01]  /*40b0*/  LDCU UR7, c[0x0][0x398] ;  /* 0x00007300ff0777ac */ /* 0x000e220008000800 */
[----:B------:R-:W-:Y:S02]  /*40c0*/  IMAD.MOV.U32 R21, RZ, RZ, R3 ;  /* 0x000000ffff157224 */ /* 0x000fe400078e0003 */
[----:B------:R-:W-:Y:S01]  /*40d0*/  IMAD.MOV.U32 R27, RZ, RZ, R6 ;  /* 0x000000ffff1b7224 */ /* 0x000fe200078e0006 */
[----:B------:R-:W1:Y:S01]  /*40e0*/  LDCU.128 UR12, c[0x0][0x380] ;  /* 0x00007000ff0c77ac */ /* 0x000e620008000c00 */
[----:B------:R-:W-:-:S07]  /*40f0*/  IMAD.MOV.U32 R22, RZ, RZ, R5 ;  /* 0x000000ffff167224 */ /* 0x000fce00078e0005 */
.L_x_542:
[----:B------:R-:W-:-:S04]  /*4100*/  IADD3 R28, P0, PT, R4, R12, RZ ;  /* 0x0000000c041c7210 */ /* 0x000fc80007f1e0ff */
[----:B------:R-:W-:Y:S02]  /*4110*/  LEA.HI.X.SX32 R25, R12, RZ, 0x1, P0 ;  /* 0x000000ff0c197211 */ /* 0x000fe400000f0eff */
[----:B-1----:R-:W-:-:S04]  /*4120*/  LEA R6, P0, R28, UR12, 0x3 ;  /* 0x0000000c1c067c11 */ /* 0x002fc8000f8018ff */
[----:B------:R-:W-:-:S05]  /*4130*/  LEA.HI.X R7, R28, UR13, R25, 0x3, P0 ;  /* 0x0000000d1c077c11 */ /* 0x000fca00080f1c19 */
[----:B------:R-:W2:Y:S04]  /*4140*/  LDG.E.64 R18, desc[UR10][R6.64] ;  /* 0x0000000a06127981 */ /* 0x000ea8000c1e1b00 */
[----:B------:R-:W3:Y:S04]  /*4150*/  LDG.E.64 R16, desc[UR10][R6.64+0x800] ;  /* 0x0008000a06107981 */ /* 0x000ee8000c1e1b00 */
[----:B------:R-:W4:Y:S04]  /*4160*/  LDG.E.64 R12, desc[UR10][R6.64+0x1000] ;  /* 0x0010000a060c7981 */ /* 0x000f28000c1e1b00 */
[----:B------:R-:W4:Y:S01]  /*4170*/  LDG.E.64 R10, desc[UR10][R6.64+0x1800] ;  /* 0x0018000a060a7981 */ /* 0x000f22000c1e1b00 */
[----:B------:R-:W-:-:S03]  /*4180*/  IADD3 R28, P0, PT, R28, UR14, RZ ;  /* 0x0000000e1c1c7c10 */ /* 0x000fc6000ff1e0ff */
[----:B------:R1:W5:Y:S01]  /*4190*/  LDG.E.64 R2, desc[UR10][R6.64+0x2000] ;  /* 0x0020000a06027981 */ /* 0x000362000c1e1b00 */
[----:B------:R-:W-:Y:S01]  /*41a0*/  IADD3.X R25, PT, PT, R25, UR15, RZ, P0, !PT ;  /* 0x0000000f19197c10 */ /* 0x000fe200087fe4ff */
[----:B------:R-:W-:Y:S01]  /*41b0*/  BSSY.RECONVERGENT B2, `(.L_x_540) ;  /* 0x0000038000027945 */ /* 0x000fe20003800200 */
[----:B------:R-:W-:Y:S01]  /*41c0*/  BAR.SYNC.DEFER_BLOCKING 0x0 ;  /* 0x0000000000007b1d */ /* 0x000fe20000010000 */
[C---:B------:R-:W-:Y:S02]  /*41d0*/  IADD3 R24, P4, PT, R28.reuse, 0x200, RZ ;  /* 0x000002001c187810 */ /* 0x040fe40007f9e0ff */
[C---:B------:R-:W-:Y:S02]  /*41e0*/  IADD3 R15, P5, PT, R28.reuse, 0x300, RZ ;  /* 0x000003001c0f7810 */ /* 0x040fe40007fbe0ff */
[C---:B------:R-:W-:Y:S02]  /*41f0*/  IADD3 R23, P3, PT, R28.reuse, 0x100, RZ ;  /* 0x000001001c177810 */ /* 0x040fe40007f7e0ff */
[----:B-1----:R-:W-:-:S02]  /*4200*/  IADD3 R6, P6, PT, R28, 0x400, RZ ;  /* 0x000004001c067810 */ /* 0x002fc40007fde0ff */
[----:B------:R-:W-:Y:S01]  /*4210*/  IADD3.X R26, PT, PT, RZ, R25, RZ, P3, !PT ;  /* 0x00000019ff1a7210 */ /* 0x000fe20001ffe4ff */
[----:B--2---:R-:W-:-:S14]  /*4220*/  DSETP.GEU.AND P2, PT, |R20|, |R18|, PT ;  /* 0x400000121400722a */ /* 0x004fdc0003f4e200 */
[----:B------:R-:W-:-:S04]  /*4230*/  @P2 ISETP.GE.U32.AND P0, PT, R27, R28, PT ;  /* 0x0000001c1b00220c */ /* 0x000fc80003f06070 */
[----:B------:R-:W-:-:S13]  /*4240*/  @P2 ISETP.GE.AND.EX P0, PT, R22, R25, PT, P0 ;  /* 0x000000191600220c */ /* 0x000fda0003f06300 */
[----:B------:R-:W-:-:S06]  /*4250*/  @P2 DSETP.LT.OR P0, PT, |R18|, |R20|, !P0 ;  /* 0x400000141200222a */ /* 0x000fcc0004701600 */
[----:B------:R-:W-:Y:S02]  /*4260*/  @P2 FSEL R5, R20, R18, P0 ;  /* 0x0000001214052208 */ /* 0x000fe40000000000 */
[----:B------:R-:W-:Y:S01]  /*4270*/  @P2 FSEL R20, R21, R19, P0 ;  /* 0x0000001315142208 */ /* 0x000fe20000000000 */
[----:B------:R-:W-:Y:S01]  /*4280*/  IMAD.X R21, RZ, RZ, R25, P4 ;  /* 0x000000ffff157224 */ /* 0x000fe200020e0619 */
[----:B------:R-:W-:Y:S01]  /*4290*/  @P2 SEL R28, R27, R28, P0 ;  /* 0x0000001c1b1c2207 */ /* 0x000fe20000000000 */
[----:B------:R-:W-:Y:S02]  /*42a0*/  @P2 IMAD.MOV.U32 R18, RZ, RZ, R5 ;  /* 0x000000ffff122224 */ /* 0x000fe400078e0005 */
[----:B------:R-:W-:Y:S02]  /*42b0*/  @P2 IMAD.MOV.U32 R19, RZ, RZ, R20 ;  /* 0x000000ffff132224 */ /* 0x000fe400078e0014 */
[--C-:B------:R-:W-:Y:S02]  /*42c0*/  IMAD.X R20, RZ, RZ, R25.reuse, P5 ;  /* 0x000000ffff147224 */ /* 0x100fe400028e0619 */
[----:B------:R-:W-:Y:S01]  /*42d0*/  IMAD.X R5, RZ, RZ, R25, P6 ;  /* 0x000000ffff057224 */ /* 0x000fe200030e0619 */
[----:B------:R-:W-:Y:S01]  /*42e0*/  @P2 SEL R25, R22, R25, P0 ;  /* 0x0000001916192207 */ /* 0x000fe20000000000 */
        /* <DEDUP_REMOVED lines=20> */
[----:B------:R-:W-:-:S05]  /*4430*/  ISETP.NE.AND P2, PT, R4, RZ, PT ;  /* 0x000000ff0400720c */ /* 0x000fca0003f45270 */
[----:B------:R-:W-:-:S14]  /*4440*/  DSETP.GEU.AND P1, PT, |R12|, |R10|, PT ;  /* 0x4000000a0c00722a */ /* 0x000fdc0003f2e200 */
[----:B------:R-:W-:-:S04]  /*4450*/  @P1 ISETP.GE.U32.AND P0, PT, R24, R15, PT ;  /* 0x0000000f1800120c */ /* 0x000fc80003f06070 */
[----:B------:R-:W-:-:S13]  /*4460*/  @P1 ISETP.GE.AND.EX P0, PT, R21, R20, PT, P0 ;  /* 0x000000141500120c */ /* 0x000fda0003f06300 */
[----:B------:R-:W-:-:S06]  /*4470*/  @P1 DSETP.LT.OR P0, PT, |R10|, |R12|, !P0 ;  /* 0x4000000c0a00122a */ /* 0x000fcc0004701600 */
[----:B------:R-:W-:Y:S02]  /*4480*/  @P1 FSEL R16, R12, R10, P0 ;  /* 0x0000000a0c101208 */ /* 0x000fe40000000000 */
[----:B------:R-:W-:Y:S01]  /*4490*/  @P1 FSEL R13, R13, R11, P0 ;  /* 0x0000000b0d0d1208 */ /* 0x000fe20000000000 */
[----:B------:R-:W-:Y:S06]  /*44a0*/  @P2 BRA `(.L_x_541) ;  /* 0x0000000000202947 */ /* 0x000fec0003800000 */
[----:B------:R-:W-:-:S05]  /*44b0*/  IMAD.MOV.U32 R17, RZ, RZ, 0x500 ;  /* 0x00000500ff117424 */ /* 0x000fca00078e00ff */
[----:B------:R-:W2:Y:S01]  /*44c0*/  ATOMG.E.ADD.STRONG.GPU PT, R7, desc[UR10][R8.64], R17 ;  /* 0x80000011080779a8 */ /* 0x000ea200081ef10a */
[----:B------:R-:W1:Y:S01]  /*44d0*/  S2UR UR5, SR_CgaCtaId ;  /* 0x00000000000579c3 */ /* 0x000e620000008800 */
[----:B------:R-:W-:Y:S02]  /*44e0*/  UMOV UR4, 0x400 ;  /* 0x0000040000047882 */ /* 0x000fe40000000000 */
[----:B-1----:R-:W-:-:S06]  /*44f0*/  ULEA UR4, UR5, UR4, 0x18 ;  /* 0x0000000405047291 */ /* 0x002fcc000f8ec0ff */
[----:B------:R-:W-:Y:S02]  /*4500*/  IMAD.U32 R14, RZ, RZ, UR4 ;  /* 0x00000004ff0e7e24 */ /* 0x000fe4000f8e00ff */
[----:B--2---:R-:W-:-:S05]  /*4510*/  VIADD R7, R7, UR6 ;  /* 0x0000000607077c36 */ /* 0x004fca0008000000 */
[----:B------:R1:W-:Y:S02]  /*4520*/  STS [R14+0x98], R7 ;  /* 0x000098070e007388 */ /* 0x0003e40000000800 */
.L_x_541:
[----:B0-----:R-:W-:Y:S05]  /*4530*/  BSYNC.RECONVERGENT B2 ;  /* 0x0000000000027941 */ /* 0x001fea0003800200 */
.L_x_540:
[----:B------:R-:W-:Y:S01]  /*4540*/  BAR.SYNC.DEFER_BLOCKING 0x0 ;  /* 0x0000000000007b1d */ /* 0x000fe20000010000 */
[----:B------:R-:W-:Y:S01]  /*4550*/  @P1 IMAD.MOV.U32 R10, RZ, RZ, R16 ;  /* 0x000000ffff0a1224 */ /* 0x000fe200078e0010 */
[----:B------:R-:W-:Y:S01]  /*4560*/  @P1 SEL R15, R24, R15, P0 ;  /* 0x0000000f180f1207 */ /* 0x000fe20000000000 */
[----:B------:R-:W-:Y:S01]  /*4570*/  @P1 IMAD.MOV.U32 R11, RZ, RZ, R13 ;  /* 0x000000ffff0b1224 */ /* 0x000fe200078e000d */
[----:B------:R-:W-:Y:S01]  /*4580*/  @P1 SEL R20, R21, R20, P0 ;  /* 0x0000001415141207 */ /* 0x000fe20000000000 */
[----:B-1----:R-:W-:-:S04]  /*4590*/  IMAD.U32 R7, RZ, RZ, UR7 ;  /* 0x00000007ff077e24 */ /* 0x002fc8000f8e00ff */
[----:B-----5:R-:W-:-:S14]  /*45a0*/  DSETP.GEU.AND P2, PT, |R10|, |R2|, PT ;  /* 0x400000020a00722a */ /* 0x020fdc0003f4e200 */
[----:B------:R-:W-:Y:S01]  /*45b0*/  @P2 ISETP.GE.U32.AND P0, PT, R15, R6, PT ;  /* 0x000000060f00220c */ /* 0x000fe20003f06070 */
[----:B------:R-:W0:Y:S03]  /*45c0*/  LDS R12, [R14+0x98] ;  /* 0x000098000e0c7984 */ /* 0x000e260000000800 */
        /* <DEDUP_REMOVED lines=9> */
[----:B------:R-:W-:-:S02]  /*4660*/  IMAD.MOV.U32 R22, RZ, RZ, R5 ;  /* 0x000000ffff167224 */ /* 0x000fc400078e0005 */
[----:B------:R-:W-:Y:S02]  /*4670*/  IMAD.MOV.U32 R20, RZ, RZ, R2 ;  /* 0x000000ffff147224 */ /* 0x000fe400078e0002 */
[----:B------:R-:W-:Y:S02]  /*4680*/  IMAD.MOV.U32 R21, RZ, RZ, R3 ;  /* 0x000000ffff157224 */ /* 0x000fe400078e0003 */
[----:B0-----:R-:W-:-:S05]  /*4690*/  VIADD R10, R12, 0x500 ;  /* 0x000005000c0a7836 */ /* 0x001fca0000000000 */
[----:B------:R-:W-:-:S13]  /*46a0*/  ISETP.GT.AND P0, PT, R10, R7, PT ;  /* 0x000000070a00720c */ /* 0x000fda0003f04270 */
[----:B------:R-:W-:Y:S05]  /*46b0*/  @!P0 BRA `(.L_x_542) ;  /* 0xfffffff800908947 */ /* 0x000fea000383ffff */
[----:B------:R-:W-:Y:S05]  /*46c0*/  BSYNC.RECONVERGENT B1 ;  /* 0x0000000000017941 */ /* 0x000fea0003800200 */
.L_x_539:
[----:B------:R-:W-:Y:S01]  /*46d0*/  ISETP.GE.AND P0, PT, R12, R7, PT ;  /* 0x000000070c00720c */ /* 0x000fe20003f06270 */
[----:B------:R-:W0:Y:S01]  /*46e0*/  LDCU.64 UR6, c[0x0][0x388] ;  /* 0x00007100ff0677ac */ /* 0x000e220008000a00 */
[----:B------:R-:W-:Y:S01]  /*46f0*/  BSSY.RECONVERGENT B1, `(.L_x_536) ;  /* 0x00000ac000017945 */ /* 0x000fe20003800200 */
[----:B------:R-:W1:Y:S10]  /*4700*/  LDCU.64 UR4, c[0x0][0x388] ;  /* 0x00007100ff0477ac */ /* 0x000e740008000a00 */
[----:B------:R-:W-:Y:S05]  /*4710*/  @P0 BRA `(.L_x_543) ;  /* 0x0000000800a40947 */ /* 0x000fea0003800000 */
[----:B------:R-:W-:-:S05]  /*4720*/  IMAD.IADD R9, R7, 0x1, -R12 ;  /* 0x0000000107097824 */ /* 0x000fca00078e0a0c */
[----:B------:R-:W-:-:S13]  /*4730*/  ISETP.GE.AND P0, PT, R4, R9, PT ;  /* 0x000000090400720c */ /* 0x000fda0003f06270 */
[----:B------:R-:W-:Y:S05]  /*4740*/  @P0 BRA `(.L_x_543) ;  /* 0x0000000800980947 */ /* 0x000fea0003800000 */
[----:B------:R-:W-:Y:S01]  /*4750*/  LOP3.LUT R8, RZ, R4, RZ, 0x33, !PT ;  /* 0x00000004ff087212 */ /* 0x000fe200078e33ff */
[----:B------:R-:W-:Y:S03]  /*4760*/  BSSY.RECONVERGENT B2, `(.L_x_544) ;  /* 0x000002f000027945 */ /* 0x000fe60003800200 */
[----:B------:R-:W-:Y:S01]  /*4770*/  IADD3 R18, PT, PT, -R12, R7, R8 ;  /* 0x000000070c127210 */ /* 0x000fe20007ffe108 */
[----:B------:R-:W-:-:S03]  /*4780*/  IMAD.MOV.U32 R8, RZ, RZ, R4 ;  /* 0x000000ffff087224 */ /* 0x000fc600078e0004 */
[----:B------:R-:W-:-:S04]  /*4790*/  LOP3.LUT R7, R18, 0x300, RZ, 0xc0, !PT ;  /* 0x0000030012077812 */ /* 0x000fc800078ec0ff */
[----:B------:R-:W-:-:S13]  /*47a0*/  ISETP.NE.AND P0, PT, R7, 0x300, PT ;  /* 0x000003000700780c */ /* 0x000fda0003f05270 */
[----:B------:R-:W-:Y:S05]  /*47b0*/  @!P0 BRA `(.L_x_545) ;  /* 0x0000000000a48947 */ /* 0x000fea0003800000 */
[----:B------:R-:W2:Y:S01]  /*47c0*/  LDC.64 R10, c[0x0][0x380] ;  /* 0x0000e000ff0a7b82 */ /* 0x000ea20000000a00 */
[----:B------:R-:W-:Y:S01]  /*47d0*/  LEA.HI R7, R18, 0x1, RZ, 0x18 ;  /* 0x0000000112077811 */ /* 0x000fe200078fc0ff */
[----:B------:R-:W-:Y:S02]  /*47e0*/  IMAD.IADD R13, R4, 0x1, R12 ;  /* 0x00000001040d7824 */ /* 0x000fe400078e020c */
[----:B------:R-:W-:Y:S01]  /*47f0*/  IMAD.MOV.U32 R8, RZ, RZ, R4 ;  /* 0x000000ffff087224 */ /* 0x000fe200078e0004 */
[----:B------:R-:W-:-:S05]  /*4800*/  LOP3.LUT R7, R7, 0x3, RZ, 0xc0, !PT ;  /* 0x0000000307077812 */ /* 0x000fca00078ec0ff */
[----:B------:R-:W-:-:S07]  /*4810*/  IMAD.MOV R7, RZ, RZ, -R7 ;  /* 0x000000ffff077224 */ /* 0x000fce00078e0a07 */
.L_x_548:
[----:B--2---:R-:W-:-:S06]  /*4820*/  IMAD.WIDE R14, R13, 0x8, R10 ;  /* 0x000000080d0e7825 */ /* 0x004fcc00078e020a */
[----:B------:R-:W2:Y:S01]  /*4830*/  LDG.E.64 R14, desc[UR10][R14.64] ;  /* 0x0000000a0e0e7981 */ /* 0x000ea2000c1e1b00 */
[----:B-1----:R-:W-:Y:S01]  /*4840*/  IADD3 R22, P1, PT, R13, UR4, RZ ;  /* 0x000000040d167c10 */ /* 0x002fe2000ff3e0ff */
[----:B------:R-:W-:Y:S01]  /*4850*/  VIADD R7, R7, 0x1 ;  /* 0x0000000107077836 */ /* 0x000fe20000000000 */
[----:B------:R-:W-:Y:S01]  /*4860*/  BSSY.RECONVERGENT B3, `(.L_x_546) ;  /* 0x000001b000037945 */ /* 0x000fe20003800200 */
[----:B------:R-:W-:Y:S01]  /*4870*/  IMAD.MOV.U32 R19, RZ, RZ, R6 ;  /* 0x000000ffff137224 */ /* 0x000fe200078e0006 */
[----:B------:R-:W-:Y:S01]  /*4880*/  LEA.HI.X.SX32 R21, R13, UR5, 0x1, P1 ;  /* 0x000000050d157c11 */ /* 0x000fe200088f0eff */
[----:B------:R-:W-:Y:S01]  /*4890*/  IMAD.MOV.U32 R20, RZ, RZ, R5 ;  /* 0x000000ffff147224 */ /* 0x000fe200078e0005 */
[----:B------:R-:W-:Y:S01]  /*48a0*/  MOV R16, R2 ;  /* 0x0000000200107202 */ /* 0x000fe20000000f00 */
[----:B------:R-:W-:Y:S01]  /*48b0*/  IMAD.MOV.U32 R17, RZ, RZ, R3 ;  /* 0x000000ffff117224 */ /* 0x000fe200078e0003 */
[----:B------:R-:W-:Y:S01]  /*48c0*/  ISETP.NE.AND P2, PT, R7, RZ, PT ;  /* 0x000000ff0700720c */ /* 0x000fe20003f45270 */
        /* <DEDUP_REMOVED lines=20> */
.L_x_547:
[----:B0-----:R-:W-:Y:S05]  /*4a10*/  BSYNC.RECONVERGENT B3 ;  /* 0x0000000000037941 */ /* 0x001fea0003800200 */
.L_x_546:
[----:B------:R-:W-:Y:S02]  /*4a20*/  VIADD R8, R8, 0x100 ;  /* 0x0000010008087836 */ /* 0x000fe40000000000 */
[----:B------:R-:W-:Y:S01]  /*4a30*/  VIADD R13, R13, 0x100 ;  /* 0x000001000d0d7836 */ /* 0x000fe20000000000 */
[----:B------:R-:W-:Y:S06]  /*4a40*/  @P2 BRA `(.L_x_548) ;  /* 0xfffffffc00742947 */ /* 0x000fec000383ffff */
.L_x_545:
[----:B01----:R-:W-:Y:S05]  /*4a50*/  BSYNC.RECONVERGENT B2 ;  /* 0x0000000000027941 */ /* 0x003fea0003800200 */
.L_x_544:
        /* <DEDUP_REMOVED lines=9> */
.L_x_557:
[----:B------:R-:W-:-:S05]  /*4af0*/  IMAD.WIDE R22, R7, 0x8, R10 ;  /* 0x0000000807167825 */ /* 0x000fca00078e020a */
[----:B------:R-:W2:Y:S04]  /*4b00*/  LDG.E.64 R20, desc[UR10][R22.64+-0x1000] ;  /* 0xfff0000a16147981 */ /* 0x000ea8000c1e1b00 */
[----:B------:R0:W5:Y:S04]  /*4b10*/  LDG.E.64 R16, desc[UR10][R22.64+-0x800] ;  /* 0xfff8000a16107981 */ /* 0x000168000c1e1b00 */
[----:B------:R0:W5:Y:S04]  /*4b20*/  LDG.E.64 R14, desc[UR10][R22.64] ;  /* 0x0000000a160e7981 */ /* 0x000168000c1e1b00 */
[----:B------:R0:W5:Y:S01]  /*4b30*/  LDG.E.64 R12, desc[UR10][R22.64+0x800] ;  /* 0x0008000a160c7981 */ /* 0x000162000c1e1b00 */
[C---:B------:R-:W-:Y:S01]  /*4b40*/  IADD3 R29, P1, PT, R7.reuse, UR6, RZ ;  /* 0x00000006071d7c10 */ /* 0x040fe2000ff3e0ff */
[----:B------:R-:W-:Y:S03]  /*4b50*/  BSSY.RECONVERGENT B2, `(.L_x_549) ;  /* 0x0000016000027945 */ /* 0x000fe60003800200 */
[----:B------:R-:W-:Y:S01]  /*4b60*/  LEA.HI.X.SX32 R30, R7, UR7, 0x1, P1 ;  /* 0x00000007071e7c11 */ /* 0x000fe200088f0eff */
        /* <DEDUP_REMOVED lines=20> */
.L_x_550:
[----:B------:R-:W-:Y:S05]  /*4cb0*/  BSYNC.RECONVERGENT B2 ;  /* 0x0000000000027941 */ /* 0x000fea0003800200 */
.L_x_549:
        /* <DEDUP_REMOVED lines=23> */
.L_x_552:
[----:B------:R-:W-:Y:S05]  /*4e30*/  BSYNC.RECONVERGENT B2 ;  /* 0x0000000000027941 */ /* 0x000fea0003800200 */
.L_x_551:
        /* <DEDUP_REMOVED lines=24> */
.L_x_554:
[----:B------:R-:W-:Y:S05]  /*4fc0*/  BSYNC.RECONVERGENT B2 ;  /* 0x0000000000027941 */ /* 0x000fea0003800200 */
.L_x_553:
        /* <DEDUP_REMOVED lines=22> */
.L_x_556:
[----:B------:R-:W-:Y:S05]  /*5130*/  BSYNC.RECONVERGENT B2 ;  /* 0x0000000000027941 */ /* 0x000fea0003800200 */
.L_x_555:
[----:B------:R-:W-:Y:S02]  /*5140*/  VIADD R8, R8, 0x400 ;  /* 0x0000040008087836 */ /* 0x000fe40000000000 */
[----:B------:R-:W-:Y:S02]  /*5150*/  VIADD R27, R27, 0x400 ;  /* 0x000004001b1b7836 */ /* 0x000fe40000000000 */
[----:B------:R-:W-:Y:S01]  /*5160*/  VIADD R26, R26, 0x400 ;  /* 0x000004001a1a7836 */ /* 0x000fe20000000000 */
[----:B------:R-:W-:Y:S01]  /*5170*/  ISETP.GE.AND P0, PT, R8, R9, PT ;  /* 0x000000090800720c */ /* 0x000fe20003f06270 */
[----:B------:R-:W-:Y:S02]  /*5180*/  VIADD R25, R25, 0x400 ;  /* 0x0000040019197836 */ /* 0x000fe40000000000 */
[----:B------:R-:W-:-:S10]  /*5190*/  VIADD R7, R7, 0x400 ;  /* 0x0000040007077836 */ /* 0x000fd40000000000 */
[----:B------:R-:W-:Y:S05]  /*51a0*/  @!P0 BRA `(.L_x_557) ;  /* 0xfffffff800508947 */ /* 0x000fea000383ffff */
.L_x_543:
[----:B01----:R-:W-:Y:S05]  /*51b0*/  BSYNC.RECONVERGENT B1 ;  /* 0x0000000000017941 */ /* 0x003fea0003800200 */
.L_x_536:
        /* <DEDUP_REMOVED lines=13> */
[----:B------:R-:W-:Y:S01]  /*5290*/  MOV R12, R7 ;  /* 0x00000007000c7202 */ /* 0x000fe20000000f00 */
[----:B------:R-:W-:Y:S02]  /*52a0*/  IMAD.MOV.U32 R13, RZ, RZ, R16 ;  /* 0x000000ffff0d7224 */ /* 0x000fe400078e0010 */
        /* <DEDUP_REMOVED lines=17> */
.L_x_559:
[----:B------:R-:W-:Y:S05]  /*53c0*/  BSYNC.RECONVERGENT B1 ;  /* 0x0000000000017941 */ /* 0x000fea0003800200 */
.L_x_558:
        /* <DEDUP_REMOVED lines=31> */
.L_x_561:
[----:B------:R-:W-:Y:S05]  /*55c0*/  BSYNC.RECONVERGENT B1 ;  /* 0x0000000000017941 */ /* 0x000fea0003800200 */
.L_x_560:
[----:B------:R-:W-:Y:S01]  /*55d0*/  ISETP.GT.AND P0, PT, R14, 0x1b, PT ;  /* 0x0000001b0e00780c */ /* 0x000fe20003f04270 */
[----:B0-----:R0:W0:Y:S01]  /*55e0*/  SHFL.DOWN PT, R8, R2, 0x4, 0x1f ;  /* 0x08801f0002087f89 */ /* 0x00102200000e0000 */
[----:B------:R-:W-:Y:S01]  /*55f0*/  BSSY.RECONVERGENT B1, `(.L_x_562) ;  /* 0x000001d000017945 */ /* 0x000fe20003800200 */
[----:B---3--:R-:W-:Y:S02]  /*5600*/  IMAD.MOV.U32 R11, RZ, RZ, R5 ;  /* 0x000000ffff0b7224 */ /* 0x008fe400078e0005 */
[----:B------:R3:W0:Y:S01]  /*5610*/  SHFL.DOWN PT, R9, R3, 0x4, 0x1f ;  /* 0x08801f0003097f89 */ /* 0x00062200000e0000 */
[----:B------:R-:W-:Y:S02]  /*5620*/  IMAD.MOV.U32 R12, RZ, RZ, R10 ;  /* 0x000000ffff0c7224 */ /* 0x000fe400078e000a */
[----:B-1----:R-:W-:Y:S01]  /*5630*/  IMAD.MOV.U32 R6, RZ, RZ, R2 ;  /* 0x000000ffff067224 */ /* 0x002fe200078e0002 */
[----:B----4-:R3:W1:Y:S01]  /*5640*/  SHFL.DOWN PT, R16, R5, 0x4, 0x1f ;  /* 0x08801f0005107f89 */ /* 0x01066200000e0000 */
[----:B--2---:R-:W-:-:S03]  /*5650*/  IMAD.MOV.U32 R7, RZ, RZ, R3 ;  /* 0x000000ffff077224 */ /* 0x004fc600078e0003 */
[----:B------:R3:W2:Y:S01]  /*5660*/  SHFL.DOWN PT, R13, R10, 0x4, 0x1f ;  /* 0x08801f000a0d7f89 */ /* 0x0006a200000e0000 */
[----:B------:R-:W-:Y:S05]  /*5670*/  @P0 BRA `(.L_x_563) ;  /* 0x0000000000500947 */ /* 0x000fea0003800000 */
[----:B0-----:R-:W-:Y:S01]  /*5680*/  DSETP.GEU.AND P0, PT, |R2|, |R8|, PT ;  /* 0x400000080200722a */ /* 0x001fe20003f0e200 */
[----:B-1----:R-:W-:Y:S02]  /*5690*/  IMAD.MOV.U32 R11, RZ, RZ, R16 ;  /* 0x000000ffff0b7224 */ /* 0x002fe400078e0010 */
[----:B--2---:R-:W-:Y:S02]  /*56a0*/  IMAD.MOV.U32 R12, RZ, RZ, R13 ;  /* 0x000000ffff0c7224 */ /* 0x004fe400078e000d */
        /* <DEDUP_REMOVED lines=17> */
.L_x_563:
[----:B------:R-:W-:Y:S05]  /*57c0*/  BSYNC.RECONVERGENT B1 ;  /* 0x0000000000017941 */ /* 0x000fea0003800200 */
.L_x_562:
[----:B------:R-:W-:Y:S01]  /*57d0*/  ISETP.GT.AND P0, PT, R14, 0x17, PT ;  /* 0x000000170e00780c */ /* 0x000fe20003f04270 */
[----:B0-----:R0:W4:Y:S01]  /*57e0*/  SHFL.DOWN PT, R8, R6, 0x8, 0x1f ;  /* 0x09001f0006087f89 */ /* 0x00112200000e0000 */
[----:B------:R-:W-:Y:S01]  /*57f0*/  BSSY.RECONVERGENT B1, `(.L_x_564) ;  /* 0x000001d000017945 */ /* 0x000fe20003800200 */
[----:B---3--:R-:W-:Y:S02]  /*5800*/  IMAD.MOV.U32 R5, RZ, RZ, R11 ;  /* 0x000000ffff057224 */ /* 0x008fe400078e000b */
[----:B------:R0:W3:Y:S01]  /*5810*/  SHFL.DOWN PT, R9, R7, 0x8, 0x1f ;  /* 0x09001f0007097f89 */ /* 0x0000e200000e0000 */
[----:B------:R-:W-:Y:S02]  /*5820*/  IMAD.MOV.U32 R10, RZ, RZ, R12 ;  /* 0x000000ffff0a7224 */ /* 0x000fe400078e000c */
[----:B------:R-:W-:Y:S01]  /*5830*/  IMAD.MOV.U32 R2, RZ, RZ, R6 ;  /* 0x000000ffff027224 */ /* 0x000fe200078e0006 */
[----:B-1----:R0:W1:Y:S01]  /*5840*/  SHFL.DOWN PT, R16, R11, 0x8, 0x1f ;  /* 0x09001f000b107f89 */ /* 0x00206200000e0000 */
[----:B------:R-:W-:-:S03]  /*5850*/  IMAD.MOV.U32 R3, RZ, RZ, R7 ;  /* 0x000000ffff037224 */ /* 0x000fc600078e0007 */
[----:B--2---:R0:W2:Y:S01]  /*5860*/  SHFL.DOWN PT, R13, R12, 0x8, 0x1f ;  /* 0x09001f000c0d7f89 */ /* 0x0040a200000e0000 */
[----:B------:R-:W-:Y:S05]  /*5870*/  @P0 BRA `(.L_x_565) ;  /* 0x0000000000500947 */ /* 0x000fea0003800000 */
[----:B---34-:R-:W-:Y:S01]  /*5880*/  DSETP.GEU.AND P0, PT, |R6|, |R8|, PT ;  /* 0x400000080600722a */ /* 0x018fe20003f0e200 */
[----:B-1----:R-:W-:Y:S02]  /*5890*/  IMAD.MOV.U32 R5, RZ, RZ, R16 ;  /* 0x000000ffff057224 */ /* 0x002fe400078e0010 */
        /* <DEDUP_REMOVED lines=18> */
.L_x_565:
[----:B------:R-:W-:Y:S05]  /*59c0*/  BSYNC.RECONVERGENT B1 ;  /* 0x0000000000017941 */ /* 0x000fea0003800200 */
.L_x_564:
[----:B------:R-:W-:Y:S01]  /*59d0*/  ISETP.GT.AND P0, PT, R14, 0xf, PT ;  /* 0x0000000f0e00780c */ /* 0x000fe20003f04270 */
[----:B0-----:R0:W0:Y:S01]  /*59e0*/  SHFL.DOWN PT, R6, R2, 0x10, 0x1f ;  /* 0x0a001f0002067f89 */ /* 0x00102200000e0000 */
[----:B------:R-:W-:Y:S01]  /*59f0*/  BSSY.RECONVERGENT B1, `(.L_x_566) ;  /* 0x000001d000017945 */ /* 0x000fe20003800200 */
[----:B------:R-:W-:Y:S02]  /*5a00*/  IMAD.MOV.U32 R17, RZ, RZ, R5 ;  /* 0x000000ffff117224 */ /* 0x000fe400078e0005 */
[----:B------:R0:W0:Y:S01]  /*5a10*/  SHFL.DOWN PT, R7, R3, 0x10, 0x1f ;  /* 0x0a001f0003077f89 */ /* 0x00002200000e0000 */
[----:B------:R-:W-:Y:S02]  /*5a20*/  IMAD.MOV.U32 R19, RZ, RZ, R10 ;  /* 0x000000ffff137224 */ /* 0x000fe400078e000a */
[----:B------:R-:W-:Y:S01]  /*5a30*/  IMAD.MOV.U32 R12, RZ, RZ, R2 ;  /* 0x000000ffff0c7224 */ /* 0x000fe200078e0002 */
[----:B----4-:R4:W0:Y:S01]  /*5a40*/  SHFL.DOWN PT, R8, R5, 0x10, 0x1f ;  /* 0x0a001f0005087f89 */ /* 0x01082200000e0000 */
[----:B--2---:R-:W-:-:S03]  /*5a50*/  IMAD.MOV.U32 R13, RZ, RZ, R3 ;  /* 0x000000ffff0d7224 */ /* 0x004fc600078e0003 */
[----:B---3--:R4:W2:Y:S01]  /*5a60*/  SHFL.DOWN PT, R9, R10, 0x10, 0x1f ;  /* 0x0a001f000a097f89 */ /* 0x0088a200000e0000 */
[----:B------:R-:W-:Y:S05]  /*5a70*/  @P0 BRA `(.L_x_567) ;  /* 0x0000000000500947 */ /* 0x000fea0003800000 */
[----:B0-----:R-:W-:Y:S01]  /*5a80*/  DSETP.GEU.AND P0, PT, |R2|, |R6|, PT ;  /* 0x400000060200722a */ /* 0x001fe20003f0e200 */
[----:B------:R-:W-:Y:S02]  /*5a90*/  IMAD.MOV.U32 R17, RZ, RZ, R8 ;  /* 0x000000ffff117224 */ /* 0x000fe400078e0008 */
        /* <DEDUP_REMOVED lines=18> */
.L_x_567:
[----:B------:R-:W-:Y:S05]  /*5bc0*/  BSYNC.RECONVERGENT B1 ;  /* 0x0000000000017941 */ /* 0x000fea0003800200 */
.L_x_566:
[----:B------:R-:W-:Y:S01]  /*5bd0*/  ISETP.NE.AND P0, PT, R14, RZ, PT ;  /* 0x000000ff0e00720c */ /* 0x000fe20003f05270 */
[----:B------:R-:W-:-:S12]  /*5be0*/  BSSY.RECONVERGENT B1, `(.L_x_568) ;  /* 0x000000b000017945 */ /* 0x000fd80003800200 */
[----:B------:R-:W-:Y:S05]  /*5bf0*/  @P0 BRA `(.L_x_569) ;  /* 0x0000000000240947 */ /* 0x000fea0003800000 */
[----:B0-----:R-:W0:Y:S01]  /*5c00*/  S2R R6, SR_CgaCtaId ;  /* 0x0000000000067919 */ /* 0x001e220000008800 */
[----:B------:R-:W-:Y:S01]  /*5c10*/  MOV R3, 0x400 ;  /* 0x0000040000037802 */ /* 0x000fe20000000f00 */
[----:B------:R-:W-:Y:S01]  /*5c20*/  IMAD.MOV.U32 R18, RZ, RZ, R17 ;  /* 0x000000ffff127224 */ /* 0x000fe200078e0011 */
[----:B------:R-:W-:-:S04]  /*5c30*/  SHF.R.U32.HI R2, RZ, 0x1, R4 ;  /* 0x00000001ff027819 */ /* 0x000fc80000011604 */
[----:B------:R-:W-:Y:S02]  /*5c40*/  LOP3.LUT R2, R2, 0x1f0, RZ, 0xc0, !PT ;  /* 0x000001f002027812 */ /* 0x000fe400078ec0ff */
[----:B0-----:R-:W-:-:S05]  /*5c50*/  LEA R3, R6, R3, 0x18 ;  /* 0x0000000306037211 */ /* 0x001fca00078ec0ff */
[----:B------:R-:W-:-:S05]  /*5c60*/  IMAD.IADD R3, R2, 0x1, R3 ;  /* 0x0000000102037824 */ /* 0x000fca00078e0203 */
[----:B------:R3:W-:Y:S04]  /*5c70*/  STS.64 [R3+0x10], R18 ;  /* 0x0000101203007388 */ /* 0x0007e80000000a00 */
[----:B------:R3:W-:Y:S02]  /*5c80*/  STS.64 [R3+0x8], R12 ;  /* 0x0000080c03007388 */ /* 0x0007e40000000a00 */
.L_x_569:
[----:B------:R-:W-:Y:S05]  /*5c90*/  BSYNC.RECONVERGENT B1 ;  /* 0x0000000000017941 */ /* 0x000fea0003800200 */
.L_x_568:
[----:B------:R-:W-:Y:S01]  /*5ca0*/  BAR.SYNC.DEFER_BLOCKING 0x0 ;  /* 0x0000000000007b1d */ /* 0x000fe20000010000 */
[----:B------:R-:W-:-:S13]  /*5cb0*/  ISETP.NE.AND P1, PT, R4, RZ, PT ;  /* 0x000000ff0400720c */ /* 0x000fda0003f25270 */
[----:B------:R-:W-:Y:S05]  /*5cc0*/  @P1 BRA `(.L_x_497) ;  /* 0x00000008008c1947 */ /* 0x000fea0003800000 */
[----:B0--3--:R-:W0:Y:S01]  /*5cd0*/  S2R R3, SR_CgaCtaId ;  /* 0x0000000000037919 */ /* 0x009e220000008800 */
[----:B------:R-:W-:Y:S01]  /*5ce0*/  MOV R2, 0x400 ;  /* 0x0000040000027802 */ /* 0x000fe20000000f00 */
[----:B------:R-:W-:Y:S03]  /*5cf0*/  BSSY.RECONVERGENT B1, `(.L_x_570) ;  /* 0x000001a000017945 */ /* 0x000fe60003800200 */
[----:B0-----:R-:W-:-:S05]  /*5d00*/  LEA R30, R3, R2, 0x18 ;  /* 0x00000002031e7211 */ /* 0x001fca00078ec0ff */
[----:B------:R-:W0:Y:S04]  /*5d10*/  LDS.64 R14, [R30+0x18] ;  /* 0x000018001e0e7984 */ /* 0x000e280000000a00 */
[----:B----4-:R-:W3:Y:S04]  /*5d20*/  LDS.128 R4, [R30+0x20] ;  /* 0x000020001e047984 */ /* 0x010ee80000000c00 */
[----:B------:R4:W1:Y:S04]  /*5d30*/  LDS.64 R28, [R30+0x80] ;  /* 0x000080001e1c7984 */ /* 0x0008680000000a00 */
[----:B--2---:R4:W2:Y:S01]  /*5d40*/  LDS.128 R8, [R30+0x30] ;  /* 0x000030001e087984 */ /* 0x0048a20000000c00 */
[----:B0-----:R-:W-:Y:S01]  /*5d50*/  DSETP.GEU.AND P0, PT, |R12|, |R14|, PT ;  /* 0x4000000e0c00722a */ /* 0x001fe20003f0e200 */
[----:B------:R-:W-:Y:S01]  /*5d60*/  MOV R2, R14 ;  /* 0x0000000e00027202 */ /* 0x000fe20000000f00 */
[----:B------:R-:W-:-:S02]  /*5d70*/  IMAD.MOV.U32 R3, RZ, RZ, R15 ;  /* 0x000000ffff037224 */ /* 0x000fc400078e000f */
[----:B---3--:R-:W-:Y:S02]  /*5d80*/  IMAD.MOV.U32 R31, RZ, RZ, R4 ;  /* 0x000000ffff1f7224 */ /* 0x008fe400078e0004 */
[----:B------:R-:W-:-:S08]  /*5d90*/  IMAD.MOV.U32 R33, RZ, RZ, R5 ;  /* 0x000000ffff217224 */ /* 0x000fd000078e0005 */
[----:B-12-4-:R-:W-:Y:S05]  /*5da0*/  @!P0 BRA `(.L_x_571) ;  /* 0x0000000000388947 */ /* 0x016fea0003800000 */
        /* <DEDUP_REMOVED lines=14> */
.L_x_571:
[----:B------:R-:W-:Y:S05]  /*5e90*/  BSYNC.RECONVERGENT B1 ;  /* 0x0000000000017941 */ /* 0x000fea0003800200 */
.L_x_570:
        /* <DEDUP_REMOVED lines=25> */
.L_x_573:
[----:B------:R-:W-:Y:S05]  /*6030*/  BSYNC.RECONVERGENT B1 ;  /* 0x0000000000017941 */ /* 0x000fea0003800200 */
.L_x_572:
        /* <DEDUP_REMOVED lines=21> */
.L_x_575:
[----:B------:R-:W-:Y:S05]  /*6190*/  BSYNC.RECONVERGENT B1 ;  /* 0x0000000000017941 */ /* 0x000fea0003800200 */
.L_x_574:
        /* <DEDUP_REMOVED lines=21> */
.L_x_577:
[----:B------:R-:W-:Y:S05]  /*62f0*/  BSYNC.RECONVERGENT B1 ;  /* 0x0000000000017941 */ /* 0x000fea0003800200 */
.L_x_576:
        /* <DEDUP_REMOVED lines=21> */
.L_x_579:
[----:B------:R-:W-:Y:S05]  /*6450*/  BSYNC.RECONVERGENT B1 ;  /* 0x0000000000017941 */ /* 0x000fea0003800200 */
.L_x_578:
        /* <DEDUP_REMOVED lines=21> */
.L_x_581:
[----:B------:R-:W-:Y:S05]  /*65b0*/  BSYNC.RECONVERGENT B1 ;  /* 0x0000000000017941 */ /* 0x000fea0003800200 */
.L_x_580:
        /* <DEDUP_REMOVED lines=20> */
.L_x_497:
[----:B------:R-:W-:Y:S05]  /*6700*/  BSYNC.RECONVERGENT B0 ;  /* 0x0000000000007941 */ /* 0x000fea0003800200 */
.L_x_464:
[----:B------:R-:W-:Y:S05]  /*6710*/  @P1 EXIT ;  /* 0x000000000000194d */ /* 0x000fea0003800000 */
[----:B01-3--:R-:W0:Y:S01]  /*6720*/  LDC.64 R2, c[0x0][0x390] ;  /* 0x0000e400ff027b82 */ /* 0x00be220000000a00 */
[----:B------:R-:W-:Y:S02]  /*6730*/  IMAD.MOV.U32 R18, RZ, RZ, R17 ;  /* 0x000000ffff127224 */ /* 0x000fe400078e0011 */
[----:B0-----:R-:W-:-:S05]  /*6740*/  IMAD.WIDE.U32 R2, R0, 0x10, R2 ;  /* 0x0000001000027825 */ /* 0x001fca00078e0002 */
[----:B------:R-:W-:Y:S04]  /*6750*/  STG.E.64 desc[UR10][R2.64], R12 ;  /* 0x0000000c02007986 */ /* 0x000fe8000c101b0a */
[----:B------:R-:W-:Y:S01]  /*6760*/  STG.E.64 desc[UR10][R2.64+0x8], R18 ;  /* 0x0000081202007986 */ /* 0x000fe2000c101b0a */
[----:B------:R-:W-:Y:S05]  /*6770*/  EXIT ;  /* 0x000000000000794d */ /* 0x000fea0003800000 */
.L_x_582:
        /* <DEDUP_REMOVED lines=16> */
.L_x_764:


//--------------------- .text._ZN6thrust24THRUST_300001_SM_1000_NS8cuda_cub4core6detail13_kernel_agentINS1_8__reduce11ReduceAgentINS0_12zip_iteratorIN4cuda3std3__45tupleIJNS0_10device_ptrIdEENS0_17counting_iteratorIlNS0_11use_defaultESF_SF_EEEEEEEPNSB_IJdlEEESJ_iNS1_9__extrema9arg_max_fIdl10comparatorEEEEJSI_SK_iSO_EEEvDpT0_ --------------------------
	.section	.text._ZN6thrust24THRUST_300001_SM_1000_NS8cuda_cub4core6detail13_kernel_agentINS1_8__reduce11ReduceAgentINS0_12zip_iteratorIN4cuda3std3__45tupleIJNS0_10device_ptrIdEENS0_17counting_iteratorIlNS0_11use_defaultESF_SF_EEEEEEEPNSB_IJdlEEESJ_iNS1_9__extrema9arg_max_fIdl10comparatorEEEEJSI_SK_iSO_EEEvDpT0_,"ax",@progbits
	.align	128
        .global         _ZN6thrust24THRUST_300001_SM_1000_NS8cuda_cub4core6detail13_kernel_agentINS1_8__reduce11ReduceAgentINS0_12zip_iteratorIN4cuda3std3__45tupleIJNS0_10device_ptrIdEENS0_17counting_iteratorIlNS0_11use_defaultESF_SF_EEEEEEEPNSB_IJdlEEESJ_iNS1_9__extrema9arg_max_fIdl10comparatorEEEEJSI_SK_iSO_EEEvDpT0_
        .type           _ZN6thrust24THRUST_300001_SM_1000_NS8cuda_cub4core6detail13_kernel_agentINS1_8__reduce11ReduceAgentINS0_12zip_iteratorIN4cuda3std3__45tupleIJNS0_10device_ptrIdEENS0_17counting_iteratorIlNS0_11use_defaultESF_SF_EEEEEEEPNSB_IJdlEEESJ_iNS1_9__extrema9arg_max_fIdl10comparatorEEEEJSI_SK_iSO_EEEvDpT0_,@function
        .size           _ZN6thrust24THRUST_300001_SM_1000_NS8cuda_cub4core6detail13_kernel_agentINS1_8__reduce11ReduceAgentINS0_12zip_iteratorIN4cuda3std3__45tupleIJNS0_10device_ptrIdEENS0_17counting_iteratorIlNS0_11use_defaultESF_SF_EEEEEEEPNSB_IJdlEEESJ_iNS1_9__extrema9arg_max_fIdl10comparatorEEEEJSI_SK_iSO_EEEvDpT0_,(.L_x_765 - _ZN6thrust24THRUST_300001_SM_1000_NS8cuda_cub4core6detail13_kernel_agentINS1_8__reduce11ReduceAgentINS0_12zip_iteratorIN4cuda3std3__45tupleIJNS0_10device_ptrIdEENS0_17counting_iteratorIlNS0_11use_defaultESF_SF_EEEEEEEPNSB_IJdlEEESJ_iNS1_9__extrema9arg_max_fIdl10comparatorEEEEJSI_SK_iSO_EEEvDpT0_)
        .other          _ZN6thrust24THRUST_300001_SM_1000_NS8cuda_cub4core6detail13_kernel_agentINS1_8__reduce11ReduceAgentINS0_12zip_iteratorIN4cuda3std3__45tupleIJNS0_10device_ptrIdEENS0_17counting_iteratorIlNS0_11use_defaultESF_SF_EEEEEEEPNSB_IJdlEEESJ_iNS1_9__extrema9arg_max_fIdl10comparatorEEEEJSI_SK_iSO_EEEvDpT0_,@"STO_CUDA_ENTRY STV_DEFAULT"
_ZN6thrust24THRUST_300001_SM_1000_NS8cuda_cub4core6detail13_kernel_agentINS1_8__reduce11ReduceAgentINS0_12zip_iteratorIN4cuda3std3__45tupleIJNS0_10device_ptrIdEENS0_17counting_iteratorIlNS0_11use_defaultESF_SF_EEEEEEEPNSB_IJdlEEESJ_iNS1_9__extrema9arg_max_fIdl10comparatorEEEEJSI_SK_iSO_EEEvDpT0_:
.text._ZN6thrust24THRUST_300001_SM_1000_NS8cuda_cub4core6detail13_kernel_agentINS1_8__reduce11ReduceAgentINS0_12zip_iteratorIN4cuda3std3__45tupleIJNS0_10device_ptrIdEENS0_17counting_iteratorIlNS0_11use_defaultESF_SF_EEEEEEEPNSB_IJdlEEESJ_iNS1_9__extrema9arg_max_fIdl10comparatorEEEEJSI_SK_iSO_EEEvDpT0_:
        /* <DEDUP_REMOVED lines=23> */
.L_x_586:
[----:B0-----:R-:W-:Y:S05]  /*0170*/  BSYNC.RECONVERGENT B1 ;  /* 0x0000000000017941 */ /* 0x001fea0003800200 */
.L_x_585:
        /* <DEDUP_REMOVED lines=19> */
.L_x_593:
        /* <DEDUP_REMOVED lines=31> */
.L_x_592:
[----:B------:R-:W-:Y:S05]  /*04a0*/  BSYNC.RECONVERGENT B3 ;  /* 0x0000000000037941 */ /* 0x000fea0003800200 */
.L_x_591:
[----:B------:R-:W-:Y:S01]  /*04b0*/  IADD3 R14, P0, PT, R14, 0x100, RZ ;  /* 0x000001000e0e7810 */ /* 0x000fe20007f1e0ff */
[----:B------:R-:W-:Y:S02]  /*04c0*/  VIADD R10, R10, 0x100 ;  /* 0x000001000a0a7836 */ /* 0x000fe40000000000 */
[----:B------:R-:W-:Y:S02]  /*04d0*/  IMAD.X R13, RZ, RZ, R13, P3 ;  /* 0x000000ffff0d7224 */ /* 0x000fe400018e060d */
[----:B------:R-:W-:Y:S01]  /*04e0*/  IMAD.X R15, RZ, RZ, R15, P0 ;  /* 0x000000ffff0f7224 */ /* 0x000fe200000e060f */
[----:B------:R-:W-:Y:S07]  /*04f0*/  @P2 BRA `(.L_x_593) ;  /* 0xfffffffc006c2947 */ /* 0x000fee000383ffff */
.L_x_590:
[----:B------:R-:W-:Y:S05]  /*0500*/  BSYNC.RECONVERGENT B2 ;  /* 0x0000000000027941 */ /* 0x000fea0003800200 */
.L_x_589:
[----:B------:R-:W-:-:S13]  /*0510*/  ISETP.GE.U32.AND P0, PT, R16, 0x300, PT ;  /* 0x000003001000780c */ /* 0x000fda0003f06070 */
[----:B------:R-:W-:Y:S05]  /*0520*/  @!P0 BRA `(.L_x_588) ;  /* 0x0000000400bc8947 */ /* 0x000fea0003800000 */
[----:B------:R-:W0:Y:S01]  /*0530*/  LDC.64 R4, c[0x0][0x380] ;  /* 0x0000e000ff047b82 */ /* 0x000e220000000a00 */
[----:B------:R-:W-:-:S07]  /*0540*/  VIADD R20, R10, 0x200 ;  /* 0x000002000a147836 */ /* 0x000fce0000000000 */
[----:B------:R-:W1:Y:S02]  /*0550*/  LDC.64 R6, c[0x0][0x388] ;  /* 0x0000e200ff067b82 */ /* 0x000e640000000a00 */
.L_x_602:
        /* <DEDUP_REMOVED lines=30> */
.L_x_595:
[----:B------:R-:W-:Y:S05]  /*0740*/  BSYNC.RECONVERGENT B2 ;  /* 0x0000000000027941 */ /* 0x000fea0003800200 */
.L_x_594:
[----:B-----5:R-:W-:Y:S01]  /*0750*/  DSETP.GEU.AND P0, PT, |R16|, |R14|, PT ;  /* 0x4000000e1000722a */ /* 0x020fe20003f0e200 */
[C---:B------:R-:W-:Y:S01]  /*0760*/  IADD3 R19, P1, PT, R23.reuse, R6, RZ ;  /* 0x0000000617137210 */ /* 0x040fe20007f3e0ff */
[----:B------:R-:W-:Y:S01]  /*0770*/  BSSY.RECONVERGENT B2, `(.L_x_596) ;  /* 0x0000015000027945 */ /* 0x000fe20003800200 */
[----:B------:R-:W-:Y:S02]  /*0780*/  IMAD.MOV.U32 R2, RZ, RZ, R14 ;  /* 0x000000ffff027224 */ /* 0x000fe400078e000e */
[----:B------:R-:W-:Y:S01]  /*0790*/  LEA.HI.X.SX32 R18, R23, R7, 0x1, P1 ;  /* 0x0000000717127211 */ /* 0x000fe200008f0eff */
[----:B------:R-:W-:Y:S02]  /*07a0*/  IMAD.MOV.U32 R9, RZ, RZ, R19 ;  /* 0x000000ffff097224 */ /* 0x000fe400078e0013 */
[----:B------:R-:W-:Y:S02]  /*07b0*/  IMAD.MOV.U32 R3, RZ, RZ, R15 ;  /* 0x000000ffff037224 */ /* 0x000fe400078e000f */
[----:B------:R-:W-:-:S04]  /*07c0*/  IMAD.MOV.U32 R8, RZ, RZ, R18 ;  /* 0x000000ffff087224 */ /* 0x000fc800078e0012 */
        /* <DEDUP_REMOVED lines=15> */
.L_x_597:
[----:B------:R-:W-:Y:S05]  /*08c0*/  BSYNC.RECONVERGENT B2 ;  /* 0x0000000000027941 */ /* 0x000fea0003800200 */
.L_x_596:
        /* <DEDUP_REMOVED lines=25> */
.L_x_599:
[----:B------:R-:W-:Y:S05]  /*0a60*/  BSYNC.RECONVERGENT B2 ;  /* 0x0000000000027941 */ /* 0x000fea0003800200 */
.L_x_598:
        /* <DEDUP_REMOVED lines=22> */
.L_x_601:
[----:B------:R-:W-:Y:S05]  /*0bd0*/  BSYNC.RECONVERGENT B2 ;  /* 0x0000000000027941 */ /* 0x000fea0003800200 */
.L_x_600:
[C---:B------:R-:W-:Y:S01]  /*0be0*/  VIADD R10, R20.reuse, 0x200 ;  /* 0x00000200140a7836 */ /* 0x040fe20000000000 */
[----:B------:R-:W-:-:S04]  /*0bf0*/  IADD3 R20, PT, PT, R20, 0x400, RZ ;  /* 0x0000040014147810 */ /* 0x000fc80007ffe0ff */
[----:B------:R-:W-:-:S13]  /*0c00*/  ISETP.GE.AND P0, PT, R10, UR5, PT ;  /* 0x000000050a007c0c */ /* 0x000fda000bf06270 */
[----:B------:R-:W-:Y:S05]  /*0c10*/  @!P0 BRA `(.L_x_602) ;  /* 0xfffffff800508947 */ /* 0x000fea000383ffff */
.L_x_588:
[----:B------:R-:W-:Y:S05]  /*0c20*/  BSYNC.RECONVERGENT B1 ;  /* 0x0000000000017941 */ /* 0x000fea0003800200 */
.L_x_587:
        /* <DEDUP_REMOVED lines=35> */
.L_x_605:
[----:B------:R-:W-:Y:S05]  /*0e60*/  BSYNC.RECONVERGENT B1 ;  /* 0x0000000000017941 */ /* 0x000fea0003800200 */
.L_x_604:
        /* <DEDUP_REMOVED lines=31> */
.L_x_607:
[----:B------:R-:W-:Y:S05]  /*1060*/  BSYNC.RECONVERGENT B1 ;  /* 0x0000000000017941 */ /* 0x000fea0003800200 */
.L_x_606:
        /* <DEDUP_REMOVED lines=31> */
.L_x_609:
[----:B------:R-:W-:Y:S05]  /*1260*/  BSYNC.RECONVERGENT B1 ;  /* 0x0000000000017941 */ /* 0x000fea0003800200 */
.L_x_608:
[----:B------:R-:W-:Y:S01]  /*1270*/  ISETP.GT.AND P0, PT, R10, 0x17, PT ;  /* 0x000000170a00780c */ /* 0x000fe20003f04270 */
[----:B-1----:R1:W1:Y:S01]  /*1280*/  SHFL.DOWN PT, R2, R4, 0x8, 0x1f ;  /* 0x09001f0004027f89 */ /* 0x00226200000e0000 */
[----:B------:R-:W-:Y:S01]  /*1290*/  BSSY.RECONVERGENT B1, `(.L_x_610) ;  /* 0x000001d000017945 */ /* 0x000fe20003800200 */
[----:B0-----:R-:W-:Y:S02]  /*12a0*/  IMAD.MOV.U32 R8, RZ, RZ, R11 ;  /* 0x000000ffff087224 */ /* 0x001fe400078e000b */
[----:B------:R0:W0:Y:S01]  /*12b0*/  SHFL.DOWN PT, R3, R5, 0x8, 0x1f ;  /* 0x09001f0005037f89 */ /* 0x00002200000e0000 */
[----:B------:R-:W-:Y:S02]  /*12c0*/  IMAD.MOV.U32 R9, RZ, RZ, R12 ;  /* 0x000000ffff097224 */ /* 0x000fe400078e000c */
[----:B------:R-:W-:Y:S01]  /*12d0*/  IMAD.MOV.U32 R6, RZ, RZ, R4 ;  /* 0x000000ffff067224 */ /* 0x000fe200078e0004 */
[----:B---3--:R3:W0:Y:S01]  /*12e0*/  SHFL.DOWN PT, R14, R11, 0x8, 0x1f ;  /* 0x09001f000b0e7f89 */ /* 0x00862200000e0000 */
[----:B--2---:R-:W-:-:S03]  /*12f0*/  IMAD.MOV.U32 R7, RZ, RZ, R5 ;  /* 0x000000ffff077224 */ /* 0x004fc600078e0005 */
[----:B----4-:R3:W2:Y:S01]  /*1300*/  SHFL.DOWN PT, R13, R12, 0x8, 0x1f ;  /* 0x09001f000c0d7f89 */ /* 0x0106a200000e0000 */
[----:B------:R-:W-:Y:S05]  /*1310*/  @P0 BRA `(.L_x_611) ;  /* 0x0000000000500947 */ /* 0x000fea0003800000 */
[----:B01----:R-:W-:Y:S01]  /*1320*/  DSETP.GEU.AND P0, PT, |R4|, |R2|, PT ;  /* 0x400000020400722a */ /* 0x003fe20003f0e200 */
[----:B------:R-:W-:Y:S01]  /*1330*/  IMAD.MOV.U32 R8, RZ, RZ, R14 ;  /* 0x000000ffff087224 */ /* 0x000fe200078e000e */
[----:B--2---:R-:W-:Y:S01]  /*1340*/  MOV R9, R13 ;  /* 0x0000000d00097202 */ /* 0x004fe20000000f00 */
        /* <DEDUP_REMOVED lines=17> */
.L_x_611:
[----:B------:R-:W-:Y:S05]  /*1460*/  BSYNC.RECONVERGENT B1 ;  /* 0x0000000000017941 */ /* 0x000fea0003800200 */
.L_x_610:
[----:B------:R-:W-:Y:S01]  /*1470*/  ISETP.GT.AND P0, PT, R10, 0xf, PT ;  /* 0x0000000f0a00780c */ /* 0x000fe20003f04270 */
[----:B-1----:R1:W4:Y:S01]  /*1480*/  SHFL.DOWN PT, R4, R6, 0x10, 0x1f ;  /* 0x0a001f0006047f89 */ /* 0x00232200000e0000 */
[----:B------:R-:W-:Y:S01]  /*1490*/  BSSY.RECONVERGENT B1, `(.L_x_612) ;  /* 0x000001d000017945 */ /* 0x000fe20003800200 */
[----:B0-----:R-:W-:Y:S02]  /*14a0*/  IMAD.MOV.U32 R14, RZ, RZ, R8 ;  /* 0x000000ffff0e7224 */ /* 0x001fe400078e0008 */
[----:B------:R1:W0:Y:S01]  /*14b0*/  SHFL.DOWN PT, R5, R7, 0x10, 0x1f ;  /* 0x0a001f0007057f89 */ /* 0x00022200000e0000 */
[----:B------:R-:W-:Y:S02]  /*14c0*/  IMAD.MOV.U32 R15, RZ, RZ, R9 ;  /* 0x000000ffff0f7224 */ /* 0x000fe400078e0009 */
[----:B------:R-:W-:Y:S01]  /*14d0*/  IMAD.MOV.U32 R2, RZ, RZ, R6 ;  /* 0x000000ffff027224 */ /* 0x000fe200078e0006 */
[----:B---3--:R1:W3:Y:S01]  /*14e0*/  SHFL.DOWN PT, R11, R8, 0x10, 0x1f ;  /* 0x0a001f00080b7f89 */ /* 0x0082e200000e0000 */
[----:B------:R-:W-:-:S03]  /*14f0*/  IMAD.MOV.U32 R3, RZ, RZ, R7 ;  /* 0x000000ffff037224 */ /* 0x000fc600078e0007 */
[----:B------:R1:W0:Y:S01]  /*1500*/  SHFL.DOWN PT, R12, R9, 0x10, 0x1f ;  /* 0x0a001f00090c7f89 */ /* 0x00022200000e0000 */
[----:B------:R-:W-:Y:S05]  /*1510*/  @P0 BRA `(.L_x_613) ;  /* 0x0000000000500947 */ /* 0x000fea0003800000 */
[----:B0---4-:R-:W-:Y:S01]  /*1520*/  DSETP.GEU.AND P0, PT, |R6|, |R4|, PT ;  /* 0x400000040600722a */ /* 0x011fe20003f0e200 */
[----:B---3--:R-:W-:Y:S02]  /*1530*/  IMAD.MOV.U32 R14, RZ, RZ, R11 ;  /* 0x000000ffff0e7224 */ /* 0x008fe400078e000b */
        /* <DEDUP_REMOVED lines=18> */
.L_x_613:
[----:B------:R-:W-:Y:S05]  /*1660*/  BSYNC.RECONVERGENT B1 ;  /* 0x0000000000017941 */ /* 0x000fea0003800200 */
.L_x_612:
[----:B------:R-:W-:Y:S01]  /*1670*/  ISETP.NE.AND P0, PT, R10, RZ, PT ;  /* 0x000000ff0a00720c */ /* 0x000fe20003f05270 */
[----:B------:R-:W-:-:S12]  /*1680*/  BSSY.RECONVERGENT B1, `(.L_x_614) ;  /* 0x000000a000017945 */ /* 0x000fd80003800200 */
[----:B------:R-:W-:Y:S05]  /*1690*/  @P0 BRA `(.L_x_615) ;  /* 0x0000000000200947 */ /* 0x000fea0003800000 */
[----:B-1----:R-:W1:Y:S01]  /*16a0*/  S2R R6, SR_CgaCtaId ;  /* 0x0000000000067919 */ /* 0x002e620000008800 */
[----:B0-----:R-:W-:Y:S02]  /*16b0*/  MOV R5, 0x400 ;  /* 0x0000040000057802 */ /* 0x001fe40000000f00 */
[----:B----4-:R-:W-:-:S04]  /*16c0*/  SHF.R.U32.HI R4, RZ, 0x1, R0 ;  /* 0x00000001ff047819 */ /* 0x010fc80000011600 */
[----:B------:R-:W-:Y:S02]  /*16d0*/  LOP3.LUT R4, R4, 0x1f0, RZ, 0xc0, !PT ;  /* 0x000001f004047812 */ /* 0x000fe400078ec0ff */
[----:B-1----:R-:W-:-:S05]  /*16e0*/  LEA R5, R6, R5, 0x18 ;  /* 0x0000000506057211 */ /* 0x002fca00078ec0ff */
[----:B------:R-:W-:-:S05]  /*16f0*/  IMAD.IADD R5, R4, 0x1, R5 ;  /* 0x0000000104057824 */ /* 0x000fca00078e0205 */
[----:B------:R0:W-:Y:S04]  /*1700*/  STS.64 [R5+0x10], R14 ;  /* 0x0000100e05007388 */ /* 0x0001e80000000a00 */
[----:B------:R0:W-:Y:S02]  /*1710*/  STS.64 [R5+0x8], R2 ;  /* 0x0000080205007388 */ /* 0x0001e40000000a00 */
.L_x_615:
[----:B------:R-:W-:Y:S05]  /*1720*/  BSYNC.RECONVERGENT B1 ;  /* 0x0000000000017941 */ /* 0x000fea0003800200 */
.L_x_614:
        /* <DEDUP_REMOVED lines=8> */
[----:B-1--4-:R-:W1:Y:S04]  /*17b0*/  LDS.128 R4, [R0+0x20] ;  /* 0x0000200000047984 */ /* 0x012e680000000c00 */
[----:B--2---:R2:W4:Y:S04]  /*17c0*/  LDS.64 R12, [R0+0x80] ;  /* 0x00008000000c7984 */ /* 0x0045280000000a00 */
[----:B---3--:R2:W3:Y:S01]  /*17d0*/  LDS.128 R8, [R0+0x30] ;  /* 0x0000300000087984 */ /* 0x0084e20000000c00 */
[----:B0-----:R-:W-:Y:S01]  /*17e0*/  DSETP.GEU.AND P0, PT, |R2|, |R16|, PT ;  /* 0x400000100200722a */ /* 0x001fe20003f0e200 */
[----:B------:R-:W-:Y:S01]  /*17f0*/  IMAD.MOV.U32 R24, RZ, RZ, R16 ;  /* 0x000000ffff187224 */ /* 0x000fe200078e0010 */
[----:B------:R-:W-:Y:S01]  /*1800*/  MOV R25, R17 ;  /* 0x0000001100197202 */ /* 0x000fe20000000f00 */
[----:B-1----:R-:W-:-:S02]  /*1810*/  IMAD.MOV.U32 R26, RZ, RZ, R4 ;  /* 0x000000ffff1a7224 */ /* 0x002fc400078e0004 */
[----:B------:R-:W-:-:S09]  /*1820*/  IMAD.MOV.U32 R27, RZ, RZ, R5 ;  /* 0x000000ffff1b7224 */ /* 0x000fd200078e0005 */
        /* <DEDUP_REMOVED lines=15> */
.L_x_618:
[----:B------:R-:W-:Y:S05]  /*1920*/  BSYNC.RECONVERGENT B1 ;  /* 0x0000000000017941 */ /* 0x000fea0003800200 */
.L_x_617:
        /* <DEDUP_REMOVED lines=23> */
.L_x_620:
[----:B------:R-:W-:Y:S05]  /*1aa0*/  BSYNC.RECONVERGENT B1 ;  /* 0x0000000000017941 */ /* 0x000fea0003800200 */
.L_x_619:
        /* <DEDUP_REMOVED lines=21> */
.L_x_622:
[----:B------:R-:W-:Y:S05]  /*1c00*/  BSYNC.RECONVERGENT B1 ;  /* 0x0000000000017941 */ /* 0x000fea0003800200 */
.L_x_621:
        /* <DEDUP_REMOVED lines=23> */
.L_x_624:
[----:B------:R-:W-:Y:S05]  /*1d80*/  BSYNC.RECONVERGENT B1 ;  /* 0x0000000000017941 */ /* 0x000fea0003800200 */
.L_x_623:
        /* <DEDUP_REMOVED lines=21> */
.L_x_626:
[----:B------:R-:W-:Y:S05]  /*1ee0*/  BSYNC.RECONVERGENT B1 ;  /* 0x0000000000017941 */ /* 0x000fea0003800200 */
.L_x_625:
[----:B------:R-:W-:Y:S01]  /*1ef0*/  DSETP.GEU.AND P0, PT, |R2|, |R10|, PT ;  /* 0x4000000a0200722a */ /* 0x000fe20003f0e200 */
[----:B------:R-:W-:Y:S01]  /*1f00*/  BSSY.RECONVERGENT B1, `(.L_x_627) ;  /* 0x0000014000017945 */ /* 0x000fe20003800200 */
[----:B------:R-:W-:Y:S01]  /*1f10*/  IMAD.MOV.U32 R8, RZ, RZ, R10 ;  /* 0x000000ffff087224 */ /* 0x000fe200078e000a */
[----:B---3--:R-:W-:Y:S01]  /*1f20*/  MOV R0, R5 ;  /* 0x0000000500007202 */ /* 0x008fe20000000f00 */
        /* <DEDUP_REMOVED lines=17> */
.L_x_628:
[----:B------:R-:W-:Y:S05]  /*2040*/  BSYNC.RECONVERGENT B1 ;  /* 0x0000000000017941 */ /* 0x000fea0003800200 */
.L_x_627:
        /* <DEDUP_REMOVED lines=21> */
.L_x_603:
        /* <DEDUP_REMOVED lines=9> */
[----:B------:R-:W-:Y:S02]  /*2230*/  VIADD R5, R5, UR6 ;  /* 0x0000000605057c36 */ /* 0x000fe40008000000 */
        /* <DEDUP_REMOVED lines=9> */
[----:B----4-:R-:W-:Y:S01]  /*22d0*/  IMAD.MOV.U32 R14, RZ, RZ, R12 ;  /* 0x000000ffff0e7224 */ /* 0x010fe200078e000c */
[----:B------:R-:W-:Y:S01]  /*22e0*/  MOV R6, R10 ;  /* 0x0000000a00067202 */ /* 0x000fe20000000f00 */
[----:B0-----:R-:W-:Y:S02]  /*22f0*/  IMAD.MOV.U32 R16, RZ, RZ, R13 ;  /* 0x000000ffff107224 */ /* 0x001fe400078e000d */
        /* <DEDUP_REMOVED lines=16> */
.L_x_630:
[----:B------:R-:W-:Y:S05]  /*2400*/  BSYNC.RECONVERGENT B1 ;  /* 0x0000000000017941 */ /* 0x000fea0003800200 */
.L_x_629:
        /* <DEDUP_REMOVED lines=32> */
.L_x_632:
[----:B------:R-:W-:Y:S05]  /*2610*/  BSYNC.RECONVERGENT B1 ;  /* 0x0000000000017941 */ /* 0x000fea0003800200 */
.L_x_631:
[----:B-1----:R-:W-:Y:S01]  /*2620*/  VIADD R2, R4, 0x4 ;  /* 0x0000000404027836 */ /* 0x002fe20000000000 */
[----:B------:R1:W4:Y:S01]  /*2630*/  SHFL.DOWN PT, R6, R8, 0x4, R5 ;  /* 0x0880000008067989 */ /* 0x00032200000e0005 */
[----:B------:R-:W-:Y:S01]  /*2640*/  BSSY.RECONVERGENT B1, `(.L_x_633) ;  /* 0x000001e000017945 */ /* 0x000fe20003800200 */
[----:B--2---:R-:W-:Y:S01]  /*2650*/  IMAD.MOV.U32 R14, RZ, RZ, R10 ;  /* 0x000000ffff0e7224 */ /* 0x004fe200078e000a */
[----:B------:R-:W-:Y:S01]  /*2660*/  MOV R16, R12 ;  /* 0x0000000c00107202 */ /* 0x000fe20000000f00 */
[----:B------:R1:W2:Y:S01]  /*2670*/  SHFL.DOWN PT, R7, R9, 0x4, R5 ;  /* 0x0880000009077989 */ /* 0x0002a200000e0005 */
[----:B------:R-:W-:Y:S01]  /*2680*/  ISETP.GT.AND P0, PT, R2, R5, PT ;  /* 0x000000050200720c */ /* 0x000fe20003f04270 */
[----:B------:R-:W-:Y:S02]  /*2690*/  IMAD.MOV.U32 R2, RZ, RZ, R8 ;  /* 0x000000ffff027224 */ /* 0x000fe400078e0008 */
[----:B---3--:R1:W3:Y:S01]  /*26a0*/  SHFL.DOWN PT, R11, R10, 0x4, R5 ;  /* 0x088000000a0b7989 */ /* 0x0082e200000e0005 */
[----:B------:R-:W-:-:S03]  /*26b0*/  IMAD.MOV.U32 R3, RZ, RZ, R9 ;  /* 0x000000ffff037224 */ /* 0x000fc600078e0009 */
[----:B0-----:R1:W0:Y:S06]  /*26c0*/  SHFL.DOWN PT, R13, R12, 0x4, R5 ;  /* 0x088000000c0d7989 */ /* 0x00122c00000e0005 */
        /* <DEDUP_REMOVED lines=21> */
.L_x_634:
[----:B------:R-:W-:Y:S05]  /*2820*/  BSYNC.RECONVERGENT B1 ;  /* 0x0000000000017941 */ /* 0x000fea0003800200 */
.L_x_633:
        /* <DEDUP_REMOVED lines=8> */
[----:B---3--:R3:W1:Y:S01]  /*28b0*/  SHFL.DOWN PT, R11, R14, 0x8, R5 ;  /* 0x090000000e0b7989 */ /* 0x00866200000e0005 */
[----:B--2---:R-:W-:-:S03]  /*28c0*/  IMAD.MOV.U32 R7, RZ, RZ, R3 ;  /* 0x000000ffff077224 */ /* 0x004fc600078e0003 */
[----:B0-----:R3:W0:Y:S04]  /*28d0*/  SHFL.DOWN PT, R13, R16, 0x8, R5 ;  /* 0x09000000100d7989 */ /* 0x00162800000e0005 */
        /* <DEDUP_REMOVED lines=21> */
.L_x_636:
[----:B------:R-:W-:Y:S05]  /*2a30*/  BSYNC.RECONVERGENT B1 ;  /* 0x0000000000017941 */ /* 0x000fea0003800200 */
.L_x_635:
[----:B-1----:R-:W-:Y:S01]  /*2a40*/  VIADD R2, R4, 0x10 ;  /* 0x0000001004027836 */ /* 0x002fe20000000000 */
[----:B----4-:R1:W2:Y:S01]  /*2a50*/  SHFL.DOWN PT, R8, R6, 0x10, R5 ;  /* 0x0a00000006087989 */ /* 0x0102a200000e0005 */
[----:B------:R-:W-:Y:S01]  /*2a60*/  BSSY.RECONVERGENT B1, `(.L_x_637) ;  /* 0x000001e000017945 */ /* 0x000fe20003800200 */
[----:B---3--:R-:W-:Y:S02]  /*2a70*/  IMAD.MOV.U32 R14, RZ, RZ, R10 ;  /* 0x000000ffff0e7224 */ /* 0x008fe400078e000a */
[----:B------:R-:W-:Y:S01]  /*2a80*/  ISETP.GT.AND P0, PT, R2, R5, PT ;  /* 0x000000050200720c */ /* 0x000fe20003f04270 */
[----:B------:R1:W3:Y:S01]  /*2a90*/  SHFL.DOWN PT, R9, R7, 0x10, R5 ;  /* 0x0a00000007097989 */ /* 0x0002e200000e0005 */
[----:B------:R-:W-:Y:S02]  /*2aa0*/  IMAD.MOV.U32 R15, RZ, RZ, R12 ;  /* 0x000000ffff0f7224 */ /* 0x000fe400078e000c */
[----:B------:R-:W-:Y:S01]  /*2ab0*/  IMAD.MOV.U32 R2, RZ, RZ, R6 ;  /* 0x000000ffff027224 */ /* 0x000fe200078e0006 */
[----:B------:R1:W4:Y:S01]  /*2ac0*/  SHFL.DOWN PT, R11, R10, 0x10, R5 ;  /* 0x0a0000000a0b7989 */ /* 0x00032200000e0005 */
        /* <DEDUP_REMOVED lines=23> */
.L_x_638:
[----:B------:R-:W-:Y:S05]  /*2c40*/  BSYNC.RECONVERGENT B1 ;  /* 0x0000000000017941 */ /* 0x000fea0003800200 */
.L_x_637:
        /* <DEDUP_REMOVED lines=11> */
.L_x_640:
[----:B------:R-:W-:Y:S05]  /*2d00*/  BSYNC.RECONVERGENT B1 ;  /* 0x0000000000017941 */ /* 0x000fea0003800200 */
.L_x_639:
[----:B------:R-:W-:Y:S01]  /*2d10*/  BAR.SYNC.DEFER_BLOCKING 0x0 ;  /* 0x0000000000007b1d */ /* 0x000fe20000010000 */
[----:B------:R-:W-:-:S13]  /*2d20*/  ISETP.NE.AND P1, PT, R0, RZ, PT ;  /* 0x000000ff0000720c */ /* 0x000fda0003f25270 */
[----:B------:R-:W-:Y:S05]  /*2d30*/  @P1 BRA `(.L_x_616) ;  /* 0x0000003400d41947 */ /* 0x000fea0003800000 */
[----:B------:R-:W-:Y:S01]  /*2d40*/  UISETP.GE.AND UP0, UPT, UR6, 0x21, UPT ;  /* 0x000000210600788c */ /* 0x000fe2000bf06270 */
[----:B----4-:R-:W-:Y:S02]  /*2d50*/  IMAD.MOV.U32 R11, RZ, RZ, R14 ;  /* 0x000000ffff0b7224 */ /* 0x010fe400078e000e */
[----:B--2---:R-:W-:Y:S02]  /*2d60*/  IMAD.MOV.U32 R8, RZ, RZ, R15 ;  /* 0x000000ffff087224 */ /* 0x004fe400078e000f */
        /* <DEDUP_REMOVED lines=8> */
[----:B0-----:R-:W0:Y:S01]  /*2df0*/  LDS.64 R12, [UR4+0x20] ;  /* 0x00002004ff0c7984 */ /* 0x001e220008000a00 */
[----:B-1----:R-:W-:Y:S01]  /*2e00*/  DSETP.GEU.AND P0, PT, |R2|, |R6|, PT ;  /* 0x400000060200722a */ /* 0x002fe20003f0e200 */
[----:B------:R-:W-:Y:S01]  /*2e10*/  MOV R4, R6 ;  /* 0x0000000600047202 */ /* 0x000fe20000000f00 */
[----:B------:R-:W-:Y:S02]  /*2e20*/  IMAD.MOV.U32 R5, RZ, RZ, R7 ;  /* 0x000000ffff057224 */ /* 0x000fe400078e0007 */
[----:B0-----:R-:W-:Y:S02]  /*2e30*/  IMAD.MOV.U32 R11, RZ, RZ, R12 ;  /* 0x000000ffff0b7224 */ /* 0x001fe400078e000c */
        /* <DEDUP_REMOVED lines=16> */
.L_x_642:
[----:B------:R-:W-:Y:S05]  /*2f40*/  BSYNC.RECONVERGENT B1 ;  /* 0x0000000000017941 */ /* 0x000fea0003800200 */
.L_x_641:
[----:B------:R-:W-:Y:S01]  /*2f50*/  UISETP.GE.AND UP0, UPT, UR6, 0x41, UPT ;  /* 0x000000410600788c */ /* 0x000fe2000bf06270 */
[----:B---3--:R-:W-:Y:S02]  /*2f60*/  IMAD.MOV.U32 R9, RZ, RZ, R11 ;  /* 0x000000ffff097224 */ /* 0x008fe400078e000b */
[----:B------:R-:W-:Y:S02]  /*2f70*/  IMAD.MOV.U32 R0, RZ, RZ, R8 ;  /* 0x000000ffff007224 */ /* 0x000fe400078e0008 */
[----:B------:R-:W-:Y:S02]  /*2f80*/  IMAD.MOV.U32 R2, RZ, RZ, R4 ;  /* 0x000000ffff027224 */ /* 0x000fe400078e0004 */
[----:B------:R-:W-:Y:S02]  /*2f90*/  IMAD.MOV.U32 R3, RZ, RZ, R5 ;  /* 0x000000ffff037224 */ /* 0x000fe400078e0005 */
        /* <DEDUP_REMOVED lines=8> */
[----:B------:R-:W-:Y:S02]  /*3020*/  IMAD.MOV.U32 R2, RZ, RZ, R6 ;  /* 0x000000ffff027224 */ /* 0x000fe400078e0006 */
[----:B------:R-:W-:Y:S02]  /*3030*/  IMAD.MOV.U32 R3, RZ, RZ, R7 ;  /* 0x000000ffff037224 */ /* 0x000fe400078e0007 */
[----:B0-----:R-:W-:-:S02]  /*3040*/  IMAD.MOV.U32 R9, RZ, RZ, R12 ;  /* 0x000000ffff097224 */ /* 0x001fc400078e000c */
        /* <DEDUP_REMOVED lines=16> */
.L_x_644:
[----:B------:R-:W-:Y:S05]  /*3150*/  BSYNC.RECONVERGENT B1 ;  /* 0x0000000000017941 */ /* 0x000fea0003800200 */
.L_x_643:
[----:B------:R-:W-:Y:S01]  /*3160*/  UISETP.GE.AND UP0, UPT, UR6, 0x61, UPT ;  /* 0x000000610600788c */ /* 0x000fe2000bf06270 */
[----:B------:R-:W-:Y:S01]  /*3170*/  IMAD.MOV.U32 R11, RZ, RZ, R9 ;  /* 0x000000ffff0b7224 */ /* 0x000fe200078e0009 */
[----:B------:R-:W-:Y:S01]  /*3180*/  MOV R8, R0 ;  /* 0x0000000000087202 */ /* 0x000fe20000000f00 */
[----:B------:R-:W-:Y:S02]  /*3190*/  IMAD.MOV.U32 R4, RZ, RZ, R2 ;  /* 0x000000ffff047224 */ /* 0x000fe400078e0002 */
[----:B------:R-:W-:-:S04]  /*31a0*/  IMAD.MOV.U32 R5, RZ, RZ, R3 ;  /* 0x000000ffff057224 */ /* 0x000fc800078e0003 */
        /* <DEDUP_REMOVED lines=27> */
.L_x_646:
[----:B------:R-:W-:Y:S05]  /*3360*/  BSYNC.RECONVERGENT B1 ;  /* 0x0000000000017941 */ /* 0x000fea0003800200 */
.L_x_645:
[----:B------:R-:W-:Y:S01]  /*3370*/  UISETP.GE.AND UP0, UPT, UR6, 0x81, UPT ;  /* 0x000000810600788c */ /* 0x000fe2000bf06270 */
[----:B------:R-:W-:Y:S02]  /*3380*/  IMAD.MOV.U32 R9, RZ, RZ, R11 ;  /* 0x000000ffff097224 */ /* 0x000fe400078e000b */
        /* <DEDUP_REMOVED lines=30> */
.L_x_648:
[----:B------:R-:W-:Y:S05]  /*3570*/  BSYNC.RECONVERGENT B1 ;  /* 0x0000000000017941 */ /* 0x000fea0003800200 */
.L_x_647:
        /* <DEDUP_REMOVED lines=32> */
.L_x_650:
[----:B------:R-:W-:Y:S05]  /*3780*/  BSYNC.RECONVERGENT B1 ;  /* 0x0000000000017941 */ /* 0x000fea0003800200 */
.L_x_649:
        /* <DEDUP_REMOVED lines=14> */
[----:B------:R-:W-:Y:S01]  /*3870*/  IMAD.MOV.U32 R7, RZ, RZ, R3 ;  /* 0x000000ffff077224 */ /* 0x000fe200078e0003 */
[----:B0-----:R-:W-:Y:S01]  /*3880*/  MOV R0, R13 ;  /* 0x0000000d00007202 */ /* 0x001fe20000000f00 */
        /* <DEDUP_REMOVED lines=16> */
.L_x_652:
[----:B------:R-:W-:Y:S05]  /*3990*/  BSYNC.RECONVERGENT B1 ;  /* 0x0000000000017941 */ /* 0x000fea0003800200 */
.L_x_651:
[----:B------:R-:W-:Y:S01]  /*39a0*/  UISETP.GE.AND UP0, UPT, UR6, 0xe1, UPT ;  /* 0x000000e10600788c */ /* 0x000fe2000bf06270 */
[----:B------:R-:W-:Y:S02]  /*39b0*/  IMAD.MOV.U32 R14, RZ, RZ, R9 ;  /* 0x000000ffff0e7224 */ /* 0x000fe400078e0009 */
[----:B------:R-:W-:Y:S02]  /*39c0*/  IMAD.MOV.U32 R15, RZ, RZ, R0 ;  /* 0x000000ffff0f7224 */ /* 0x000fe400078e0000 */
[----:B------:R-:W-:Y:S02]  /*39d0*/  IMAD.MOV.U32 R2, RZ, RZ, R6 ;  /* 0x000000ffff027224 */ /* 0x000fe400078e0006 */
[----:B------:R-:W-:Y:S02]  /*39e0*/  IMAD.MOV.U32 R3, RZ, RZ, R7 ;  /* 0x000000ffff037224 */ /* 0x000fe400078e0007 */
[----:B------:R-:W-:Y:S05]  /*39f0*/  BRA.U !UP0, `(.L_x_616) ;  /* 0x0000002908a47547 */ /* 0x000fea000b800000 */
[----:B------:R-:W1:Y:S01]  /*3a00*/  S2UR UR5, SR_CgaCtaId ;  /* 0x00000000000579c3 */ /* 0x000e620000008800 */
[----:B------:R-:W-:Y:S02]  /*3a10*/  UMOV UR4, 0x400 ;  /* 0x0000040000047882 */ /* 0x000fe40000000000 */
[----:B-1----:R-:W-:-:S09]  /*3a20*/  ULEA UR4, UR5, UR4, 0x18 ;  /* 0x0000000405047291 */ /* 0x002fd2000f8ec0ff */
[----:B------:R-:W1:Y:S04]  /*3a30*/  LDS.64 R4, [UR4+0x78] ;  /* 0x00007804ff047984 */ /* 0x000e680008000a00 */
[----:B------:R-:W2:Y:S01]  /*3a40*/  LDS.64 R10, [UR4+0x80] ;  /* 0x00008004ff0a7984 */ /* 0x000ea20008000a00 */
        /* <DEDUP_REMOVED lines=21> */
.L_x_584:
        /* <DEDUP_REMOVED lines=30> */
[----:B------:R-:W-:Y:S02]  /*3d80*/  ISETP.GE.U32.AND.EX P0, PT, RZ, RZ, PT, P0 ;  /* 0x000000ffff00720c */ /* 0x000fe40003f06100 */
[----:B------:R-:W-:-:S11]  /*3d90*/  IADD3.X R7, PT, PT, RZ, UR7, RZ, P1, !PT ;  /* 0x00000007ff077c10 */ /* 0x000fd60008ffe4ff */
[----:B------:R-:W-:-:S06]  /*3da0*/  DSETP.LT.OR P0, PT, |R8|, |R4|, !P0 ;  /* 0x400000040800722a */ /* 0x000fcc0004701600 */
[----:B------:R-:W-:Y:S02]  /*3db0*/  FSEL R8, R4, R8, P0 ;  /* 0x0000000804087208 */ /* 0x000fe40000000000 */
[----:B------:R-:W-:Y:S02]  /*3dc0*/  FSEL R9, R5, R9, P0 ;  /* 0x0000000905097208 */ /* 0x000fe40000000000 */
[----:B------:R-:W-:Y:S02]  /*3dd0*/  SEL R23, R6, R23, P0 ;  /* 0x0000001706177207 */ /* 0x000fe40000000000 */
[----:B------:R-:W-:-:S07]  /*3de0*/  SEL R24, R7, R24, P0 ;  /* 0x0000001807187207 */ /* 0x000fce0000000000 */
.L_x_654:
[----:B------:R-:W-:Y:S05]  /*3df0*/  BSYNC.RECONVERGENT B1 ;  /* 0x0000000000017941 */ /* 0x000fea0003800200 */
.L_x_653:
[----:B------:R-:W-:Y:S01]  /*3e00*/  UISETP.GE.U32.AND UP0, UPT, UR4, 0xa00, UPT ;  /* 0x00000a000400788c */ /* 0x000fe2000bf06070 */
[----:B------:R-:W-:-:S08]  /*3e10*/  IMAD.MOV.U32 R5, RZ, RZ, 0x500 ;  /* 0x00000500ff057424 */ /* 0x000fd000078e00ff */
[----:B------:R-:W-:Y:S05]  /*3e20*/  BRA.U !UP0, `(.L_x_655) ;  /* 0x00000005084c7547 */ /* 0x000fea000b800000 */
[----:B------:R-:W-:Y:S01]  /*3e30*/  IMAD.MOV.U32 R12, RZ, RZ, R8 ;  /* 0x000000ffff0c7224 */ /* 0x000fe200078e0008 */
[----:B------:R-:W0:Y:S01]  /*3e40*/  LDCU UR4, c[0x0][0x398] ;  /* 0x00007300ff0477ac */ /* 0x000e220008000800 */
[----:B------:R-:W-:Y:S02]  /*3e50*/  IMAD.MOV.U32 R13, RZ, RZ, R9 ;  /* 0x000000ffff0d7224 */ /* 0x000fe400078e0009 */
[----:B------:R-:W-:Y:S01]  /*3e60*/  IMAD.MOV.U32 R17, RZ, RZ, 0x500 ;  /* 0x00000500ff117424 */ /* 0x000fe200078e00ff */
[----:B------:R-:W1:Y:S01]  /*3e70*/  LDCU.64 UR6, c[0x0][0x388] ;  /* 0x00007100ff0677ac */ /* 0x000e620008000a00 */
[----:B------:R-:W-:-:S05]  /*3e80*/  NOP ;  /* 0x0000000000007918 */ /* 0x000fca0000000000 */
.L_x_656:
[----:B------:R-:W-:-:S05]  /*3e90*/  IMAD.WIDE.U32 R26, R17, 0x8, R2 ;  /* 0x00000008111a7825 */ /* 0x000fca00078e0002 */
[----:B------:R-:W2:Y:S04]  /*3ea0*/  LDG.E.64 R14, desc[UR8][R26.64] ;  /* 0x000000081a0e7981 */ /* 0x000ea8000c1e1b00 */
[----:B------:R-:W3:Y:S04]  /*3eb0*/  LDG.E.64 R4, desc[UR8][R26.64+0x800] ;  /* 0x000800081a047981 */ /* 0x000ee8000c1e1b00 */
[----:B------:R-:W4:Y:S04]  /*3ec0*/  LDG.E.64 R6, desc[UR8][R26.64+0x1000] ;  /* 0x001000081a067981 */ /* 0x000f28000c1e1b00 */
[----:B------:R-:W5:Y:S04]  /*3ed0*/  LDG.E.64 R10, desc[UR8][R26.64+0x1800] ;  /* 0x001800081a0a7981 */ /* 0x000f68000c1e1b00 */
[----:B------:R-:W5:Y:S01]  /*3ee0*/  LDG.E.64 R8, desc[UR8][R26.64+0x2000] ;  /* 0x002000081a087981 */ /* 0x000f62000c1e1b00 */
[----:B-1----:R-:W-:-:S04]  /*3ef0*/  IADD3 R18, P0, P1, R0, UR6, R17 ;  /* 0x0000000600127c10 */ /* 0x002fc8000f91e011 */
[----:B------:R-:W-:Y:S01]  /*3f00*/  IADD3.X R16, PT, PT, RZ, UR7, RZ, P0, P1 ;  /* 0x00000007ff107c10 */ /* 0x000fe200087e24ff */
[----:B------:R-:W-:Y:S01]  /*3f10*/  IMAD.MOV.U32 R20, RZ, RZ, R18 ;  /* 0x000000ffff147224 */ /* 0x000fe200078e0012 */
[----:B------:R-:W-:-:S03]  /*3f20*/  IADD3 R22, P3, PT, R18, 0x100, RZ ;  /* 0x0000010012167810 */ /* 0x000fc60007f7e0ff */
        /* <DEDUP_REMOVED lines=11> */
[----:B------:R-:W-:Y:S01]  /*3fe0*/  IMAD.X R24, RZ, RZ, R16, P3 ;  /* 0x000000ffff187224 */ /* 0x000fe200018e0610 */
[----:B------:R-:W-:-:S03]  /*3ff0*/  IADD3 R13, P3, PT, R18, 0x200, RZ ;  /* 0x00000200120d7810 */ /* 0x000fc60007f7e0ff */
[----:B---3--:R-:W-:-:S14]  /*4000*/  DSETP.GEU.AND P1, PT, |R14|, |R4|, PT ;  /* 0x400000040e00722a */ /* 0x008fdc0003f2e200 */
[----:B------:R-:W-:-:S04]  /*4010*/  @P1 ISETP.GE.U32.AND P0, PT, R20, R22, PT ;  /* 0x000000161400120c */ /* 0x000fc80003f06070 */
[----:B------:R-:W-:-:S13]  /*4020*/  @P1 ISETP.GE.AND.EX P0, PT, R19, R24, PT, P0 ;  /* 0x000000181300120c */ /* 0x000fda0003f06300 */
[----:B------:R-:W-:-:S06]  /*4030*/  @P1 DSETP.LT.OR P0, PT, |R4|, |R14|, !P0 ;  /* 0x4000000e0400122a */ /* 0x000fcc0004701600 */
[----:B------:R-:W-:Y:S01]  /*4040*/  @P1 FSEL R12, R14, R4, P0 ;  /* 0x000000040e0c1208 */ /* 0x000fe20000000000 */
[----:B------:R-:W-:Y:S01]  /*4050*/  IMAD.X R14, RZ, RZ, R16, P3 ;  /* 0x000000ffff0e7224 */ /* 0x000fe200018e0610 */
[----:B------:R-:W-:Y:S02]  /*4060*/  @P1 FSEL R15, R15, R5, P0 ;  /* 0x000000050f0f1208 */ /* 0x000fe40000000000 */
[----:B------:R-:W-:Y:S01]  /*4070*/  @P1 SEL R22, R20, R22, P0 ;  /* 0x0000001614161207 */ /* 0x000fe20000000000 */
[----:B------:R-:W-:Y:S01]  /*4080*/  @P1 IMAD.MOV.U32 R4, RZ, RZ, R12 ;  /* 0x000000ffff041224 */ /* 0x000fe200078e000c */
[----:B------:R-:W-:Y:S01]  /*4090*/  IADD3 R12, P3, PT, R18, 0x300, RZ ;  /* 0x00000300120c7810 */ /* 0x000fe20007f7e0ff */
[----:B------:R-:W-:Y:S02]  /*40a0*/  @P1 IMAD.MOV.U32 R5, RZ, RZ, R15 ;  /* 0x000000ffff051224 */ /* 0x000fe400078e000f */
[----:B------:R-:W-:Y:S01]  /*40b0*/  IMAD.MOV.U32 R15, RZ, RZ, R24 ;  /* 0x000000ffff0f7224 */ /* 0x000fe200078e0018 */
[----:B------:R-:W-:-:S03]  /*40c0*/  @P1 SEL R15, R19, R24, P0 ;  /* 0x00000018130f1207 */ /* 0x000fc60000000000 */
[----:B----4-:R-:W-:-:S14]  /*40d0*/  DSETP.GEU.AND P2, PT, |R4|, |R6|, PT ;  /* 0x400000060400722a */ /* 0x010fdc0003f4e200 */
[----:B------:R-:W-:-:S04]  /*40e0*/  @P2 ISETP.GE.U32.AND P0, PT, R22, R13, PT ;  /* 0x0000000d1600220c */ /* 0x000fc80003f06070 */
[----:B------:R-:W-:-:S13]  /*40f0*/  @P2 ISETP.GE.AND.EX P0, PT, R15, R14, PT, P0 ;  /* 0x0000000e0f00220c */ /* 0x000fda0003f06300 */
[----:B------:R-:W-:-:S06]  /*4100*/  @P2 DSETP.LT.OR P0, PT, |R6|, |R4|, !P0 ;  /* 0x400000040600222a */ /* 0x000fcc0004701600 */
[----:B------:R-:W-:Y:S02]  /*4110*/  @P2 FSEL R4, R4, R6, P0 ;  /* 0x0000000604042208 */ /* 0x000fe40000000000 */
[----:B------:R-:W-:Y:S02]  /*4120*/  @P2 FSEL R5, R5, R7, P0 ;  /* 0x0000000705052208 */ /* 0x000fe40000000000 */
[----:B------:R-:W-:Y:S01]  /*4130*/  @P2 SEL R14, R15, R14, P0 ;  /* 0x0000000e0f0e2207 */ /* 0x000fe20000000000 */
[----:B------:R-:W-:Y:S02]  /*4140*/  @P2 IMAD.MOV.U32 R6, RZ, RZ, R4 ;  /* 0x000000ffff062224 */ /* 0x000fe400078e0004 */
[----:B------:R-:W-:Y:S02]  /*4150*/  @P2 IMAD.MOV.U32 R7, RZ, RZ, R5 ;  /* 0x000000ffff072224 */ /* 0x000fe400078e0005 */
[----:B------:R-:W-:Y:S01]  /*4160*/  IMAD.MOV.U32 R5, RZ, RZ, R13 ;  /* 0x000000ffff057224 */ /* 0x000fe200078e000d */
[----:B------:R-:W-:Y:S01]  /*4170*/  @P2 SEL R5, R22, R13, P0 ;  /* 0x0000000d16052207 */ /* 0x000fe20000000000 */
        /* <DEDUP_REMOVED lines=13> */
[----:B------:R-:W-:-:S04]  /*4250*/  IADD3 R5, PT, PT, R17, 0xa00, RZ ;  /* 0x00000a0011057810 */ /* 0x000fc80007ffe0ff */
[----:B0-----:R-:W-:Y:S01]  /*4260*/  ISETP.GT.AND P1, PT, R5, UR4, PT ;  /* 0x0000000405007c0c */ /* 0x001fe2000bf24270 */
[----:B------:R-:W-:Y:S01]  /*4270*/  DSETP.GEU.AND P2, PT, |R10|, |R8|, PT ;  /* 0x400000080a00722a */ /* 0x000fe20003f4e200 */
[----:B------:R-:W-:-:S04]  /*4280*/  VIADD R5, R17, 0x500 ;  /* 0x0000050011057836 */ /* 0x000fc80000000000 */
[----:B------:R-:W-:-:S09]  /*4290*/  IMAD.MOV.U32 R17, RZ, RZ, R5 ;  /* 0x000000ffff117224 */ /* 0x000fd200078e0005 */
        /* <DEDUP_REMOVED lines=12> */
.L_x_655:
        /* <DEDUP_REMOVED lines=14> */
[----:B------:R-:W-:Y:S01]  /*4440*/  IMAD.IADD R7, R0, 0x1, R5 ;  /* 0x0000000100077824 */ /* 0x000fe200078e0205 */
[----:B------:R-:W-:-:S04]  /*4450*/  LEA.HI R4, R10, 0x1, RZ, 0x18 ;  /* 0x000000010a047811 */ /* 0x000fc800078fc0ff */
[C---:B------:R-:W-:Y:S02]  /*4460*/  IADD3 R14, P0, PT, R7.reuse, UR6, RZ ;  /* 0x00000006070e7c10 */ /* 0x040fe4000ff1e0ff */
[----:B------:R-:W-:Y:S01]  /*4470*/  LOP3.LUT R6, R4, 0x3, RZ, 0xc0, !PT ;  /* 0x0000000304067812 */ /* 0x000fe200078ec0ff */
[----:B------:R-:W-:Y:S02]  /*4480*/  IMAD.MOV.U32 R4, RZ, RZ, R0 ;  /* 0x000000ffff047224 */ /* 0x000fe400078e0000 */
[----:B------:R-:W-:Y:S02]  /*4490*/  IMAD.X R15, RZ, RZ, UR7, P0 ;  /* 0x00000007ff0f7e24 */ /* 0x000fe400080e06ff */
[----:B------:R-:W-:Y:S02]  /*44a0*/  IMAD.MOV R11, RZ, RZ, -R6 ;  /* 0x000000ffff0b7224 */ /* 0x000fe400078e0a06 */
[----:B0-----:R-:W-:-:S04]  /*44b0*/  IMAD.WIDE.U32 R2, R7, 0x8, R2 ;  /* 0x0000000807027825 */ /* 0x001fc800078e0002 */
[----:B------:R-:W-:Y:S02]  /*44c0*/  IMAD.MOV.U32 R12, RZ, RZ, R2 ;  /* 0x000000ffff0c7224 */ /* 0x000fe400078e0002 */
[----:B------:R-:W-:-:S07]  /*44d0*/  IMAD.MOV.U32 R13, RZ, RZ, R3 ;  /* 0x000000ffff0d7224 */ /* 0x000fce00078e0003 */
.L_x_663:
[----:B------:R-:W-:Y:S02]  /*44e0*/  IMAD.MOV.U32 R2, RZ, RZ, R12 ;  /* 0x000000ffff027224 */ /* 0x000fe400078e000c */
[----:B------:R-:W-:-:S06]  /*44f0*/  IMAD.MOV.U32 R3, RZ, RZ, R13 ;  /* 0x000000ffff037224 */ /* 0x000fcc00078e000d */
[----:B------:R-:W2:Y:S01]  /*4500*/  LDG.E.64 R2, desc[UR8][R2.64] ;  /* 0x0000000802027981 */ /* 0x000ea2000c1e1b00 */
[----:B------:R-:W-:Y:S01]  /*4510*/  VIADD R11, R11, 0x1 ;  /* 0x000000010b0b7836 */ /* 0x000fe20000000000 */
[----:B------:R-:W-:Y:S01]  /*4520*/  BSSY.RECONVERGENT B3, `(.L_x_661) ;  /* 0x000001b000037945 */ /* 0x000fe20003800200 */
[----:B------:R-:W-:Y:S01]  /*4530*/  IMAD.MOV.U32 R19, RZ, RZ, R23 ;  /* 0x000000ffff137224 */ /* 0x000fe200078e0017 */
[----:B------:R-:W-:Y:S01]  /*4540*/  MOV R7, R9 ;  /* 0x0000000900077202 */ /* 0x000fe20000000f00 */
[----:B------:R-:W-:Y:S01]  /*4550*/  IMAD.MOV.U32 R16, RZ, RZ, R24 ;  /* 0x000000ffff107224 */ /* 0x000fe200078e0018 */
[----:B------:R-:W-:Y:S01]  /*4560*/  ISETP.NE.AND P2, PT, R11, RZ, PT ;  /* 0x000000ff0b00720c */ /* 0x000fe20003f45270 */
[----:B------:R-:W-:Y:S01]  /*4570*/  IMAD.MOV.U32 R6, RZ, RZ, R8 ;  /* 0x000000ffff067224 */ /* 0x000fe200078e0008 */
[----:B------:R-:W-:Y:S01]  /*4580*/  IADD3 R12, P3, PT, R12, 0x800, RZ ;  /* 0x000008000c0c7810 */ /* 0x000fe20007f7e0ff */
[----:B------:R-:W-:Y:S02]  /*4590*/  IMAD.MOV.U32 R23, RZ, RZ, R14 ;  /* 0x000000ffff177224 */ /* 0x000fe400078e000e */
[----:B------:R-:W-:Y:S01]  /*45a0*/  IMAD.MOV.U32 R24, RZ, RZ, R15 ;  /* 0x000000ffff187224 */ /* 0x000fe200078e000f */
[----:B--2---:R-:W-:Y:S01]  /*45b0*/  DSETP.GEU.AND P0, PT, |R8|, |R2|, PT ;  /* 0x400000020800722a */ /* 0x004fe20003f0e200 */
[----:B------:R-:W-:-:S02]  /*45c0*/  IMAD.MOV.U32 R8, RZ, RZ, R2 ;  /* 0x000000ffff087224 */ /* 0x000fc400078e0002 */
        /* <DEDUP_REMOVED lines=16> */
.L_x_662:
[----:B------:R-:W-:Y:S05]  /*46d0*/  BSYNC.RECONVERGENT B3 ;  /* 0x0000000000037941 */ /* 0x000fea0003800200 */
.L_x_661:
[----:B------:R-:W-:Y:S01]  /*46e0*/  IADD3 R14, P0, PT, R14, 0x100, RZ ;  /* 0x000001000e0e7810 */ /* 0x000fe20007f1e0ff */
[----:B------:R-:W-:Y:S02]  /*46f0*/  VIADD R4, R4, 0x100 ;  /* 0x0000010004047836 */ /* 0x000fe40000000000 */
[----:B------:R-:W-:Y:S02]  /*4700*/  IMAD.X R13, RZ, RZ, R13, P3 ;  /* 0x000000ffff0d7224 */ /* 0x000fe400018e060d */
[----:B------:R-:W-:Y:S01]  /*4710*/  IMAD.X R15, RZ, RZ, R15, P0 ;  /* 0x000000ffff0f7224 */ /* 0x000fe200000e060f */
[----:B------:R-:W-:Y:S07]  /*4720*/  @P2 BRA `(.L_x_663) ;  /* 0xfffffffc006c2947 */ /* 0x000fee000383ffff */
.L_x_660:
[----:B------:R-:W-:Y:S05]  /*4730*/  BSYNC.RECONVERGENT B2 ;  /* 0x0000000000027941 */ /* 0x000fea0003800200 */
.L_x_659:
[----:B------:R-:W-:-:S13]  /*4740*/  ISETP.GE.U32.AND P0, PT, R10, 0x300, PT ;  /* 0x000003000a00780c */ /* 0x000fda0003f06070 */
[----:B------:R-:W-:Y:S05]  /*4750*/  @!P0 BRA `(.L_x_658) ;  /* 0x0000000400fc8947 */ /* 0x000fea0003800000 */
[----:B------:R-:W0:Y:S01]  /*4760*/  LDCU.128 UR12, c[0x0][0x380] ;  /* 0x00007000ff0c77ac */ /* 0x000e220008000c00 */
[----:B------:R-:W1:Y:S01]  /*4770*/  LDC.64 R20, c[0x0][0x380] ;  /* 0x0000e000ff147b82 */ /* 0x000e620000000a00 */
[C---:B------:R-:W-:Y:S01]  /*4780*/  IADD3 R7, P1, PT, R4.reuse, R5, RZ ;  /* 0x0000000504077210 */ /* 0x040fe20007f3e0ff */
[C---:B------:R-:W-:Y:S02]  /*4790*/  IMAD.IADD R16, R4.reuse, 0x1, R5 ;  /* 0x0000000104107824 */ /* 0x040fe400078e0205 */
[----:B------:R-:W-:Y:S02]  /*47a0*/  VIADD R22, R4, 0x200 ;  /* 0x0000020004167836 */ /* 0x000fe40000000000 */
[----:B------:R-:W-:Y:S02]  /*47b0*/  IMAD.X R10, RZ, RZ, RZ, P1 ;  /* 0x000000ffff0a7224 */ /* 0x000fe400008e06ff */
[----:B------:R-:W2:Y:S01]  /*47c0*/  LDC.64 R2, c[0x0][0x388] ;  /* 0x0000e200ff027b82 */ /* 0x000ea20000000a00 */
[----:B0-----:R-:W-:-:S02]  /*47d0*/  LEA R6, P2, R7, UR12, 0x3 ;  /* 0x0000000c07067c11 */ /* 0x001fc4000f8418ff */
[----:B------:R-:W-:Y:S02]  /*47e0*/  IADD3 R18, P0, PT, R16, UR14, RZ ;  /* 0x0000000e10127c10 */ /* 0x000fe4000ff1e0ff */
[----:B------:R-:W-:Y:S02]  /*47f0*/  IADD3 R6, P1, PT, R6, 0x1800, RZ ;  /* 0x0000180006067810 */ /* 0x000fe40007f3e0ff */
[----:B------:R-:W-:Y:S01]  /*4800*/  LEA.HI.X R5, R7, UR13, R10, 0x3, P2 ;  /* 0x0000000d07057c11 */ /* 0x000fe200090f1c0a */
[----:B-1----:R-:W-:-:S04]  /*4810*/  IMAD.WIDE.U32 R20, R16, 0x8, R20 ;  /* 0x0000000810147825 */ /* 0x002fc800078e0014 */
[----:B------:R-:W-:Y:S02]  /*4820*/  IMAD.X R19, RZ, RZ, UR15, P0 ;  /* 0x0000000fff137e24 */ /* 0x000fe400080e06ff */
[----:B------:R-:W-:-:S07]  /*4830*/  IMAD.X R5, RZ, RZ, R5, P1 ;  /* 0x000000ffff057224 */ /* 0x000fce00008e0605 */
.L_x_672:
[----:B------:R-:W3:Y:S01]  /*4840*/  LDG.E.64 R14, desc[UR8][R20.64] ;  /* 0x00000008140e7981 */ /* 0x000ee2000c1e1b00 */
[----:B------:R-:W-:-:S05]  /*4850*/  IMAD.MOV.U32 R4, RZ, RZ, R6 ;  /* 0x000000ffff047224 */ /* 0x000fca00078e0006 */
[----:B------:R0:W5:Y:S04]  /*4860*/  LDG.E.64 R10, desc[UR8][R4.64+-0x1000] ;  /* 0xfff00008040a7981 */ /* 0x000168000c1e1b00 */
[----:B------:R0:W5:Y:S01]  /*4870*/  LDG.E.64 R6, desc[UR8][R4.64+-0x800] ;  /* 0xfff8000804067981 */ /* 0x000162000c1e1b00 */
[----:B------:R-:W-:Y:S01]  /*4880*/  BSSY.RECONVERGENT B2, `(.L_x_664) ;  /* 0x0000015000027945 */ /* 0x000fe20003800200 */
[----:B------:R-:W-:Y:S02]  /*4890*/  IMAD.MOV.U32 R26, RZ, RZ, R18 ;  /* 0x000000ffff1a7224 */ /* 0x000fe400078e0012 */
[----:B------:R-:W-:Y:S01]  /*48a0*/  IMAD.MOV.U32 R25, RZ, RZ, R19 ;  /* 0x000000ffff197224 */ /* 0x000fe200078e0013 */
[----:B---3--:R-:W-:Y:S01]  /*48b0*/  DSETP.GEU.AND P0, PT, |R8|, |R14|, PT ;  /* 0x4000000e0800722a */ /* 0x008fe20003f0e200 */
[----:B------:R-:W-:Y:S01]  /*48c0*/  MOV R12, R14 ;  /* 0x0000000e000c7202 */ /* 0x000fe20000000f00 */
[----:B------:R-:W-:-:S12]  /*48d0*/  IMAD.MOV.U32 R13, RZ, RZ, R15 ;  /* 0x000000ffff0d7224 */ /* 0x000fd800078e000f */
        /* <DEDUP_REMOVED lines=15> */
.L_x_665:
[----:B------:R-:W-:Y:S05]  /*49d0*/  BSYNC.RECONVERGENT B2 ;  /* 0x0000000000027941 */ /* 0x000fea0003800200 */
.L_x_664:
[----:B-----5:R-:W-:Y:S01]  /*49e0*/  DSETP.GEU.AND P0, PT, |R12|, |R10|, PT ;  /* 0x4000000a0c00722a */ /* 0x020fe20003f0e200 */
[----:B------:R-:W-:Y:S01]  /*49f0*/  VIADD R9, R16, 0x100 ;  /* 0x0000010010097836 */ /* 0x000fe20000000000 */
[----:B------:R-:W-:Y:S01]  /*4a00*/  BSSY.RECONVERGENT B2, `(.L_x_666) ;  /* 0x0000016000027945 */ /* 0x000fe20003800200 */
[----:B------:R-:W-:-:S03]  /*4a10*/  IMAD.MOV.U32 R8, RZ, RZ, R10 ;  /* 0x000000ffff087224 */ /* 0x000fc600078e000a */
[----:B--2---:R-:W-:Y:S01]  /*4a20*/  IADD3 R23, P1, PT, R9, R2, RZ ;  /* 0x0000000209177210 */ /* 0x004fe20007f3e0ff */
[----:B------:R-:W-:-:S04]  /*4a30*/  IMAD.MOV.U32 R9, RZ, RZ, R11 ;  /* 0x000000ffff097224 */ /* 0x000fc800078e000b */
[----:B------:R-:W-:Y:S02]  /*4a40*/  IMAD.X R24, RZ, RZ, R3, P1 ;  /* 0x000000ffff187224 */ /* 0x000fe400008e0603 */
[----:B------:R-:W-:Y:S02]  /*4a50*/  IMAD.MOV.U32 R15, RZ, RZ, R23 ;  /* 0x000000ffff0f7224 */ /* 0x000fe400078e0017 */
[----:B------:R-:W-:Y:S01]  /*4a60*/  IMAD.MOV.U32 R14, RZ, RZ, R24 ;  /* 0x000000ffff0e7224 */ /* 0x000fe200078e0018 */
        /* <DEDUP_REMOVED lines=15> */
.L_x_667:
[----:B------:R-:W-:Y:S05]  /*4b60*/  BSYNC.RECONVERGENT B2 ;  /* 0x0000000000027941 */ /* 0x000fea0003800200 */
.L_x_666:
[----:B------:R0:W5:Y:S01]  /*4b70*/  LDG.E.64 R10, desc[UR8][R4.64] ;  /* 0x00000008040a7981 */ /* 0x000162000c1e1b00 */
[----:B------:R-:W-:Y:S01]  /*4b80*/  DSETP.GEU.AND P0, PT, |R8|, |R6|, PT ;  /* 0x400000060800722a */ /* 0x000fe20003f0e200 */
[----:B------:R-:W-:Y:S01]  /*4b90*/  VIADD R13, R16, 0x200 ;  /* 0x00000200100d7836 */ /* 0x000fe20000000000 */
[----:B------:R-:W-:Y:S01]  /*4ba0*/  BSSY.RECONVERGENT B2, `(.L_x_668) ;  /* 0x0000016000027945 */ /* 0x000fe20003800200 */
[----:B------:R-:W-:-:S03]  /*4bb0*/  MOV R12, R6 ;  /* 0x00000006000c7202 */ /* 0x000fc60000000f00 */
[----:B------:R-:W-:Y:S01]  /*4bc0*/  IADD3 R24, P1, PT, R13, R2, RZ ;  /* 0x000000020d187210 */ /* 0x000fe20007f3e0ff */
[----:B------:R-:W-:-:S04]  /*4bd0*/  IMAD.MOV.U32 R13, RZ, RZ, R7 ;  /* 0x000000ffff0d7224 */ /* 0x000fc800078e0007 */
[----:B------:R-:W-:Y:S02]  /*4be0*/  IMAD.X R23, RZ, RZ, R3, P1 ;  /* 0x000000ffff177224 */ /* 0x000fe400008e0603 */
        /* <DEDUP_REMOVED lines=17> */
.L_x_669:
[----:B------:R-:W-:Y:S05]  /*4d00*/  BSYNC.RECONVERGENT B2 ;  /* 0x0000000000027941 */ /* 0x000fea0003800200 */
.L_x_668:
[----:B-----5:R-:W-:Y:S01]  /*4d10*/  DSETP.GEU.AND P0, PT, |R12|, |R10|, PT ;  /* 0x4000000a0c00722a */ /* 0x020fe20003f0e200 */
[----:B------:R-:W-:Y:S01]  /*4d20*/  VIADD R7, R16, 0x300 ;  /* 0x0000030010077836 */ /* 0x000fe20000000000 */
[----:B------:R-:W-:Y:S01]  /*4d30*/  BSSY.RECONVERGENT B2, `(.L_x_670) ;  /* 0x0000016000027945 */ /* 0x000fe20003800200 */
[----:B------:R-:W-:Y:S02]  /*4d40*/  IMAD.MOV.U32 R8, RZ, RZ, R10 ;  /* 0x000000ffff087224 */ /* 0x000fe400078e000a */
[----:B------:R-:W-:Y:S01]  /*4d50*/  IMAD.MOV.U32 R9, RZ, RZ, R11 ;  /* 0x000000ffff097224 */ /* 0x000fe200078e000b */
[----:B------:R-:W-:-:S05]  /*4d60*/  IADD3 R7, P1, PT, R7, R2, RZ ;  /* 0x0000000207077210 */ /* 0x000fca0007f3e0ff */
        /* <DEDUP_REMOVED lines=18> */
.L_x_671:
[----:B------:R-:W-:Y:S05]  /*4e90*/  BSYNC.RECONVERGENT B2 ;  /* 0x0000000000027941 */ /* 0x000fea0003800200 */
.L_x_670:
[----:B------:R-:W-:Y:S01]  /*4ea0*/  VIADD R10, R22, 0x200 ;  /* 0x00000200160a7836 */ /* 0x000fe20000000000 */
[----:B------:R-:W-:Y:S01]  /*4eb0*/  IADD3 R6, P2, PT, R4, 0x2000, RZ ;  /* 0x0000200004067810 */ /* 0x000fe20007f5e0ff */
[----:B------:R-:W-:Y:S01]  /*4ec0*/  VIADD R22, R22, 0x400 ;  /* 0x0000040016167836 */ /* 0x000fe20000000000 */
[----:B------:R-:W-:Y:S01]  /*4ed0*/  IADD3 R18, P1, PT, R18, 0x400, RZ ;  /* 0x0000040012127810 */ /* 0x000fe20007f3e0ff */
[----:B------:R-:W-:Y:S01]  /*4ee0*/  VIADD R16, R16, 0x400 ;  /* 0x0000040010107836 */ /* 0x000fe20000000000 */
[----:B------:R-:W-:Y:S01]  /*4ef0*/  ISETP.GE.AND P0, PT, R10, R17, PT ;  /* 0x000000110a00720c */ /* 0x000fe20003f06270 */
[----:B------:R-:W-:Y:S01]  /*4f00*/  IMAD.X R5, RZ, RZ, R5, P2 ;  /* 0x000000ffff057224 */ /* 0x000fe200010e0605 */
[----:B------:R-:W-:Y:S02]  /*4f10*/  IADD3 R20, P2, PT, R20, 0x2000, RZ ;  /* 0x0000200014147810 */ /* 0x000fe40007f5e0ff */
[----:B------:R-:W-:-:S03]  /*4f20*/  IADD3.X R19, PT, PT, RZ, R19, RZ, P1, !PT ;  /* 0x00000013ff137210 */ /* 0x000fc60000ffe4ff */
[----:B------:R-:W-:-:S06]  /*4f30*/  IMAD.X R21, RZ, RZ, R21, P2 ;  /* 0x000000ffff157224 */ /* 0x000fcc00010e0615 */
[----:B------:R-:W-:Y:S05]  /*4f40*/  @!P0 BRA `(.L_x_672) ;  /* 0xfffffff8003c8947 */ /* 0x000fea000383ffff */
.L_x_658:
[----:B------:R-:W-:Y:S05]  /*4f50*/  BSYNC.RECONVERGENT B1 ;  /* 0x0000000000017941 */ /* 0x000fea0003800200 */
.L_x_657:
        /* <DEDUP_REMOVED lines=32> */
.L_x_674:
[----:B------:R-:W-:Y:S05]  /*5160*/  BSYNC.RECONVERGENT B1 ;  /* 0x0000000000017941 */ /* 0x000fea0003800200 */
.L_x_673:
        /* <DEDUP_REMOVED lines=31> */
.L_x_676:
[----:B------:R-:W-:Y:S05]  /*5360*/  BSYNC.RECONVERGENT B1 ;  /* 0x0000000000017941 */ /* 0x000fea0003800200 */
.L_x_675:
        /* <DEDUP_REMOVED lines=31> */
.L_x_678:
[----:B------:R-:W-:Y:S05]  /*5560*/  BSYNC.RECONVERGENT B1 ;  /* 0x0000000000017941 */ /* 0x000fea0003800200 */
.L_x_677:
[----:B------:R-:W-:Y:S01]  /*5570*/  ISETP.GT.AND P0, PT, R10, 0x17, PT ;  /* 0x000000170a00780c */ /* 0x000fe20003f04270 */
[----:B-1----:R1:W1:Y:S01]  /*5580*/  SHFL.DOWN PT, R6, R2, 0x8, 0x1f ;  /* 0x09001f0002067f89 */ /* 0x00226200000e0000 */
[----:B------:R-:W-:Y:S01]  /*5590*/  BSSY.RECONVERGENT B1, `(.L_x_679) ;  /* 0x000001d000017945 */ /* 0x000fe20003800200 */
[----:B0-----:R-:W-:Y:S01]  /*55a0*/  IMAD.MOV.U32 R8, RZ, RZ, R11 ;  /* 0x000000ffff087224 */ /* 0x001fe200078e000b */
[----:B------:R-:W-:Y:S01]  /*55b0*/  MOV R4, R2 ;  /* 0x0000000200047202 */ /* 0x000fe20000000f00 */
[----:B--2---:R0:W2:Y:S01]  /*55c0*/  SHFL.DOWN PT, R7, R3, 0x8, 0x1f ;  /* 0x09001f0003077f89 */ /* 0x0040a200000e0000 */
[----:B------:R-:W-:Y:S02]  /*55d0*/  IMAD.MOV.U32 R9, RZ, RZ, R12 ;  /* 0x000000ffff097224 */ /* 0x000fe400078e000c */
[----:B------:R-:W-:Y:S01]  /*55e0*/  IMAD.MOV.U32 R5, RZ, RZ, R3 ;  /* 0x000000ffff057224 */ /* 0x000fe200078e0003 */
[----:B---3--:R0:W3:Y:S04]  /*55f0*/  SHFL.DOWN PT, R14, R11, 0x8, 0x1f ;  /* 0x09001f000b0e7f89 */ /* 0x0080e800000e0000 */
        /* <DEDUP_REMOVED lines=22> */
.L_x_680:
[----:B------:R-:W-:Y:S05]  /*5760*/  BSYNC.RECONVERGENT B1 ;  /* 0x0000000000017941 */ /* 0x000fea0003800200 */
.L_x_679:
        /* <DEDUP_REMOVED lines=31> */
.L_x_682:
[----:B------:R-:W-:Y:S05]  /*5960*/  BSYNC.RECONVERGENT B1 ;  /* 0x0000000000017941 */ /* 0x000fea0003800200 */
.L_x_681:
        /* <DEDUP_REMOVED lines=11> */
.L_x_684:
[----:B------:R-:W-:Y:S05]  /*5a20*/  BSYNC.RECONVERGENT B1 ;  /* 0x0000000000017941 */ /* 0x000fea0003800200 */
.L_x_683:
        /* <DEDUP_REMOVED lines=31> */
.L_x_686:
[----:B------:R-:W-:Y:S05]  /*5c20*/  BSYNC.RECONVERGENT B1 ;  /* 0x0000000000017941 */ /* 0x000fea0003800200 */
.L_x_685:
        /* <DEDUP_REMOVED lines=23> */
.L_x_688:
[----:B------:R-:W-:Y:S05]  /*5da0*/  BSYNC.RECONVERGENT B1 ;  /* 0x0000000000017941 */ /* 0x000fea0003800200 */
.L_x_687:
[----:B------:R-:W-:Y:S01]  /*5db0*/  DSETP.GEU.AND P0, PT, |R4|, |R10|, PT ;  /* 0x4000000a0400722a */ /* 0x000fe20003f0e200 */
[----:B------:R-:W-:Y:S01]  /*5dc0*/  BSSY.RECONVERGENT B1, `(.L_x_689) ;  /* 0x0000014000017945 */ /* 0x000fe20003800200 */
[----:B------:R-:W-:Y:S01]  /*5dd0*/  IMAD.MOV.U32 R2, RZ, RZ, R10 ;  /* 0x000000ffff027224 */ /* 0x000fe200078e000a */
[----:B------:R-:W-:Y:S01]  /*5de0*/  MOV R3, R11 ;  /* 0x0000000b00037202 */ /* 0x000fe20000000f00 */
        /* <DEDUP_REMOVED lines=17> */
.L_x_690:
[----:B------:R-:W-:Y:S05]  /*5f00*/  BSYNC.RECONVERGENT B1 ;  /* 0x0000000000017941 */ /* 0x000fea0003800200 */
.L_x_689:
        /* <DEDUP_REMOVED lines=23> */
.L_x_692:
[----:B------:R-:W-:Y:S05]  /*6080*/  BSYNC.RECONVERGENT B1 ;  /* 0x0000000000017941 */ /* 0x000fea0003800200 */
.L_x_691:
        /* <DEDUP_REMOVED lines=21> */
.L_x_694:
[----:B------:R-:W-:Y:S05]  /*61e0*/  BSYNC.RECONVERGENT B1 ;  /* 0x0000000000017941 */ /* 0x000fea0003800200 */
.L_x_693:
        /* <DEDUP_REMOVED lines=21> */
.L_x_696:
[----:B------:R-:W-:Y:S05]  /*6340*/  BSYNC.RECONVERGENT B1 ;  /* 0x0000000000017941 */ /* 0x000fea0003800200 */
.L_x_695:
        /* <DEDUP_REMOVED lines=20> */
.L_x_616:
[----:B------:R-:W-:Y:S05]  /*6490*/  BSYNC.RECONVERGENT B0 ;  /* 0x0000000000007941 */ /* 0x000fea0003800200 */
.L_x_583:
[----:B------:R-:W-:Y:S05]  /*64a0*/  @P1 EXIT ;  /* 0x000000000000194d */ /* 0x000fea0003800000 */
[----:B012-4-:R-:W0:Y:S02]  /*64b0*/  LDC.64 R4, c[0x0][0x390] ;  /* 0x0000e400ff047b82 */ /* 0x017e240000000a00 */
[----:B0-----:R-:W-:Y:S04]  /*64c0*/  STG.E.64 desc[UR8][R4.64], R2 ;  /* 0x0000000204007986 */ /* 0x001fe8000c101b08 */
[----:B------:R-:W-:Y:S01]  /*64d0*/  STG.E.64 desc[UR8][R4.64+0x8], R14 ;  /* 0x0000080e04007986 */ /* 0x000fe2000c101b08 */
[----:B------:R-:W-:Y:S05]  /*64e0*/  EXIT ;  /* 0x000000000000794d */ /* 0x000fea0003800000 */
.L_x_697:
        /* <DEDUP_REMOVED lines=9> */
.L_x_765:


//--------------------- .text._Z4swapPdiiiii      --------------------------
	.section	.text._Z4swapPdiiiii,"ax",@progbits
	.align	128
        .global         _Z4swapPdiiiii
        .type           _Z4swapPdiiiii,@function
        .size           _Z4swapPdiiiii,(.L_x_766 - _Z4swapPdiiiii)
        .other          _Z4swapPdiiiii,@"STO_CUDA_ENTRY STV_DEFAULT"
_Z4swapPdiiiii:
.text._Z4swapPdiiiii:
[----:B------:R-:W-:Y:S01]  /*0000*/  LDC R1, c[0x0][0x37c] ;  /* 0x0000df00ff017b82 */ /* 0x000fe20000000800 */
[----:B------:R-:W0:Y:S01]  /*0010*/  S2R R5, SR_CTAID.X ;  /* 0x0000000000057919 */ /* 0x000e220000002500 */
[----:B------:R-:W1:Y:S01]  /*0020*/  LDCU UR5, c[0x0][0x390] ;  /* 0x00007200ff0577ac */ /* 0x000e620008000800 */
[----:B------:R-:W0:Y:S01]  /*0030*/  S2R R0, SR_TID.X ;  /* 0x0000000000007919 */ /* 0x000e220000002100 */
[----:B------:R-:W1:Y:S01]  /*0040*/  LDCU UR7, c[0x0][0x38c] ;  /* 0x00007180ff0777ac */ /* 0x000e620008000800 */
[----:B------:R-:W0:Y:S01]  /*0050*/  LDCU UR4, c[0x0][0x360] ;  /* 0x00006c00ff0477ac */ /* 0x000e220008000800 */
[----:B------:R-:W2:Y:S01]  /*0060*/  LDCU UR6, c[0x0][0x370] ;  /* 0x00006e00ff0677ac */ /* 0x000ea20008000800 */
[----:B-1----:R-:W-:Y:S01]  /*0070*/  UIADD3 UR5, UPT, UPT, UR5, UR7, URZ ;  /* 0x0000000705057290 */ /* 0x002fe2000fffe0ff */
[----:B0-----:R-:W-:Y:S01]  /*0080*/  IMAD R5, R5, UR4, R0 ;  /* 0x0000000405057c24 */ /* 0x001fe2000f8e0200 */
[----:B--2---:R-:W-:-:S04]  /*0090*/  UIMAD UR4, UR4, UR6, URZ ;  /* 0x00000006040472a4 */ /* 0x004fc8000f8e02ff */
[----:B------:R-:W-:-:S13]  /*00a0*/  ISETP.GE.AND P0, PT, R5, UR5, PT ;  /* 0x0000000505007c0c */ /* 0x000fda000bf06270 */
[----:B------:R-:W-:Y:S05]  /*00b0*/  @P0 EXIT ;  /* 0x000000000000094d */ /* 0x000fea0003800000 */
[----:B------:R-:W0:Y:S01]  /*00c0*/  I2F.U32.RP R4, UR4 ;  /* 0x0000000400047d06 */ /* 0x000e220008209000 */
[----:B------:R-:W-:Y:S01]  /*00d0*/  IADD3 R0, PT, PT, R5, UR4, RZ ;  /* 0x0000000405007c10 */ /* 0x000fe2000fffe0ff */
[----:B------:R-:W1:Y:S01]  /*00e0*/  LDCU UR10, c[0x0][0x388] ;  /* 0x00007100ff0a77ac */ /* 0x000e620008000800 */
[----:B------:R-:W-:Y:S01]  /*00f0*/  IADD3 R9, PT, PT, RZ, -UR4, RZ ;  /* 0x80000004ff097c10 */ /* 0x000fe2000fffe0ff */
[----:B------:R-:W-:Y:S01]  /*0100*/  BSSY.RECONVERGENT B0, `(.L_x_698) ;  /* 0x0000033000007945 */ /* 0x000fe20003800200 */
[C---:B------:R-:W-:Y:S01]  /*0110*/  ISETP.GE.AND P0, PT, R0.reuse, UR5, PT ;  /* 0x0000000500007c0c */ /* 0x040fe2000bf06270 */
[----:B------:R-:W2:Y:S01]  /*0120*/  LDCU.64 UR6, c[0x0][0x358] ;  /* 0x00006b00ff0677ac */ /* 0x000ea20008000a00 */
[----:B------:R-:W-:Y:S02]  /*0130*/  VIMNMX R7, PT, PT, R0, UR5, !PT ;  /* 0x0000000500077c48 */ /* 0x000fe4000ffe0100 */
[----:B------:R-:W-:Y:S02]  /*0140*/  SEL R6, RZ, 0x1, P0 ;  /* 0x00000001ff067807 */ /* 0x000fe40000000000 */
[----:B------:R-:W-:-:S02]  /*0150*/  ISETP.NE.U32.AND P2, PT, RZ, UR4, PT ;  /* 0x00000004ff007c0c */ /* 0x000fc4000bf45070 */
[----:B------:R-:W-:Y:S01]  /*0160*/  IADD3 R7, PT, PT, R7, -R0, -R6 ;  /* 0x8000000007077210 */ /* 0x000fe20007ffe806 */
[----:B0-----:R-:W0:Y:S02]  /*0170*/  MUFU.RCP R4, R4 ;  /* 0x0000000400047308 */ /* 0x001e240000001000 */
[----:B0-----:R-:W-:-:S06]  /*0180*/  IADD3 R2, PT, PT, R4, 0xffffffe, RZ ;  /* 0x0ffffffe04027810 */ /* 0x001fcc0007ffe0ff */
[----:B------:R0:W3:Y:S02]  /*0190*/  F2I.FTZ.U32.TRUNC.NTZ R3, R2 ;  /* 0x0000000200037305 */ /* 0x0000e4000021f000 */
[----:B0-----:R-:W-:Y:S02]  /*01a0*/  HFMA2 R2, -RZ, RZ, 0, 0 ;  /* 0x00000000ff027431 */ /* 0x001fe400000001ff */
[----:B---3--:R-:W-:-:S04]  /*01b0*/  IMAD R9, R9, R3, RZ ;  /* 0x0000000309097224 */ /* 0x008fc800078e02ff */
[----:B------:R-:W-:Y:S02]  /*01c0*/  IMAD.HI.U32 R4, R3, R9, R2 ;  /* 0x0000000903047227 */ /* 0x000fe400078e0002 */
[----:B------:R-:W0:Y:S04]  /*01d0*/  LDC.64 R2, c[0x0][0x380] ;  /* 0x0000e000ff027b82 */ /* 0x000e280000000a00 */
[----:B------:R-:W-:-:S04]  /*01e0*/  IMAD.HI.U32 R9, R4, R7, RZ ;  /* 0x0000000704097227 */ /* 0x000fc800078e00ff */
[----:B------:R-:W3:Y:S01]  /*01f0*/  LDC R4, c[0x0][0x398] ;  /* 0x0000e600ff047b82 */ /* 0x000ee20000000800 */
[----:B------:R-:W-:-:S05]  /*0200*/  IADD3 R0, PT, PT, -R9, RZ, RZ ;  /* 0x000000ff09007210 */ /* 0x000fca0007ffe1ff */
[----:B------:R-:W-:Y:S02]  /*0210*/  IMAD R7, R0, UR4, R7 ;  /* 0x0000000400077c24 */ /* 0x000fe4000f8e0207 */
[----:B------:R-:W4:Y:S03]  /*0220*/  LDC R0, c[0x0][0x394] ;  /* 0x0000e500ff007b82 */ /* 0x000f260000000800 */
[----:B------:R-:W-:-:S13]  /*0230*/  ISETP.GE.U32.AND P0, PT, R7, UR4, PT ;  /* 0x0000000407007c0c */ /* 0x000fda000bf06070 */
[----:B------:R-:W-:Y:S02]  /*0240*/  @P0 IADD3 R7, PT, PT, R7, -UR4, RZ ;  /* 0x8000000407070c10 */ /* 0x000fe4000fffe0ff */
[----:B------:R-:W-:Y:S02]  /*0250*/  @P0 IADD3 R9, PT, PT, R9, 0x1, RZ ;  /* 0x0000000109090810 */ /* 0x000fe40007ffe0ff */
[----:B------:R-:W-:-:S13]  /*0260*/  ISETP.GE.U32.AND P1, PT, R7, UR4, PT ;  /* 0x0000000407007c0c */ /* 0x000fda000bf26070 */
[----:B------:R-:W-:Y:S01]  /*0270*/  @P1 VIADD R9, R9, 0x1 ;  /* 0x0000000109091836 */ /* 0x000fe20000000000 */
[----:B------:R-:W-:-:S04]  /*0280*/  @!P2 LOP3.LUT R9, RZ, UR4, RZ, 0x33, !PT ;  /* 0x00000004ff09ac12 */ /* 0x000fc8000f8e33ff */
[----:B------:R-:W-:-:S04]  /*0290*/  IADD3 R8, PT, PT, R6, R9, RZ ;  /* 0x0000000906087210 */ /* 0x000fc80007ffe0ff */
[C---:B------:R-:W-:Y:S02]  /*02a0*/  LOP3.LUT R6, R8.reuse, 0x3, RZ, 0xc0, !PT ;  /* 0x0000000308067812 */ /* 0x040fe400078ec0ff */
[----:B------:R-:W-:Y:S02]  /*02b0*/  ISETP.GE.U32.AND P1, PT, R8, 0x3, PT ;  /* 0x000000030800780c */ /* 0x000fe40003f26070 */
[----:B------:R-:W-:-:S13]  /*02c0*/  ISETP.NE.AND P0, PT, R6, 0x3, PT ;  /* 0x000000030600780c */ /* 0x000fda0003f05270 */
[----:B01234-:R-:W-:Y:S05]  /*02d0*/  @!P0 BRA `(.L_x_699) ;  /* 0x0000000000548947 */ /* 0x01ffea0003800000 */
[----:B------:R-:W0:Y:S01]  /*02e0*/  LDC R18, c[0x0][0x388] ;  /* 0x0000e200ff127b82 */ /* 0x000e220000000800 */
[----:B------:R-:W0:Y:S01]  /*02f0*/  LDCU UR8, c[0x0][0x398] ;  /* 0x00007300ff0877ac */ /* 0x000e220008000800 */
[----:B------:R-:W-:Y:S01]  /*0300*/  IADD3 R8, PT, PT, R8, 0x1, RZ ;  /* 0x0000000108087810 */ /* 0x000fe20007ffe0ff */
[----:B------:R-:W1:Y:S03]  /*0310*/  LDCU UR9, c[0x0][0x394] ;  /* 0x00007280ff0977ac */ /* 0x000e660008000800 */
[----:B------:R-:W-:Y:S02]  /*0320*/  LOP3.LUT R8, R8, 0x3, RZ, 0xc0, !PT ;  /* 0x0000000308087812 */ /* 0x000fe400078ec0ff */
[----:B------:R-:W2:Y:S02]  /*0330*/  LDC.64 R6, c[0x0][0x380] ;  /* 0x0000e000ff067b82 */ /* 0x000ea40000000a00 */
[----:B------:R-:W-:Y:S01]  /*0340*/  IADD3 R16, PT, PT, -R8, RZ, RZ ;  /* 0x000000ff08107210 */ /* 0x000fe20007ffe1ff */
[----:B0-----:R-:W-:-:S02]  /*0350*/  IMAD R17, R5, R18, UR8 ;  /* 0x0000000805117e24 */ /* 0x001fc4000f8e0212 */
[----:B-1----:R-:W-:-:S07]  /*0360*/  IMAD R19, R5, R18, UR9 ;  /* 0x0000000905137e24 */ /* 0x002fce000f8e0212 */
.L_x_700:
[----:B0-2---:R-:W-:-:S04]  /*0370*/  IMAD.WIDE R12, R17, 0x8, R6 ;  /* 0x00000008110c7825 */ /* 0x005fc800078e0206 */
[----:B------:R-:W-:Y:S01]  /*0380*/  IMAD.WIDE R8, R19, 0x8, R6 ;  /* 0x0000000813087825 */ /* 0x000fe200078e0206 */
[----:B------:R-:W2:Y:S04]  /*0390*/  LDG.E.64 R14, desc[UR6][R12.64] ;  /* 0x000000060c0e7981 */ /* 0x000ea8000c1e1b00 */
[----:B------:R-:W3:Y:S01]  /*03a0*/  LDG.E.64 R10, desc[UR6][R8.64] ;  /* 0x00000006080a7981 */ /* 0x000ee2000c1e1b00 */
[----:B------:R-:W-:Y:S01]  /*03b0*/  IADD3 R16, PT, PT, R16, 0x1, RZ ;  /* 0x0000000110107810 */ /* 0x000fe20007ffe0ff */
[----:B------:R-:W-:Y:S02]  /*03c0*/  VIADD R5, R5, UR4 ;  /* 0x0000000405057c36 */ /* 0x000fe40008000000 */
[----:B------:R-:W-:Y:S01]  /*03d0*/  IMAD R17, R18, UR4, R17 ;  /* 0x0000000412117c24 */ /* 0x000fe2000f8e0211 */
[----:B------:R-:W-:Y:S01]  /*03e0*/  ISETP.NE.AND P0, PT, R16, RZ, PT ;  /* 0x000000ff1000720c */ /* 0x000fe20003f05270 */
[----:B------:R-:W-:Y:S01]  /*03f0*/  IMAD R19, R18, UR4, R19 ;  /* 0x0000000412137c24 */ /* 0x000fe2000f8e0213 */
[----:B--2---:R0:W-:Y:S04]  /*0400*/  STG.E.64 desc[UR6][R8.64], R14 ;  /* 0x0000000e08007986 */ /* 0x0041e8000c101b06 */
[----:B---3--:R0:W-:Y:S07]  /*0410*/  STG.E.64 desc[UR6][R12.64], R10 ;  /* 0x0000000a0c007986 */ /* 0x0081ee000c101b06 */
[----:B------:R-:W-:Y:S05]  /*0420*/  @P0 BRA `(.L_x_700) ;  /* 0xfffffffc00d00947 */ /* 0x000fea000383ffff */
.L_x_699:
[----:B------:R-:W-:Y:S05]  /*0430*/  BSYNC.RECONVERGENT B0 ;  /* 0x0000000000007941 */ /* 0x000fea0003800200 */
.L_x_698:
[----:B------:R-:W-:Y:S05]  /*0440*/  @!P1 EXIT ;  /* 0x000000000000994d */ /* 0x000fea0003800000 */
.L_x_701:
[C---:B-1----:R-:W-:Y:S02]  /*0450*/  IMAD R19, R5.reuse, UR10, R4 ;  /* 0x0000000a05137c24 */ /* 0x042fe4000f8e0204 */
[----:B0-----:R-:W-:Y:S02]  /*0460*/  IMAD R15, R5, UR10, R0 ;  /* 0x0000000a050f7c24 */ /* 0x001fe4000f8e0200 */
[----:B------:R-:W-:-:S04]  /*0470*/  IMAD.WIDE R18, R19, 0x8, R2 ;  /* 0x0000000813127825 */ /* 0x000fc800078e0202 */
[----:B------:R-:W-:Y:S01]  /*0480*/  IMAD.WIDE R14, R15, 0x8, R2 ;  /* 0x000000080f0e7825 */ /* 0x000fe200078e0202 */
[----:B------:R-:W2:Y:S04]  /*0490*/  LDG.E.64 R20, desc[UR6][R18.64] ;  /* 0x0000000612147981 */ /* 0x000ea8000c1e1b00 */
[----:B------:R-:W3:Y:S01]  /*04a0*/  LDG.E.64 R16, desc[UR6][R14.64] ;  /* 0x000000060e107981 */ /* 0x000ee2000c1e1b00 */
[----:B------:R-:W-:-:S05]  /*04b0*/  IADD3 R5, PT, PT, R5, UR4, RZ ;  /* 0x0000000405057c10 */ /* 0x000fca000fffe0ff */
[C---:B------:R-:W-:Y:S02]  /*04c0*/  IMAD R7, R5.reuse, UR10, R4 ;  /* 0x0000000a05077c24 */ /* 0x040fe4000f8e0204 */
[----:B------:R-:W-:Y:S02]  /*04d0*/  IMAD R9, R5, UR10, R0 ;  /* 0x0000000a05097c24 */ /* 0x000fe4000f8e0200 */
[----:B------:R-:W-:-:S04]  /*04e0*/  IMAD.WIDE R6, R7, 0x8, R2 ;  /* 0x0000000807067825 */ /* 0x000fc800078e0202 */
[----:B------:R-:W-:Y:S01]  /*04f0*/  IMAD.WIDE R8, R9, 0x8, R2 ;  /* 0x0000000809087825 */ /* 0x000fe200078e0202 */
[----:B--2---:R0:W-:Y:S04]  /*0500*/  STG.E.64 desc[UR6][R14.64], R20 ;  /* 0x000000140e007986 */ /* 0x0041e8000c101b06 */
[----:B---3--:R1:W-:Y:S04]  /*0510*/  STG.E.64 desc[UR6][R18.64], R16 ;  /* 0x0000001012007986 */ /* 0x0083e8000c101b06 */
        /* <DEDUP_REMOVED lines=9> */
[----:B0-----:R-:W4:Y:S04]  /*05b0*/  LDG.E.64 R20, desc[UR6][R10.64] ;  /* 0x000000060a147981 */ /* 0x001f28000c1e1b00 */
[----:B------:R-:W5:Y:S01]  /*05c0*/  LDG.E.64 R14, desc[UR6][R12.64] ;  /* 0x000000060c0e7981 */ /* 0x000f62000c1e1b00 */
[----:B------:R-:W-:-:S05]  /*05d0*/  IADD3 R5, PT, PT, R5, UR4, RZ ;  /* 0x0000000405057c10 */ /* 0x000fca000fffe0ff */
[C---:B-1----:R-:W-:Y:S02]  /*05e0*/  IMAD R19, R5.reuse, UR10, R4 ;  /* 0x0000000a05137c24 */ /* 0x042fe4000f8e0204 */
[----:B------:R-:W-:Y:S02]  /*05f0*/  IMAD R17, R5, UR10, R0 ;  /* 0x0000000a05117c24 */ /* 0x000fe4000f8e0200 */
[----:B------:R-:W-:-:S04]  /*0600*/  IMAD.WIDE R18, R19, 0x8, R2 ;  /* 0x0000000813127825 */ /* 0x000fc800078e0202 */
[----:B------:R-:W-:Y:S01]  /*0610*/  IMAD.WIDE R16, R17, 0x8, R2 ;  /* 0x0000000811107825 */ /* 0x000fe200078e0202 */
[----:B----4-:R1:W-:Y:S04]  /*0620*/  STG.E.64 desc[UR6][R12.64], R20 ;  /* 0x000000140c007986 */ /* 0x0103e8000c101b06 */
[----:B-----5:R1:W-:Y:S04]  /*0630*/  STG.E.64 desc[UR6][R10.64], R14 ;  /* 0x0000000e0a007986 */ /* 0x0203e8000c101b06 */
[----:B--2---:R-:W2:Y:S04]  /*0640*/  LDG.E.64 R8, desc[UR6][R18.64] ;  /* 0x0000000612087981 */ /* 0x004ea8000c1e1b00 */
[----:B---3--:R-:W3:Y:S01]  /*0650*/  LDG.E.64 R6, desc[UR6][R16.64] ;  /* 0x0000000610067981 */ /* 0x008ee2000c1e1b00 */
[----:B------:R-:W-:-:S04]  /*0660*/  IADD3 R5, PT, PT, R5, UR4, RZ ;  /* 0x0000000405057c10 */ /* 0x000fc8000fffe0ff */
[----:B------:R-:W-:Y:S01]  /*0670*/  ISETP.GE.AND P0, PT, R5, UR5, PT ;  /* 0x0000000505007c0c */ /* 0x000fe2000bf06270 */
[----:B--2---:R1:W-:Y:S04]  /*0680*/  STG.E.64 desc[UR6][R16.64], R8 ;  /* 0x0000000810007986 */ /* 0x0043e8000c101b06 */
[----:B---3--:R1:W-:Y:S08]  /*0690*/  STG.E.64 desc[UR6][R18.64], R6 ;  /* 0x0000000612007986 */ /* 0x0083f0000c101b06 */
[----:B------:R-:W-:Y:S05]  /*06a0*/  @!P0 BRA `(.L_x_701) ;  /* 0xfffffffc00688947 */ /* 0x000fea000383ffff */
[----:B------:R-:W-:Y:S05]  /*06b0*/  EXIT ;  /* 0x000000000000794d */ /* 0x000fea0003800000 */
.L_x_702:
        /* <DEDUP_REMOVED lines=12> */
.L_x_766:


//--------------------- .text._Z2upPdiiiii        --------------------------
	.section	.text._Z2upPdiiiii,"ax",@progbits
	.align	128
        .global         _Z2upPdiiiii
        .type           _Z2upPdiiiii,@function
        .size           _Z2upPdiiiii,(.L_x_755 - _Z2upPdiiiii)
        .other          _Z2upPdiiiii,@"STO_CUDA_ENTRY STV_DEFAULT"
_Z2upPdiiiii:
.text._Z2upPdiiiii:
[----:B------:R-:W-:Y:S01]  /*0000*/  LDC R1, c[0x0][0x37c] ;  /* 0x0000df00ff017b82 */ /* 0x000fe20000000800 */
[----:B------:R-:W0:Y:S01]  /*0010*/  S2R R0, SR_CTAID.Y ;  /* 0x0000000000007919 */ /* 0x000e220000002600 */
[----:B------:R-:W1:Y:S06]  /*0020*/  LDCU UR4, c[0x0][0x360] ;  /* 0x00006c00ff0477ac */ /* 0x000e6c0008000800 */
[----:B------:R-:W1:Y:S01]  /*0030*/  LDC R3, c[0x0][0x370] ;  /* 0x0000dc00ff037b82 */ /* 0x000e620000000800 */
[----:B------:R-:W0:Y:S01]  /*0040*/  S2R R7, SR_TID.Y ;  /* 0x0000000000077919 */ /* 0x000e220000002200 */
[----:B------:R-:W0:Y:S01]  /*0050*/  LDCU UR6, c[0x0][0x364] ;  /* 0x00006c80ff0677ac */ /* 0x000e220008000800 */
[----:B------:R-:W2:Y:S01]  /*0060*/  S2R R2, SR_CTAID.X ;  /* 0x0000000000027919 */ /* 0x000ea20000002500 */
[----:B------:R-:W3:Y:S01]  /*0070*/  LDCU UR7, c[0x0][0x390] ;  /* 0x00007200ff0777ac */ /* 0x000ee20008000800 */
[----:B------:R-:W2:Y:S01]  /*0080*/  S2R R5, SR_TID.X ;  /* 0x0000000000057919 */ /* 0x000ea20000002100 */
[----:B------:R-:W4:Y:S01]  /*0090*/  LDCU UR5, c[0x0][0x38c] ;  /* 0x00007180ff0577ac */ /* 0x000f220008000800 */
[----:B-1----:R-:W-:-:S02]  /*00a0*/  IMAD R3, R3, UR4, RZ ;  /* 0x0000000403037c24 */ /* 0x002fc4000f8e02ff */
[----:B0-----:R-:W-:-:S05]  /*00b0*/  IMAD R0, R0, UR6, R7 ;  /* 0x0000000600007c24 */ /* 0x001fca000f8e0207 */
[C---:B---3--:R-:W-:Y:S01]  /*00c0*/  ISETP.GE.AND P0, PT, R0.reuse, UR7, PT ;  /* 0x0000000700007c0c */ /* 0x048fe2000bf06270 */
[----:B----4-:R-:W-:Y:S02]  /*00d0*/  VIADD R0, R0, UR5 ;  /* 0x0000000500007c36 */ /* 0x010fe40008000000 */
[----:B--2---:R-:W-:-:S10]  /*00e0*/  IMAD R2, R2, UR4, R5 ;  /* 0x0000000402027c24 */ /* 0x004fd4000f8e0205 */
[----:B------:R-:W-:Y:S05]  /*00f0*/  @P0 EXIT ;  /* 0x000000000000094d */ /* 0x000fea0003800000 */
[----:B------:R-:W0:Y:S01]  /*0100*/  I2F.U32.RP R9, R3 ;  /* 0x0000000300097306 */ /* 0x000e220000209000 */
[----:B------:R-:W1:Y:S01]  /*0110*/  LDC R17, c[0x0][0x394] ;  /* 0x0000e500ff117b82 */ /* 0x000e620000000800 */
[C---:B------:R-:W-:Y:S01]  /*0120*/  IADD3 R4, PT, PT, R3.reuse, R2, RZ ;  /* 0x0000000203047210 */ /* 0x040fe20007ffe0ff */
[----:B------:R-:W-:Y:S01]  /*0130*/  IMAD.MOV R11, RZ, RZ, -R3 ;  /* 0x000000ffff0b7224 */ /* 0x000fe200078e0a03 */
[----:B------:R-:W2:Y:S01]  /*0140*/  LDCU UR4, c[0x0][0x398] ;  /* 0x00007300ff0477ac */ /* 0x000ea20008000800 */
[----:B------:R-:W-:Y:S01]  /*0150*/  IMAD.MOV.U32 R6, RZ, RZ, RZ ;  /* 0x000000ffff067224 */ /* 0x000fe200078e00ff */
[----:B------:R-:W-:Y:S01]  /*0160*/  ISETP.NE.U32.AND P2, PT, R3, RZ, PT ;  /* 0x000000ff0300720c */ /* 0x000fe20003f45070 */
[----:B------:R-:W3:Y:S02]  /*0170*/  LDCU.64 UR8, c[0x0][0x358] ;  /* 0x00006b00ff0877ac */ /* 0x000ee40008000a00 */
[----:B------:R-:W4:Y:S01]  /*0180*/  LDC.64 R14, c[0x0][0x380] ;  /* 0x0000e000ff0e7b82 */ /* 0x000f220000000a00 */
[----:B------:R-:W1:Y:S01]  /*0190*/  LDCU UR10, c[0x0][0x388] ;  /* 0x00007100ff0a77ac */ /* 0x000e620008000800 */
[----:B0-----:R-:W0:Y:S01]  /*01a0*/  MUFU.RCP R9, R9 ;  /* 0x0000000900097308 */ /* 0x001e220000001000 */
[----:B------:R-:W0:Y:S01]  /*01b0*/  LDCU UR11, c[0x0][0x394] ;  /* 0x00007280ff0b77ac */ /* 0x000e220008000800 */
[----:B------:R-:W0:Y:S01]  /*01c0*/  LDCU UR7, c[0x0][0x398] ;  /* 0x00007300ff0777ac */ /* 0x000e220008000800 */
[----:B-1----:R-:W-:-:S02]  /*01d0*/  ISETP.GE.AND P0, PT, R4, R17, PT ;  /* 0x000000110400720c */ /* 0x002fc40003f06270 */
[----:B------:R-:W-:Y:S02]  /*01e0*/  VIMNMX R5, PT, PT, R4, R17, !PT ;  /* 0x0000001104057248 */ /* 0x000fe40007fe0100 */
[----:B------:R-:W-:Y:S01]  /*01f0*/  SEL R8, RZ, 0x1, P0 ;  /* 0x00000001ff087807 */ /* 0x000fe20000000000 */
[----:B0-----:R-:W-:-:S06]  /*0200*/  VIADD R7, R9, 0xffffffe ;  /* 0x0ffffffe09077836 */ /* 0x001fcc0000000000 */
[----:B------:R-:W0:Y:S02]  /*0210*/  F2I.FTZ.U32.TRUNC.NTZ R7, R7 ;  /* 0x0000000700077305 */ /* 0x000e24000021f000 */
[----:B0-----:R-:W-:-:S04]  /*0220*/  IMAD R11, R11, R7, RZ ;  /* 0x000000070b0b7224 */ /* 0x001fc800078e02ff */
[----:B------:R-:W-:Y:S01]  /*0230*/  IMAD.HI.U32 R9, R7, R11, R6 ;  /* 0x0000000b07097227 */ /* 0x000fe200078e0006 */
[----:B------:R-:W-:-:S05]  /*0240*/  IADD3 R6, PT, PT, R5, -R4, -R8 ;  /* 0x8000000405067210 */ /* 0x000fca0007ffe808 */
[----:B------:R-:W-:-:S04]  /*0250*/  IMAD.HI.U32 R5, R9, R6, RZ ;  /* 0x0000000609057227 */ /* 0x000fc800078e00ff */
[----:B------:R-:W-:-:S04]  /*0260*/  IMAD.MOV R7, RZ, RZ, -R5 ;  /* 0x000000ffff077224 */ /* 0x000fc800078e0a05 */
[----:B------:R-:W-:Y:S02]  /*0270*/  IMAD R6, R3, R7, R6 ;  /* 0x0000000703067224 */ /* 0x000fe400078e0206 */
[----:B------:R-:W2:Y:S03]  /*0280*/  LDC R7, c[0x0][0x388] ;  /* 0x0000e200ff077b82 */ /* 0x000ea60000000800 */
[----:B------:R-:W-:-:S13]  /*0290*/  ISETP.GE.U32.AND P0, PT, R6, R3, PT ;  /* 0x000000030600720c */ /* 0x000fda0003f06070 */
[----:B------:R-:W-:Y:S01]  /*02a0*/  @P0 IMAD.IADD R6, R6, 0x1, -R3 ;  /* 0x0000000106060824 */ /* 0x000fe200078e0a03 */
[----:B------:R-:W-:-:S04]  /*02b0*/  @P0 IADD3 R5, PT, PT, R5, 0x1, RZ ;  /* 0x0000000105050810 */ /* 0x000fc80007ffe0ff */
[----:B------:R-:W-:Y:S01]  /*02c0*/  ISETP.GE.U32.AND P1, PT, R6, R3, PT ;  /* 0x000000030600720c */ /* 0x000fe20003f26070 */
[----:B------:R-:W-:Y:S02]  /*02d0*/  IMAD.MOV.U32 R6, RZ, RZ, R0 ;  /* 0x000000ffff067224 */ /* 0x000fe400078e0000 */
[C---:B--2---:R-:W-:Y:S02]  /*02e0*/  IMAD R17, R7.reuse, UR4, R17 ;  /* 0x0000000407117c24 */ /* 0x044fe4000f8e0211 */
[----:B------:R-:W-:Y:S02]  /*02f0*/  IMAD R7, R7, UR4, R2 ;  /* 0x0000000407077c24 */ /* 0x000fe4000f8e0202 */
[----:B----4-:R-:W-:-:S04]  /*0300*/  IMAD.WIDE R16, R17, 0x8, R14 ;  /* 0x0000000811107825 */ /* 0x010fc800078e020e */
[----:B------:R-:W-:Y:S01]  /*0310*/  IMAD.WIDE R14, R7, 0x8, R14 ;  /* 0x00000008070e7825 */ /* 0x000fe200078e020e */
[----:B------:R-:W-:-:S03]  /*0320*/  IADD3 R7, PT, PT, R3, R4, RZ ;  /* 0x0000000403077210 */ /* 0x000fc60007ffe0ff */
[----:B------:R-:W-:Y:S01]  /*0330*/  @P1 VIADD R5, R5, 0x1 ;  /* 0x0000000105051836 */ /* 0x000fe20000000000 */
[----:B------:R-:W-:-:S05]  /*0340*/  @!P2 LOP3.LUT R5, RZ, R3, RZ, 0x33, !PT ;  /* 0x00000003ff05a212 */ /* 0x000fca00078e33ff */
[----:B---3--:R-:W-:-:S07]  /*0350*/  IMAD.IADD R5, R8, 0x1, R5 ;  /* 0x0000000108057824 */ /* 0x008fce00078e0205 */
.L_x_722:
[----:B0-----:R-:W0:Y:S01]  /*0360*/  LDC R9, c[0x0][0x394] ;  /* 0x0000e500ff097b82 */ /* 0x001e220000000800 */
[----:B------:R-:W-:Y:S01]  /*0370*/  BSSY.RECONVERGENT B0, `(.L_x_703) ;  /* 0x00000f9000007945 */ /* 0x000fe20003800200 */
[----:B0-----:R-:W-:-:S13]  /*0380*/  ISETP.GE.AND P0, PT, R2, R9, PT ;  /* 0x000000090200720c */ /* 0x001fda0003f06270 */
[----:B-123--:R-:W-:Y:S05]  /*0390*/  @P0 BRA `(.L_x_704) ;  /* 0x0000000c00d80947 */ /* 0x00efea0003800000 */
[----:B------:R-:W0:Y:S01]  /*03a0*/  LDC.64 R12, c[0x0][0x380] ;  /* 0x0000e000ff0c7b82 */ /* 0x000e220000000a00 */
[----:B------:R-:W1:Y:S01]  /*03b0*/  LDCU UR4, c[0x0][0x388] ;  /* 0x00007100ff0477ac */ /* 0x000e620008000800 */
[----:B------:R-:W-:Y:S01]  /*03c0*/  LOP3.LUT R28, R5, 0x3, RZ, 0xc0, !PT ;  /* 0x00000003051c7812 */ /* 0x000fe200078ec0ff */
[----:B------:R-:W-:Y:S01]  /*03d0*/  BSSY.RECONVERGENT B1, `(.L_x_705) ;  /* 0x000006c000017945 */ /* 0x000fe20003800200 */
[----:B------:R-:W-:Y:S02]  /*03e0*/  IMAD.MOV.U32 R8, RZ, RZ, R2 ;  /* 0x000000ffff087224 */ /* 0x000fe400078e0002 */
[----:B------:R-:W-:Y:S01]  /*03f0*/  ISETP.NE.AND P0, PT, R28, 0x3, PT ;  /* 0x000000031c00780c */ /* 0x000fe20003f05270 */
[----:B-1----:R-:W-:-:S04]  /*0400*/  IMAD R9, R6, UR4, R9 ;  /* 0x0000000406097c24 */ /* 0x002fc8000f8e0209 */
[----:B0-----:R-:W-:-:S08]  /*0410*/  IMAD.WIDE R12, R9, 0x8, R12 ;  /* 0x00000008090c7825 */ /* 0x001fd000078e020c */
[----:B------:R-:W-:Y:S05]  /*0420*/  @!P0 BRA `(.L_x_706) ;  /* 0x0000000400988947 */ /* 0x000fea0003800000 */
[----:B------:R-:W2:Y:S04]  /*0430*/  LDG.E.64 R18, desc[UR8][R16.64] ;  /* 0x0000000810127981 */ /* 0x000ea8000c1e1b00 */
[----:B------:R-:W3:Y:S01]  /*0440*/  LDG.E.64 R10, desc[UR8][R14.64] ;  /* 0x000000080e0a7981 */ /* 0x000ee2000c1e1b00 */
[----:B------:R-:W-:Y:S01]  /*0450*/  IMAD.MOV.U32 R8, RZ, RZ, 0x1 ;  /* 0x00000001ff087424 */ /* 0x000fe200078e00ff */
[----:B------:R-:W-:Y:S01]  /*0460*/  BSSY.RECONVERGENT B2, `(.L_x_707) ;  /* 0x0000015000027945 */ /* 0x000fe20003800200 */
[----:B--2---:R-:W0:Y:S01]  /*0470*/  MUFU.RCP64H R9, R19 ;  /* 0x0000001300097308 */ /* 0x004e220000001800 */
[----:B---3--:R-:W-:-:S03]  /*0480*/  FSETP.GEU.AND P1, PT, |R11|, 6.5827683646048100446e-37, PT ;  /* 0x036000000b00780b */ /* 0x008fc60003f2e200 */
[----:B0-----:R-:W-:-:S08]  /*0490*/  DFMA R20, -R18, R8, 1 ;  /* 0x3ff000001214742b */ /* 0x001fd00000000108 */
[----:B------:R-:W-:-:S08]  /*04a0*/  DFMA R20, R20, R20, R20 ;  /* 0x000000141414722b */ /* 0x000fd00000000014 */
[----:B------:R-:W-:-:S08]  /*04b0*/  DFMA R20, R8, R20, R8 ;  /* 0x000000140814722b */ /* 0x000fd00000000008 */
[----:B------:R-:W-:-:S08]  /*04c0*/  DFMA R8, -R18, R20, 1 ;  /* 0x3ff000001208742b */ /* 0x000fd00000000114 */
[----:B------:R-:W-:-:S08]  /*04d0*/  DFMA R8, R20, R8, R20 ;  /* 0x000000081408722b */ /* 0x000fd00000000014 */
[----:B------:R-:W-:-:S08]  /*04e0*/  DMUL R20, R10, R8 ;  /* 0x000000080a147228 */ /* 0x000fd00000000000 */
[----:B------:R-:W-:-:S08]  /*04f0*/  DFMA R22, -R18, R20, R10 ;  /* 0x000000141216722b */ /* 0x000fd0000000010a */
[----:B------:R-:W-:-:S10]  /*0500*/  DFMA R8, R8, R22, R20 ;  /* 0x000000160808722b */ /* 0x000fd40000000014 */
[----:B------:R-:W-:-:S05]  /*0510*/  FFMA R0, RZ, R19, R9 ;  /* 0x00000013ff007223 */ /* 0x000fca0000000009 */
[----:B------:R-:W-:-:S13]  /*0520*/  FSETP.GT.AND P0, PT, |R0|, 1.469367938527859385e-39, PT ;  /* 0x001000000000780b */ /* 0x000fda0003f04200 */
[----:B------:R-:W-:Y:S05]  /*0530*/  @P0 BRA P1, `(.L_x_708) ;  /* 0x00000000001c0947 */ /* 0x000fea0000800000 */
[----:B------:R-:W-:Y:S01]  /*0540*/  IMAD.MOV.U32 R26, RZ, RZ, R10 ;  /* 0x000000ffff1a7224 */ /* 0x000fe200078e000a */
[----:B------:R-:W-:Y:S01]  /*0550*/  MOV R9, R18 ;  /* 0x0000001200097202 */ /* 0x000fe20000000f00 */
[----:B------:R-:W-:Y:S01]  /*0560*/  IMAD.MOV.U32 R10, RZ, RZ, R19 ;  /* 0x000000ffff0a7224 */ /* 0x000fe200078e0013 */
[----:B------:R-:W-:-:S07]  /*0570*/  MOV R0, 0x590 ;  /* 0x0000059000007802 */ /* 0x000fce0000000f00 */
[----:B------:R-:W-:Y:S05]  /*0580*/  CALL.REL.NOINC `($__internal_0_$__cuda_sm20_div_rn_f64_full) ;  /* 0x0000000c00807944 */ /* 0x000fea0003c00000 */
[----:B------:R-:W-:Y:S02]  /*0590*/  IMAD.MOV.U32 R8, RZ, RZ, R9 ;  /* 0x000000ffff087224 */ /* 0x000fe400078e0009 */
[----:B------:R-:W-:-:S07]  /*05a0*/  IMAD.MOV.U32 R9, RZ, RZ, R18 ;  /* 0x000000ffff097224 */ /* 0x000fce00078e0012 */
.L_x_708:
[----:B------:R-:W-:Y:S05]  /*05b0*/  BSYNC.RECONVERGENT B2 ;  /* 0x0000000000027941 */ /* 0x000fea0003800200 */
.L_x_707:
[----:B------:R-:W0:Y:S01]  /*05c0*/  LDC.64 R24, c[0x0][0x380] ;  /* 0x0000e000ff187b82 */ /* 0x000e220000000a00 */
[----:B------:R-:W1:Y:S02]  /*05d0*/  LDCU UR4, c[0x0][0x388] ;  /* 0x00007100ff0477ac */ /* 0x000e640008000800 */
[----:B-1----:R-:W-:-:S04]  /*05e0*/  IMAD R11, R6, UR4, R2 ;  /* 0x00000004060b7c24 */ /* 0x002fc8000f8e0202 */
[----:B0-----:R-:W-:Y:S02]  /*05f0*/  IMAD.WIDE R24, R11, 0x8, R24 ;  /* 0x000000080b187825 */ /* 0x001fe400078e0218 */
[----:B------:R-:W2:Y:S04]  /*0600*/  LDG.E.64 R10, desc[UR8][R12.64] ;  /* 0x000000080c0a7981 */ /* 0x000ea8000c1e1b00 */
[----:B------:R-:W2:Y:S01]  /*0610*/  LDG.E.64 R18, desc[UR8][R24.64] ;  /* 0x0000000818127981 */ /* 0x000ea2000c1e1b00 */
[----:B------:R-:W-:Y:S01]  /*0620*/  ISETP.NE.AND P0, PT, R28, RZ, PT ;  /* 0x000000ff1c00720c */ /* 0x000fe20003f05270 */
[----:B--2---:R-:W-:Y:S01]  /*0630*/  DFMA R10, R10, -R8, R18 ;  /* 0x800000080a0a722b */ /* 0x004fe20000000012 */
[----:B------:R-:W-:-:S06]  /*0640*/  MOV R8, R4 ;  /* 0x0000000400087202 */ /* 0x000fcc0000000f00 */
[----:B------:R0:W-:Y:S05]  /*0650*/  STG.E.64 desc[UR8][R24.64], R10 ;  /* 0x0000000a18007986 */ /* 0x0001ea000c101b08 */
[----:B------:R-:W-:Y:S05]  /*0660*/  @!P0 BRA `(.L_x_706) ;  /* 0x0000000400088947 */ /* 0x000fea0003800000 */
[----:B------:R-:W2:Y:S01]  /*0670*/  LDG.E.64 R18, desc[UR8][R16.64] ;  /* 0x0000000810127981 */ /* 0x000ea2000c1e1b00 */
[----:B------:R-:W-:-:S05]  /*0680*/  IMAD.WIDE R22, R3, 0x8, R14 ;  /* 0x0000000803167825 */ /* 0x000fca00078e020e */
[----:B0-----:R-:W3:Y:S01]  /*0690*/  LDG.E.64 R10, desc[UR8][R22.64] ;  /* 0x00000008160a7981 */ /* 0x001ee2000c1e1b00 */
        /* <DEDUP_REMOVED lines=22> */
.L_x_710:
[----:B------:R-:W-:Y:S05]  /*0800*/  BSYNC.RECONVERGENT B2 ;  /* 0x0000000000027941 */ /* 0x000fea0003800200 */
.L_x_709:
[----:B------:R-:W-:Y:S01]  /*0810*/  IMAD.WIDE R24, R3, 0x8, R24 ;  /* 0x0000000803187825 */ /* 0x000fe200078e0218 */
[----:B------:R-:W2:Y:S04]  /*0820*/  LDG.E.64 R10, desc[UR8][R12.64] ;  /* 0x000000080c0a7981 */ /* 0x000ea8000c1e1b00 */
[----:B------:R-:W2:Y:S01]  /*0830*/  LDG.E.64 R18, desc[UR8][R24.64] ;  /* 0x0000000818127981 */ /* 0x000ea2000c1e1b00 */
[----:B------:R-:W-:Y:S01]  /*0840*/  ISETP.NE.AND P0, PT, R28, 0x1, PT ;  /* 0x000000011c00780c */ /* 0x000fe20003f05270 */
[----:B--2---:R-:W-:Y:S01]  /*0850*/  DFMA R10, R10, -R8, R18 ;  /* 0x800000080a0a722b */ /* 0x004fe20000000012 */
[----:B------:R-:W-:-:S06]  /*0860*/  IMAD.MOV.U32 R8, RZ, RZ, R7 ;  /* 0x000000ffff087224 */ /* 0x000fcc00078e0007 */
[----:B------:R1:W-:Y:S05]  /*0870*/  STG.E.64 desc[UR8][R24.64], R10 ;  /* 0x0000000a18007986 */ /* 0x0003ea000c101b08 */
[----:B------:R-:W-:Y:S05]  /*0880*/  @!P0 BRA `(.L_x_706) ;  /* 0x0000000000808947 */ /* 0x000fea0003800000 */
[----:B------:R-:W2:Y:S01]  /*0890*/  LDG.E.64 R18, desc[UR8][R16.64] ;  /* 0x0000000810127981 */ /* 0x000ea2000c1e1b00 */
[----:B------:R-:W-:-:S06]  /*08a0*/  IMAD.WIDE R26, R3, 0x8, R22 ;  /* 0x00000008031a7825 */ /* 0x000fcc00078e0216 */
[----:B------:R-:W3:Y:S01]  /*08b0*/  LDG.E.64 R26, desc[UR8][R26.64] ;  /* 0x000000081a1a7981 */ /* 0x000ee2000c1e1b00 */
[----:B------:R-:W-:Y:S01]  /*08c0*/  MOV R8, 0x1 ;  /* 0x0000000100087802 */ /* 0x000fe20000000f00 */
[----:B------:R-:W-:Y:S01]  /*08d0*/  BSSY.RECONVERGENT B2, `(.L_x_711) ;  /* 0x0000016000027945 */ /* 0x000fe20003800200 */
[----:B--2---:R-:W1:Y:S01]  /*08e0*/  MUFU.RCP64H R9, R19 ;  /* 0x0000001300097308 */ /* 0x004e620000001800 */
[----:B---3--:R-:W-:-:S03]  /*08f0*/  FSETP.GEU.AND P1, PT, |R27|, 6.5827683646048100446e-37, PT ;  /* 0x036000001b00780b */ /* 0x008fc60003f2e200 */
[----:B-1----:R-:W-:-:S08]  /*0900*/  DFMA R10, -R18, R8, 1 ;  /* 0x3ff00000120a742b */ /* 0x002fd00000000108 */
[----:B------:R-:W-:-:S08]  /*0910*/  DFMA R10, R10, R10, R10 ;  /* 0x0000000a0a0a722b */ /* 0x000fd0000000000a */
[----:B------:R-:W-:-:S08]  /*0920*/  DFMA R10, R8, R10, R8 ;  /* 0x0000000a080a722b */ /* 0x000fd00000000008 */
[----:B------:R-:W-:-:S08]  /*0930*/  DFMA R8, -R18, R10, 1 ;  /* 0x3ff000001208742b */ /* 0x000fd0000000010a */
[----:B------:R-:W-:-:S08]  /*0940*/  DFMA R8, R10, R8, R10 ;  /* 0x000000080a08722b */ /* 0x000fd0000000000a */
[----:B------:R-:W-:-:S08]  /*0950*/  DMUL R10, R26, R8 ;  /* 0x000000081a0a7228 */ /* 0x000fd00000000000 */
[----:B------:R-:W-:-:S08]  /*0960*/  DFMA R20, -R18, R10, R26 ;  /* 0x0000000a1214722b */ /* 0x000fd0000000011a */
[----:B------:R-:W-:Y:S01]  /*0970*/  DFMA R10, R8, R20, R10 ;  /* 0x00000014080a722b */ /* 0x000fe2000000000a */
[----:B------:R-:W-:-:S09]  /*0980*/  IMAD.IADD R8, R3, 0x1, R7 ;  /* 0x0000000103087824 */ /* 0x000fd200078e0207 */
        /* <DEDUP_REMOVED lines=10> */
.L_x_712:
[----:B------:R-:W-:Y:S05]  /*0a30*/  BSYNC.RECONVERGENT B2 ;  /* 0x0000000000027941 */ /* 0x000fea0003800200 */
.L_x_711:
[----:B------:R-:W-:Y:S01]  /*0a40*/  IMAD.WIDE R24, R3, 0x8, R24 ;  /* 0x0000000803187825 */ /* 0x000fe200078e0218 */
[----:B------:R-:W2:Y:S04]  /*0a50*/  LDG.E.64 R18, desc[UR8][R12.64] ;  /* 0x000000080c127981 */ /* 0x000ea8000c1e1b00 */
[----:B------:R-:W2:Y:S02]  /*0a60*/  LDG.E.64 R20, desc[UR8][R24.64] ;  /* 0x0000000818147981 */ /* 0x000ea4000c1e1b00 */
[----:B--2---:R-:W-:-:S07]  /*0a70*/  DFMA R18, R18, -R10, R20 ;  /* 0x8000000a1212722b */ /* 0x004fce0000000014 */
[----:B------:R2:W-:Y:S04]  /*0a80*/  STG.E.64 desc[UR8][R24.64], R18 ;  /* 0x0000001218007986 */ /* 0x0005e8000c101b08 */
.L_x_706:
[----:B------:R-:W-:Y:S05]  /*0a90*/  BSYNC.RECONVERGENT B1 ;  /* 0x0000000000017941 */ /* 0x000fea0003800200 */
.L_x_705:
[----:B------:R-:W-:-:S13]  /*0aa0*/  ISETP.GE.U32.AND P0, PT, R5, 0x3, PT ;  /* 0x000000030500780c */ /* 0x000fda0003f06070 */
[----:B------:R-:W-:Y:S05]  /*0ab0*/  @!P0 BRA `(.L_x_704) ;  /* 0x0000000800108947 */ /* 0x000fea0003800000 */
.L_x_721:
[----:B--23--:R-:W2:Y:S01]  /*0ac0*/  LDG.E.64 R18, desc[UR8][R16.64] ;  /* 0x0000000810127981 */ /* 0x00cea2000c1e1b00 */
[----:B------:R-:W3:Y:S08]  /*0ad0*/  LDC R9, c[0x0][0x388] ;  /* 0x0000e200ff097b82 */ /* 0x000ef00000000800 */
[----:B01----:R-:W0:Y:S01]  /*0ae0*/  LDC.64 R24, c[0x0][0x380] ;  /* 0x0000e000ff187b82 */ /* 0x003e220000000a00 */
[----:B---3--:R-:W-:-:S04]  /*0af0*/  IMAD R9, R9, UR7, R8 ;  /* 0x0000000709097c24 */ /* 0x008fc8000f8e0208 */
[----:B0-----:R-:W-:-:S05]  /*0b00*/  IMAD.WIDE R24, R9, 0x8, R24 ;  /* 0x0000000809187825 */ /* 0x001fca00078e0218 */
[----:B------:R-:W3:Y:S01]  /*0b10*/  LDG.E.64 R26, desc[UR8][R24.64] ;  /* 0x00000008181a7981 */ /* 0x000ee2000c1e1b00 */
[----:B------:R-:W-:Y:S01]  /*0b20*/  IMAD.MOV.U32 R10, RZ, RZ, 0x1 ;  /* 0x00000001ff0a7424 */ /* 0x000fe200078e00ff */
[----:B------:R-:W-:Y:S01]  /*0b30*/  BSSY.RECONVERGENT B1, `(.L_x_713) ;  /* 0x0000015000017945 */ /* 0x000fe20003800200 */
[----:B--2---:R-:W0:Y:S04]  /*0b40*/  MUFU.RCP64H R11, R19 ;  /* 0x00000013000b7308 */ /* 0x004e280000001800 */
[----:B0-----:R-:W-:-:S08]  /*0b50*/  DFMA R20, -R18, R10, 1 ;  /* 0x3ff000001214742b */ /* 0x001fd0000000010a */
[----:B------:R-:W-:-:S08]  /*0b60*/  DFMA R20, R20, R20, R20 ;  /* 0x000000141414722b */ /* 0x000fd00000000014 */
[----:B------:R-:W-:Y:S01]  /*0b70*/  DFMA R20, R10, R20, R10 ;  /* 0x000000140a14722b */ /* 0x000fe2000000000a */
[----:B---3--:R-:W-:-:S07]  /*0b80*/  FSETP.GEU.AND P1, PT, |R27|, 6.5827683646048100446e-37, PT ;  /* 0x036000001b00780b */ /* 0x008fce0003f2e200 */
        /* <DEDUP_REMOVED lines=8> */
[----:B------:R-:W-:Y:S01]  /*0c10*/  MOV R11, R27 ;  /* 0x0000001b000b7202 */ /* 0x000fe20000000f00 */
[----:B------:R-:W-:Y:S01]  /*0c20*/  IMAD.MOV.U32 R9, RZ, RZ, R18 ;  /* 0x000000ffff097224 */ /* 0x000fe200078e0012 */
[----:B------:R-:W-:Y:S01]  /*0c30*/  MOV R0, 0xc60 ;  /* 0x00000c6000007802 */ /* 0x000fe20000000f00 */
[----:B------:R-:W-:-:S07]  /*0c40*/  IMAD.MOV.U32 R10, RZ, RZ, R19 ;  /* 0x000000ffff0a7224 */ /* 0x000fce00078e0013 */
[----:B------:R-:W-:Y:S05]  /*0c50*/  CALL.REL.NOINC `($__internal_0_$__cuda_sm20_div_rn_f64_full) ;  /* 0x0000000400cc7944 */ /* 0x000fea0003c00000 */
[----:B------:R-:W-:Y:S01]  /*0c60*/  IMAD.MOV.U32 R10, RZ, RZ, R9 ;  /* 0x000000ffff0a7224 */ /* 0x000fe200078e0009 */
[----:B------:R-:W-:-:S07]  /*0c70*/  MOV R11, R18 ;  /* 0x00000012000b7202 */ /* 0x000fce0000000f00 */
.L_x_714:
[----:B------:R-:W-:Y:S05]  /*0c80*/  BSYNC.RECONVERGENT B1 ;  /* 0x0000000000017941 */ /* 0x000fea0003800200 */
.L_x_713:
[----:B------:R-:W0:Y:S01]  /*0c90*/  LDC.64 R22, c[0x0][0x380] ;  /* 0x0000e000ff167b82 */ /* 0x000e220000000a00 */
[----:B------:R-:W-:Y:S01]  /*0ca0*/  IMAD R9, R6, UR10, R8 ;  /* 0x0000000a06097c24 */ /* 0x000fe2000f8e0208 */
[----:B------:R-:W2:Y:S03]  /*0cb0*/  LDG.E.64 R18, desc[UR8][R12.64] ;  /* 0x000000080c127981 */ /* 0x000ea6000c1e1b00 */
[----:B0-----:R-:W-:-:S05]  /*0cc0*/  IMAD.WIDE R22, R9, 0x8, R22 ;  /* 0x0000000809167825 */ /* 0x001fca00078e0216 */
[----:B------:R-:W2:Y:S01]  /*0cd0*/  LDG.E.64 R20, desc[UR8][R22.64] ;  /* 0x0000000816147981 */ /* 0x000ea2000c1e1b00 */
[----:B------:R-:W-:Y:S01]  /*0ce0*/  IMAD.WIDE R24, R3, 0x8, R24 ;  /* 0x0000000803187825 */ /* 0x000fe200078e0218 */
[----:B--2---:R-:W-:-:S07]  /*0cf0*/  DFMA R20, R18, -R10, R20 ;  /* 0x8000000a1214722b */ /* 0x004fce0000000014 */
[----:B------:R0:W-:Y:S04]  /*0d00*/  STG.E.64 desc[UR8][R22.64], R20 ;  /* 0x0000001416007986 */ /* 0x0001e8000c101b08 */
[----:B------:R-:W2:Y:S04]  /*0d10*/  LDG.E.64 R18, desc[UR8][R16.64] ;  /* 0x0000000810127981 */ /* 0x000ea8000c1e1b00 */
[----:B------:R-:W0:Y:S01]  /*0d20*/  LDG.E.64 R26, desc[UR8][R24.64] ;  /* 0x00000008181a7981 */ /* 0x000e22000c1e1b00 */
[----:B------:R-:W-:Y:S01]  /*0d30*/  IMAD.MOV.U32 R10, RZ, RZ, 0x1 ;  /* 0x00000001ff0a7424 */ /* 0x000fe200078e00ff */
[----:B------:R-:W-:Y:S01]  /*0d40*/  BSSY.RECONVERGENT B1, `(.L_x_715) ;  /* 0x0000015000017945 */ /* 0x000fe20003800200 */
[----:B--2---:R-:W1:Y:S04]  /*0d50*/  MUFU.RCP64H R11, R19 ;  /* 0x00000013000b7308 */ /* 0x004e680000001800 */
[----:B-1----:R-:W-:-:S08]  /*0d60*/  DFMA R28, -R18, R10, 1 ;  /* 0x3ff00000121c742b */ /* 0x002fd0000000010a */
[----:B------:R-:W-:-:S08]  /*0d70*/  DFMA R28, R28, R28, R28 ;  /* 0x0000001c1c1c722b */ /* 0x000fd0000000001c */
[----:B------:R-:W-:-:S08]  /*0d80*/  DFMA R28, R10, R28, R10 ;  /* 0x0000001c0a1c722b */ /* 0x000fd0000000000a */
[----:B------:R-:W-:-:S08]  /*0d90*/  DFMA R10, -R18, R28, 1 ;  /* 0x3ff00000120a742b */ /* 0x000fd0000000011c */
[----:B------:R-:W-:-:S08]  /*0da0*/  DFMA R10, R28, R10, R28 ;  /* 0x0000000a1c0a722b */ /* 0x000fd0000000001c */
[----:B0-----:R-:W-:-:S08]  /*0db0*/  DMUL R20, R26, R10 ;  /* 0x0000000a1a147228 */ /* 0x001fd00000000000 */
[----:B------:R-:W-:-:S08]  /*0dc0*/  DFMA R28, -R18, R20, R26 ;  /* 0x00000014121c722b */ /* 0x000fd0000000011a */
[----:B------:R-:W-:Y:S01]  /*0dd0*/  DFMA R10, R10, R28, R20 ;  /* 0x0000001c0a0a722b */ /* 0x000fe20000000014 */
[----:B------:R-:W-:-:S09]  /*0de0*/  FSETP.GEU.AND P1, PT, |R27|, 6.5827683646048100446e-37, PT ;  /* 0x036000001b00780b */ /* 0x000fd20003f2e200 */
        /* <DEDUP_REMOVED lines=10> */
.L_x_716:
[----:B------:R-:W-:Y:S05]  /*0e90*/  BSYNC.RECONVERGENT B1 ;  /* 0x0000000000017941 */ /* 0x000fea0003800200 */
.L_x_715:
[C---:B------:R-:W-:Y:S01]  /*0ea0*/  IMAD.WIDE R22, R3.reuse, 0x8, R22 ;  /* 0x0000000803167825 */ /* 0x040fe200078e0216 */
[----:B------:R-:W2:Y:S04]  /*0eb0*/  LDG.E.64 R18, desc[UR8][R12.64] ;  /* 0x000000080c127981 */ /* 0x000ea8000c1e1b00 */
[----:B------:R-:W2:Y:S01]  /*0ec0*/  LDG.E.64 R20, desc[UR8][R22.64] ;  /* 0x0000000816147981 */ /* 0x000ea2000c1e1b00 */
[----:B------:R-:W-:Y:S01]  /*0ed0*/  IMAD.WIDE R24, R3, 0x8, R24 ;  /* 0x0000000803187825 */ /* 0x000fe200078e0218 */
[----:B--2---:R-:W-:-:S07]  /*0ee0*/  DFMA R20, R18, -R10, R20 ;  /* 0x8000000a1214722b */ /* 0x004fce0000000014 */
[----:B------:R0:W-:Y:S04]  /*0ef0*/  STG.E.64 desc[UR8][R22.64], R20 ;  /* 0x0000001416007986 */ /* 0x0001e8000c101b08 */
[----:B------:R-:W2:Y:S04]  /*0f00*/  LDG.E.64 R18, desc[UR8][R16.64] ;  /* 0x0000000810127981 */ /* 0x000ea8000c1e1b00 */
[----:B------:R-:W3:Y:S01]  /*0f10*/  LDG.E.64 R26, desc[UR8][R24.64] ;  /* 0x00000008181a7981 */ /* 0x000ee2000c1e1b00 */
[----:B------:R-:W-:Y:S01]  /*0f20*/  IMAD.MOV.U32 R10, RZ, RZ, 0x1 ;  /* 0x00000001ff0a7424 */ /* 0x000fe200078e00ff */
        /* <DEDUP_REMOVED lines=8> */
[----:B0-----:R-:W-:-:S08]  /*0fb0*/  DMUL R20, R26, R10 ;  /* 0x0000000a1a147228 */ /* 0x001fd00000000000 */
        /* <DEDUP_REMOVED lines=10> */
[----:B------:R-:W-:Y:S01]  /*1060*/  MOV R10, R9 ;  /* 0x00000009000a7202 */ /* 0x000fe20000000f00 */
[----:B------:R-:W-:-:S07]  /*1070*/  IMAD.MOV.U32 R11, RZ, RZ, R18 ;  /* 0x000000ffff0b7224 */ /* 0x000fce00078e0012 */
.L_x_718:
[----:B------:R-:W-:Y:S05]  /*1080*/  BSYNC.RECONVERGENT B1 ;  /* 0x0000000000017941 */ /* 0x000fea0003800200 */
.L_x_717:
        /* <DEDUP_REMOVED lines=30> */
.L_x_720:
[----:B------:R-:W-:Y:S05]  /*1270*/  BSYNC.RECONVERGENT B1 ;  /* 0x0000000000017941 */ /* 0x000fea0003800200 */
.L_x_719:
[C---:B------:R-:W-:Y:S01]  /*1280*/  IMAD.WIDE R22, R3.reuse, 0x8, R22 ;  /* 0x0000000803167825 */ /* 0x040fe200078e0216 */
[----:B------:R-:W2:Y:S04]  /*1290*/  LDG.E.64 R18, desc[UR8][R12.64] ;  /* 0x000000080c127981 */ /* 0x000ea8000c1e1b00 */
[----:B------:R-:W2:Y:S01]  /*12a0*/  LDG.E.64 R20, desc[UR8][R22.64] ;  /* 0x0000000816147981 */ /* 0x000ea2000c1e1b00 */
[----:B------:R-:W-:-:S05]  /*12b0*/  IMAD R8, R3, 0x4, R8 ;  /* 0x0000000403087824 */ /* 0x000fca00078e0208 */
[----:B------:R-:W-:Y:S01]  /*12c0*/  ISETP.GE.AND P0, PT, R8, UR11, PT ;  /* 0x0000000b08007c0c */ /* 0x000fe2000bf06270 */
[----:B--2---:R-:W-:-:S07]  /*12d0*/  DFMA R18, R18, -R10, R20 ;  /* 0x8000000a1212722b */ /* 0x004fce0000000014 */
[----:B------:R3:W-:Y:S05]  /*12e0*/  STG.E.64 desc[UR8][R22.64], R18 ;  /* 0x0000001216007986 */ /* 0x0007ea000c101b08 */
[----:B------:R-:W-:Y:S05]  /*12f0*/  @!P0 BRA `(.L_x_721) ;  /* 0xfffffff400f08947 */ /* 0x000fea000383ffff */
.L_x_704:
[----:B------:R-:W-:Y:S05]  /*1300*/  BSYNC.RECONVERGENT B0 ;  /* 0x0000000000007941 */ /* 0x000fea0003800200 */
.L_x_703:
[----:B------:R-:W4:Y:S01]  /*1310*/  LDC R9, c[0x0][0x374] ;  /* 0x0000dd00ff097b82 */ /* 0x000f220000000800 */
[----:B------:R-:W5:Y:S01]  /*1320*/  LDCU UR4, c[0x0][0x390] ;  /* 0x00007200ff0477ac */ /* 0x000f620008000800 */
[----:B------:R-:W5:Y:S02]  /*1330*/  LDCU UR5, c[0x0][0x38c] ;  /* 0x00007180ff0577ac */ /* 0x000f640008000800 */
[----:B-----5:R-:W-:Y:S01]  /*1340*/  UIADD3 UR4, UPT, UPT, UR5, UR4, URZ ;  /* 0x0000000405047290 */ /* 0x020fe2000fffe0ff */
[----:B----4-:R-:W-:-:S05]  /*1350*/  IMAD R6, R9, UR6, R6 ;  /* 0x0000000609067c24 */ /* 0x010fca000f8e0206 */
[----:B------:R-:W-:-:S13]  /*1360*/  ISETP.GE.AND P0, PT, R6, UR4, PT ;  /* 0x0000000406007c0c */ /* 0x000fda000bf06270 */
[----:B------:R-:W-:Y:S05]  /*1370*/  @!P0 BRA `(.L_x_722) ;  /* 0xffffffec00f88947 */ /* 0x000fea000383ffff */
[----:B------:R-:W-:Y:S05]  /*1380*/  EXIT ;  /* 0x000000000000794d */ /* 0x000fea0003800000 */
        .weak           $__internal_0_$__cuda_sm20_div_rn_f64_full
        .type           $__internal_0_$__cuda_sm20_div_rn_f64_full,@function
        .size           $__internal_0_$__cuda_sm20_div_rn_f64_full,(.L_x_755 - $__internal_0_$__cuda_sm20_div_rn_f64_full)
$__internal_0_$__cuda_sm20_div_rn_f64_full:
[C---:B------:R-:W-:Y:S01]  /*1390*/  FSETP.GEU.AND P0, PT, |R10|.reuse, 1.469367938527859385e-39, PT ;  /* 0x001000000a00780b */ /* 0x040fe20003f0e200 */
[----:B------:R-:W-:Y:S01]  /*13a0*/  IMAD.MOV.U32 R21, RZ, RZ, R10 ;  /* 0x000000ffff157224 */ /* 0x000fe200078e000a */
[----:B------:R-:W-:Y:S01]  /*13b0*/  LOP3.LUT R18, R10, 0x800fffff, RZ, 0xc0, !PT ;  /* 0x800fffff0a127812 */ /* 0x000fe200078ec0ff */
[----:B------:R-:W-:Y:S01]  /*13c0*/  IMAD.MOV.U32 R35, RZ, RZ, R11 ;  /* 0x000000ffff237224 */ /* 0x000fe200078e000b */
[----:B------:R-:W-:Y:S01]  /*13d0*/  MOV R20, R9 ;  /* 0x0000000900147202 */ /* 0x000fe20000000f00 */
[----:B------:R-:W-:Y:S01]  /*13e0*/  IMAD.MOV.U32 R32, RZ, RZ, 0x1 ;  /* 0x00000001ff207424 */ /* 0x000fe200078e00ff */
[----:B------:R-:W-:Y:S01]  /*13f0*/  LOP3.LUT R19, R18, 0x3ff00000, RZ, 0xfc, !PT ;  /* 0x3ff0000012137812 */ /* 0x000fe200078efcff */
[----:B------:R-:W-:Y:S01]  /*1400*/  IMAD.MOV.U32 R18, RZ, RZ, R9 ;  /* 0x000000ffff127224 */ /* 0x000fe200078e0009 */
[----:B------:R-:W-:Y:S01]  /*1410*/  FSETP.GEU.AND P2, PT, |R35|, 1.469367938527859385e-39, PT ;  /* 0x001000002300780b */ /* 0x000fe20003f4e200 */
[----:B------:R-:W-:Y:S01]  /*1420*/  BSSY.RECONVERGENT B3, `(.L_x_723) ;  /* 0x0000052000037945 */ /* 0x000fe20003800200 */
[----:B------:R-:W-:-:S02]  /*1430*/  MOV R34, R26 ;  /* 0x0000001a00227202 */ /* 0x000fc40000000f00 */
[----:B------:R-:W-:Y:S01]  /*1440*/  LOP3.LUT R9, R35, 0x7ff00000, RZ, 0xc0, !PT ;  /* 0x7ff0000023097812 */ /* 0x000fe200078ec0ff */
[----:B------:R-:W-:Y:S01]  /*1450*/  @!P0 DMUL R18, R20, 8.98846567431157953865e+307 ;  /* 0x7fe0000014128828 */ /* 0x000fe20000000000 */
[----:B------:R-:W-:Y:S02]  /*1460*/  LOP3.LUT R11, R10, 0x7ff00000, RZ, 0xc0, !PT ;  /* 0x7ff000000a0b7812 */ /* 0x000fe400078ec0ff */
[----:B------:R-:W-:Y:S02]  /*1470*/  MOV R10, 0x1ca00000 ;  /* 0x1ca00000000a7802 */ /* 0x000fe40000000f00 */
[----:B------:R-:W-:Y:S01]  /*1480*/  ISETP.GE.U32.AND P1, PT, R9, R11, PT ;  /* 0x0000000b0900720c */ /* 0x000fe20003f26070 */
[----:B------:R-:W0:Y:S02]  /*1490*/  MUFU.RCP64H R33, R19 ;  /* 0x0000001300217308 */ /* 0x000e240000001800 */
[----:B------:R-:W-:Y:S02]  /*14a0*/  @!P2 LOP3.LUT R26, R21, 0x7ff00000, RZ, 0xc0, !PT ;  /* 0x7ff00000151aa812 */ /* 0x000fe400078ec0ff */
[----:B------:R-:W-:-:S02]  /*14b0*/  @!P0 LOP3.LUT R11, R19, 0x7ff00000, RZ, 0xc0, !PT ;  /* 0x7ff00000130b8812 */ /* 0x000fc400078ec0ff */
[----:B------:R-:W-:Y:S02]  /*14c0*/  @!P2 ISETP.GE.U32.AND P3, PT, R9, R26, PT ;  /* 0x0000001a0900a20c */ /* 0x000fe40003f66070 */
[C---:B------:R-:W-:Y:S02]  /*14d0*/  SEL R26, R10.reuse, 0x63400000, !P1 ;  /* 0x634000000a1a7807 */ /* 0x040fe40004800000 */
[----:B------:R-:W-:-:S04]  /*14e0*/  @!P2 SEL R27, R10, 0x63400000, !P3 ;  /* 0x634000000a1ba807 */ /* 0x000fc80005800000 */
[----:B------:R-:W-:Y:S01]  /*14f0*/  @!P2 LOP3.LUT R27, R27, 0x80000000, R35, 0xf8, !PT ;  /* 0x800000001b1ba812 */ /* 0x000fe200078ef823 */
[----:B0-----:R-:W-:-:S03]  /*1500*/  DFMA R30, R32, -R18, 1 ;  /* 0x3ff00000201e742b */ /* 0x001fc60000000812 */
[----:B------:R-:W-:-:S05]  /*1510*/  @!P2 LOP3.LUT R27, R27, 0x100000, RZ, 0xfc, !PT ;  /* 0x001000001b1ba812 */ /* 0x000fca00078efcff */
[----:B------:R-:W-:-:S08]  /*1520*/  DFMA R30, R30, R30, R30 ;  /* 0x0000001e1e1e722b */ /* 0x000fd0000000001e */
[----:B------:R-:W-:Y:S01]  /*1530*/  DFMA R32, R32, R30, R32 ;  /* 0x0000001e2020722b */ /* 0x000fe20000000020 */
[----:B------:R-:W-:Y:S01]  /*1540*/  LOP3.LUT R31, R26, 0x800fffff, R35, 0xf8, !PT ;  /* 0x800fffff1a1f7812 */ /* 0x000fe200078ef823 */
[----:B------:R-:W-:Y:S02]  /*1550*/  IMAD.MOV.U32 R30, RZ, RZ, R34 ;  /* 0x000000ffff1e7224 */ /* 0x000fe400078e0022 */
[----:B------:R-:W-:-:S04]  /*1560*/  @!P2 IMAD.MOV.U32 R26, RZ, RZ, RZ ;  /* 0x000000ffff1aa224 */ /* 0x000fc800078e00ff */
[----:B------:R-:W-:Y:S02]  /*1570*/  DFMA R36, R32, -R18, 1 ;  /* 0x3ff000002024742b */ /* 0x000fe40000000812 */
[----:B------:R-:W-:-:S06]  /*1580*/  @!P2 DFMA R30, R30, 2, -R26 ;  /* 0x400000001e1ea82b */ /* 0x000fcc000000081a */
[----:B------:R-:W-:-:S08]  /*1590*/  DFMA R36, R32, R36, R32 ;  /* 0x000000242024722b */ /* 0x000fd00000000020 */
[----:B------:R-:W-:-:S08]  /*15a0*/  DMUL R26, R36, R30 ;  /* 0x0000001e241a7228 */ /* 0x000fd00000000000 */
[----:B------:R-:W-:-:S08]  /*15b0*/  DFMA R32, R26, -R18, R30 ;  /* 0x800000121a20722b */ /* 0x000fd0000000001e */
[----:B------:R-:W-:Y:S01]  /*15c0*/  DFMA R32, R36, R32, R26 ;  /* 0x000000202420722b */ /* 0x000fe2000000001a */
[----:B------:R-:W-:Y:S02]  /*15d0*/  MOV R26, R9 ;  /* 0x00000009001a7202 */ /* 0x000fe40000000f00 */
[----:B------:R-:W-:-:S05]  /*15e0*/  @!P2 LOP3.LUT R26, R31, 0x7ff00000, RZ, 0xc0, !PT ;  /* 0x7ff000001f1aa812 */ /* 0x000fca00078ec0ff */
[----:B------:R-:W-:-:S05]  /*15f0*/  VIADD R27, R26, 0xffffffff ;  /* 0xffffffff1a1b7836 */ /* 0x000fca0000000000 */
[----:B------:R-:W-:Y:S01]  /*1600*/  ISETP.GT.U32.AND P0, PT, R27, 0x7feffffe, PT ;  /* 0x7feffffe1b00780c */ /* 0x000fe20003f04070 */
[----:B------:R-:W-:-:S05]  /*1610*/  VIADD R27, R11, 0xffffffff ;  /* 0xffffffff0b1b7836 */ /* 0x000fca0000000000 */
[----:B------:R-:W-:-:S13]  /*1620*/  ISETP.GT.U32.OR P0, PT, R27, 0x7feffffe, P0 ;  /* 0x7feffffe1b00780c */ /* 0x000fda0000704470 */
[----:B------:R-:W-:Y:S05]  /*1630*/  @P0 BRA `(.L_x_724) ;  /* 0x00000000006c0947 */ /* 0x000fea0003800000 */
[----:B------:R-:W-:-:S04]  /*1640*/  LOP3.LUT R11, R21, 0x7ff00000, RZ, 0xc0, !PT ;  /* 0x7ff00000150b7812 */ /* 0x000fc800078ec0ff */
[CC--:B------:R-:W-:Y:S02]  /*1650*/  VIADDMNMX R26, R9.reuse, -R11.reuse, 0xb9600000, !PT ;  /* 0xb9600000091a7446 */ /* 0x0c0fe4000780090b */
[----:B------:R-:W-:Y:S02]  /*1660*/  ISETP.GE.U32.AND P0, PT, R9, R11, PT ;  /* 0x0000000b0900720c */ /* 0x000fe40003f06070 */
[----:B------:R-:W-:Y:S02]  /*1670*/  VIMNMX R26, PT, PT, R26, 0x46a00000, PT ;  /* 0x46a000001a1a7848 */ /* 0x000fe40003fe0100 */
[----:B------:R-:W-:-:S04]  /*1680*/  SEL R10, R10, 0x63400000, !P0 ;  /* 0x634000000a0a7807 */ /* 0x000fc80004000000 */
[----:B------:R-:W-:Y:S01]  /*1690*/  IADD3 R10, PT, PT, -R10, R26, RZ ;  /* 0x0000001a0a0a7210 */ /* 0x000fe20007ffe1ff */
[----:B------:R-:W-:-:S04]  /*16a0*/  IMAD.MOV.U32 R26, RZ, RZ, RZ ;  /* 0x000000ffff1a7224 */ /* 0x000fc800078e00ff */
[----:B------:R-:W-:-:S06]  /*16b0*/  VIADD R27, R10, 0x7fe00000 ;  /* 0x7fe000000a1b7836 */ /* 0x000fcc0000000000 */
[----:B------:R-:W-:-:S10]  /*16c0*/  DMUL R36, R32, R26 ;  /* 0x0000001a20247228 */ /* 0x000fd40000000000 */
[----:B------:R-:W-:-:S13]  /*16d0*/  FSETP.GTU.AND P0, PT, |R37|, 1.469367938527859385e-39, PT ;  /* 0x001000002500780b */ /* 0x000fda0003f0c200 */
[----:B------:R-:W-:Y:S05]  /*16e0*/  @P0 BRA `(.L_x_725) ;  /* 0x0000000000940947 */ /* 0x000fea0003800000 */
[----:B------:R-:W-:Y:S01]  /*16f0*/  DFMA R18, R32, -R18, R30 ;  /* 0x800000122012722b */ /* 0x000fe2000000001e */
[----:B------:R-:W-:-:S09]  /*1700*/  MOV R26, RZ ;  /* 0x000000ff001a7202 */ /* 0x000fd20000000f00 */
[C---:B------:R-:W-:Y:S02]  /*1710*/  FSETP.NEU.AND P0, PT, R19.reuse, RZ, PT ;  /* 0x000000ff1300720b */ /* 0x040fe40003f0d000 */
[----:B------:R-:W-:-:S04]  /*1720*/  LOP3.LUT R20, R19, 0x80000000, R21, 0x48, !PT ;  /* 0x8000000013147812 */ /* 0x000fc800078e4815 */
[----:B------:R-:W-:-:S07]  /*1730*/  LOP3.LUT R27, R20, R27, RZ, 0xfc, !PT ;  /* 0x0000001b141b7212 */ /* 0x000fce00078efcff */
[----:B------:R-:W-:Y:S05]  /*1740*/  @!P0 BRA `(.L_x_725) ;  /* 0x00000000007c8947 */ /* 0x000fea0003800000 */
[----:B------:R-:W-:Y:S01]  /*1750*/  IMAD.MOV R19, RZ, RZ, -R10 ;  /* 0x000000ffff137224 */ /* 0x000fe200078e0a0a */
[----:B------:R-:W-:Y:S01]  /*1760*/  IADD3 R10, PT, PT, -R10, -0x43300000, RZ ;  /* 0xbcd000000a0a7810 */ /* 0x000fe20007ffe1ff */
[----:B------:R-:W-:-:S06]  /*1770*/  IMAD.MOV.U32 R18, RZ, RZ, RZ ;  /* 0x000000ffff127224 */ /* 0x000fcc00078e00ff */
[----:B------:R-:W-:Y:S02]  /*1780*/  DFMA R18, R36, -R18, R32 ;  /* 0x800000122412722b */ /* 0x000fe40000000020 */
[----:B------:R-:W-:-:S08]  /*1790*/  DMUL.RP R32, R32, R26 ;  /* 0x0000001a20207228 */ /* 0x000fd00000008000 */
[----:B------:R-:W-:Y:S02]  /*17a0*/  FSETP.NEU.AND P0, PT, |R19|, R10, PT ;  /* 0x0000000a1300720b */ /* 0x000fe40003f0d200 */
[----:B------:R-:W-:Y:S02]  /*17b0*/  LOP3.LUT R20, R33, R20, RZ, 0x3c, !PT ;  /* 0x0000001421147212 */ /* 0x000fe400078e3cff */
[----:B------:R-:W-:Y:S02]  /*17c0*/  FSEL R36, R32, R36, !P0 ;  /* 0x0000002420247208 */ /* 0x000fe40004000000 */
[----:B------:R-:W-:Y:S01]  /*17d0*/  FSEL R37, R20, R37, !P0 ;  /* 0x0000002514257208 */ /* 0x000fe20004000000 */
[----:B------:R-:W-:Y:S06]  /*17e0*/  BRA `(.L_x_725) ;  /* 0x0000000000547947 */ /* 0x000fec0003800000 */
.L_x_724:
[----:B------:R-:W-:-:S14]  /*17f0*/  DSETP.NAN.AND P0, PT, R34, R34, PT ;  /* 0x000000222200722a */ /* 0x000fdc0003f08000 */
[----:B------:R-:W-:Y:S05]  /*1800*/  @P0 BRA `(.L_x_726) ;  /* 0x0000000000440947 */ /* 0x000fea0003800000 */
[----:B------:R-:W-:-:S14]  /*1810*/  DSETP.NAN.AND P0, PT, R20, R20, PT ;  /* 0x000000141400722a */ /* 0x000fdc0003f08000 */
[----:B------:R-:W-:Y:S05]  /*1820*/  @P0 BRA `(.L_x_727) ;  /* 0x0000000000300947 */ /* 0x000fea0003800000 */
[----:B------:R-:W-:Y:S01]  /*1830*/  ISETP.NE.AND P0, PT, R26, R11, PT ;  /* 0x0000000b1a00720c */ /* 0x000fe20003f05270 */
[----:B------:R-:W-:Y:S01]  /*1840*/  IMAD.MOV.U32 R37, RZ, RZ, -0x80000 ;  /* 0xfff80000ff257424 */ /* 0x000fe200078e00ff */
[----:B------:R-:W-:-:S11]  /*1850*/  MOV R36, 0x0 ;  /* 0x0000000000247802 */ /* 0x000fd60000000f00 */
[----:B------:R-:W-:Y:S05]  /*1860*/  @!P0 BRA `(.L_x_725) ;  /* 0x0000000000348947 */ /* 0x000fea0003800000 */
[----:B------:R-:W-:Y:S02]  /*1870*/  ISETP.NE.AND P0, PT, R26, 0x7ff00000, PT ;  /* 0x7ff000001a00780c */ /* 0x000fe40003f05270 */
[----:B------:R-:W-:Y:S02]  /*1880*/  LOP3.LUT R37, R35, 0x80000000, R21, 0x48, !PT ;  /* 0x8000000023257812 */ /* 0x000fe400078e4815 */
[----:B------:R-:W-:-:S13]  /*1890*/  ISETP.EQ.OR P0, PT, R11, RZ, !P0 ;  /* 0x000000ff0b00720c */ /* 0x000fda0004702670 */
[----:B------:R-:W-:Y:S01]  /*18a0*/  @P0 LOP3.LUT R9, R37, 0x7ff00000, RZ, 0xfc, !PT ;  /* 0x7ff0000025090812 */ /* 0x000fe200078efcff */
[----:B------:R-:W-:Y:S01]  /*18b0*/  @!P0 IMAD.MOV.U32 R36, RZ, RZ, RZ ;  /* 0x000000ffff248224 */ /* 0x000fe200078e00ff */
[----:B------:R-:W-:-:S03]  /*18c0*/  @P0 MOV R36, RZ ;  /* 0x000000ff00240202 */ /* 0x000fc60000000f00 */
[----:B------:R-:W-:Y:S01]  /*18d0*/  @P0 IMAD.MOV.U32 R37, RZ, RZ, R9 ;  /* 0x000000ffff250224 */ /* 0x000fe200078e0009 */
[----:B------:R-:W-:Y:S06]  /*18e0*/  BRA `(.L_x_725) ;  /* 0x0000000000147947 */ /* 0x000fec0003800000 */
.L_x_727:
[----:B------:R-:W-:Y:S01]  /*18f0*/  LOP3.LUT R37, R21, 0x80000, RZ, 0xfc, !PT ;  /* 0x0008000015257812 */ /* 0x000fe200078efcff */
[----:B------:R-:W-:Y:S01]  /*1900*/  IMAD.MOV.U32 R36, RZ, RZ, R20 ;  /* 0x000000ffff247224 */ /* 0x000fe200078e0014 */
[----:B------:R-:W-:Y:S06]  /*1910*/  BRA `(.L_x_725) ;  /* 0x0000000000087947 */ /* 0x000fec0003800000 */
.L_x_726:
[----:B------:R-:W-:Y:S02]  /*1920*/  LOP3.LUT R37, R35, 0x80000, RZ, 0xfc, !PT ;  /* 0x0008000023257812 */ /* 0x000fe400078efcff */
[----:B------:R-:W-:-:S07]  /*1930*/  MOV R36, R34 ;  /* 0x0000002200247202 */ /* 0x000fce0000000f00 */
.L_x_725:
[----:B------:R-:W-:Y:S05]  /*1940*/  BSYNC.RECONVERGENT B3 ;  /* 0x0000000000037941 */ /* 0x000fea0003800200 */
.L_x_723:
[----:B------:R-:W-:Y:S01]  /*1950*/  MOV R10, R0 ;  /* 0x00000000000a7202 */ /* 0x000fe20000000f00 */
[----:B------:R-:W-:Y:S02]  /*1960*/  IMAD.MOV.U32 R11, RZ, RZ, 0x0 ;  /* 0x00000000ff0b7424 */ /* 0x000fe400078e00ff */
[----:B------:R-:W-:Y:S02]  /*1970*/  IMAD.MOV.U32 R9, RZ, RZ, R36 ;  /* 0x000000ffff097224 */ /* 0x000fe400078e0024 */
[----:B------:R-:W-:Y:S01]  /*1980*/  IMAD.MOV.U32 R18, RZ, RZ, R37 ;  /* 0x000000ffff127224 */ /* 0x000fe200078e0025 */
[----:B------:R-:W-:Y:S06]  /*1990*/  RET.REL.NODEC R10 `(_Z2upPdiiiii) ;  /* 0xffffffe40a987950 */ /* 0x000fec0003c3ffff */
.L_x_728:
        /* <DEDUP_REMOVED lines=14> */
.L_x_755:


//--------------------- .text._Z4downPdiiiii      --------------------------
	.section	.text._Z4downPdiiiii,"ax",@progbits
	.align	128
        .global         _Z4downPdiiiii
        .type           _Z4downPdiiiii,@function
        .size           _Z4downPdiiiii,(.L_x_756 - _Z4downPdiiiii)
        .other          _Z4downPdiiiii,@"STO_CUDA_ENTRY STV_DEFAULT"
_Z4downPdiiiii:
.text._Z4downPdiiiii:
[----:B------:R-:W-:Y:S01]  /*0000*/  LDC R1, c[0x0][0x37c] ;  /* 0x0000df00ff017b82 */ /* 0x000fe20000000800 */
[----:B------:R-:W0:Y:S01]  /*0010*/  S2R R6, SR_CTAID.Y ;  /* 0x0000000000067919 */ /* 0x000e220000002600 */
[----:B------:R-:W1:Y:S06]  /*0020*/  LDCU UR6, c[0x0][0x360] ;  /* 0x00006c00ff0677ac */ /* 0x000e6c0008000800 */
[----:B------:R-:W2:Y:S01]  /*0030*/  LDC R0, c[0x0][0x370] ;  /* 0x0000dc00ff007b82 */ /* 0x000ea20000000800 */
[----:B------:R-:W0:Y:S01]  /*0040*/  S2R R3, SR_TID.Y ;  /* 0x0000000000037919 */ /* 0x000e220000002200 */
[----:B------:R-:W0:Y:S01]  /*0050*/  LDCU UR7, c[0x0][0x364] ;  /* 0x00006c80ff0777ac */ /* 0x000e220008000800 */
[----:B------:R-:W3:Y:S01]  /*0060*/  LDCU UR4, c[0x0][0x390] ;  /* 0x00007200ff0477ac */ /* 0x000ee20008000800 */
[----:B------:R-:W3:Y:S01]  /*0070*/  LDCU UR5, c[0x0][0x38c] ;  /* 0x00007180ff0577ac */ /* 0x000ee20008000800 */
[----:B------:R-:W4:Y:S01]  /*0080*/  LDCU UR10, c[0x0][0x398] ;  /* 0x00007300ff0a77ac */ /* 0x000f220008000800 */
[----:B---3--:R-:W-:Y:S01]  /*0090*/  UIADD3 UR4, UPT, UPT, UR4, UR5, URZ ;  /* 0x0000000504047290 */ /* 0x008fe2000fffe0ff */
[----:B0-----:R-:W-:-:S05]  /*00a0*/  IMAD R6, R6, UR7, R3 ;  /* 0x0000000706067c24 */ /* 0x001fca000f8e0203 */
[----:B----4-:R-:W-:-:S04]  /*00b0*/  IADD3.X R6, PT, PT, R6, UR10, RZ, PT, !PT ;  /* 0x0000000a06067c10 */ /* 0x010fc8000bffe4ff */
[----:B------:R-:W-:-:S13]  /*00c0*/  ISETP.GE.AND P0, PT, R6, UR4, PT ;  /* 0x0000000406007c0c */ /* 0x000fda000bf06270 */
[----:B-12---:R-:W-:Y:S05]  /*00d0*/  @P0 EXIT ;  /* 0x000000000000094d */ /* 0x006fea0003800000 */
[----:B------:R-:W0:Y:S01]  /*00e0*/  S2R R9, SR_CTAID.X ;  /* 0x0000000000097919 */ /* 0x000e220000002500 */
[----:B------:R-:W-:Y:S01]  /*00f0*/  IMAD R10, R0, UR6, RZ ;  /* 0x00000006000a7c24 */ /* 0x000fe2000f8e02ff */
[----:B------:R-:W1:Y:S01]  /*0100*/  LDC R11, c[0x0][0x394] ;  /* 0x0000e500ff0b7b82 */ /* 0x000e620000000800 */
[----:B------:R-:W2:Y:S01]  /*0110*/  LDCU.64 UR8, c[0x0][0x358] ;  /* 0x00006b00ff0877ac */ /* 0x000ea20008000a00 */
[----:B------:R-:W1:Y:S01]  /*0120*/  S2R R12, SR_TID.X ;  /* 0x00000000000c7919 */ /* 0x000e620000002100 */
[----:B------:R-:W3:Y:S01]  /*0130*/  I2F.U32.RP R7, R10 ;  /* 0x0000000a00077306 */ /* 0x000ee20000209000 */
[----:B------:R-:W-:Y:S01]  /*0140*/  ISETP.NE.U32.AND P3, PT, R10, RZ, PT ;  /* 0x000000ff0a00720c */ /* 0x000fe20003f65070 */
[----:B------:R-:W4:Y:S03]  /*0150*/  LDCU UR11, c[0x0][0x388] ;  /* 0x00007100ff0b77ac */ /* 0x000f260008000800 */
[----:B------:R-:W5:Y:S08]  /*0160*/  LDC R13, c[0x0][0x388] ;  /* 0x0000e200ff0d7b82 */ /* 0x000f700000000800 */
[----:B------:R-:W2:Y:S01]  /*0170*/  LDC.64 R18, c[0x0][0x380] ;  /* 0x0000e000ff127b82 */ /* 0x000ea20000000a00 */
[----:B---3--:R-:W3:Y:S01]  /*0180*/  MUFU.RCP R7, R7 ;  /* 0x0000000700077308 */ /* 0x008ee20000001000 */
[----:B0-----:R-:W-:-:S04]  /*0190*/  IMAD.IADD R3, R0, 0x1, R9 ;  /* 0x0000000100037824 */ /* 0x001fc800078e0209 */
[----:B------:R-:W-:Y:S02]  /*01a0*/  IMAD R3, R3, UR6, RZ ;  /* 0x0000000603037c24 */ /* 0x000fe4000f8e02ff */
[----:B-1----:R-:W-:Y:S02]  /*01b0*/  IMAD.IADD R0, R12, 0x1, R11 ;  /* 0x000000010c007824 */ /* 0x002fe400078e020b */
[----:B---3--:R-:W-:Y:S01]  /*01c0*/  VIADD R8, R7, 0xffffffe ;  /* 0x0ffffffe07087836 */ /* 0x008fe20000000000 */
[----:B------:R-:W-:Y:S01]  /*01d0*/  LOP3.LUT R4, RZ, R3, RZ, 0x33, !PT ;  /* 0x00000003ff047212 */ /* 0x000fe200078e33ff */
[----:B------:R-:W-:Y:S01]  /*01e0*/  IMAD.MOV R7, RZ, RZ, -R10 ;  /* 0x000000ffff077224 */ /* 0x000fe200078e0a0a */
[----:B------:R-:W-:Y:S01]  /*01f0*/  IADD3 R2, PT, PT, R0, 0x1, R3 ;  /* 0x0000000100027810 */ /* 0x000fe20007ffe003 */
[----:B------:R-:W-:Y:S01]  /*0200*/  IMAD R9, R9, UR6, R12 ;  /* 0x0000000609097c24 */ /* 0x000fe2000f8e020c */
[----:B------:R0:W1:Y:S01]  /*0210*/  F2I.FTZ.U32.TRUNC.NTZ R3, R8 ;  /* 0x0000000800037305 */ /* 0x000062000021f000 */
[----:B------:R-:W3:Y:S01]  /*0220*/  LDCU UR6, c[0x0][0x398] ;  /* 0x00007300ff0677ac */ /* 0x000ee20008000800 */
[----:B-----5:R-:W-:Y:S01]  /*0230*/  VIMNMX R5, PT, PT, R2, R13, !PT ;  /* 0x0000000d02057248 */ /* 0x020fe20007fe0100 */
[----:B------:R-:W-:Y:S01]  /*0240*/  IMAD.MOV.U32 R2, RZ, RZ, RZ ;  /* 0x000000ffff027224 */ /* 0x000fe200078e00ff */
[----:B------:R-:W-:-:S02]  /*0250*/  IADD3 R9, PT, PT, R9, 0x1, RZ ;  /* 0x0000000109097810 */ /* 0x000fc40007ffe0ff */
[----:B------:R-:W-:-:S03]  /*0260*/  IADD3 R4, PT, PT, -R0, R5, R4 ;  /* 0x0000000500047210 */ /* 0x000fc60007ffe104 */
[----:B0-----:R-:W-:Y:S01]  /*0270*/  IMAD.IADD R8, R9, 0x1, R11 ;  /* 0x0000000109087824 */ /* 0x001fe200078e020b */
[C---:B------:R-:W-:Y:S01]  /*0280*/  ISETP.NE.AND P0, PT, R4.reuse, RZ, PT ;  /* 0x000000ff0400720c */ /* 0x040fe20003f05270 */
[----:B------:R-:W-:Y:S02]  /*0290*/  VIADD R5, R4, 0xffffffff ;  /* 0xffffffff04057836 */ /* 0x000fe40000000000 */
[----:B-1----:R-:W-:-:S04]  /*02a0*/  IMAD R7, R7, R3, RZ ;  /* 0x0000000307077224 */ /* 0x002fc800078e02ff */
[----:B------:R-:W-:-:S06]  /*02b0*/  IMAD.HI.U32 R2, R3, R7, R2 ;  /* 0x0000000703027227 */ /* 0x000fcc00078e0002 */
[----:B------:R-:W-:Y:S02]  /*02c0*/  @!P0 IMAD.MOV R5, RZ, RZ, R4 ;  /* 0x000000ffff058224 */ /* 0x000fe400078e0204 */
[----:B------:R-:W-:Y:S02]  /*02d0*/  IMAD R3, R13, UR10, R11 ;  /* 0x0000000a0d037c24 */ /* 0x000fe4000f8e020b */
[----:B------:R-:W-:-:S04]  /*02e0*/  IMAD.HI.U32 R2, R2, R5, RZ ;  /* 0x0000000502027227 */ /* 0x000fc800078e00ff */
[----:B------:R-:W-:Y:S02]  /*02f0*/  IMAD.MOV R0, RZ, RZ, -R2 ;  /* 0x000000ffff007224 */ /* 0x000fe400078e0a02 */
[----:B--2---:R-:W-:-:S04]  /*0300*/  IMAD.WIDE R18, R3, 0x8, R18 ;  /* 0x0000000803127825 */ /* 0x004fc800078e0212 */
[C---:B------:R-:W-:Y:S02]  /*0310*/  IMAD R5, R10.reuse, R0, R5 ;  /* 0x000000000a057224 */ /* 0x040fe400078e0205 */
[----:B------:R-:W-:Y:S02]  /*0320*/  IMAD.IADD R7, R10, 0x1, R8 ;  /* 0x000000010a077824 */ /* 0x000fe400078e0208 */
[----:B------:R-:W-:Y:S01]  /*0330*/  IMAD.WIDE R16, R9, 0x8, R18 ;  /* 0x0000000809107825 */ /* 0x000fe200078e0212 */
[----:B------:R-:W-:-:S03]  /*0340*/  ISETP.GE.U32.AND P1, PT, R5, R10, PT ;  /* 0x0000000a0500720c */ /* 0x000fc60003f26070 */
[----:B------:R-:W-:-:S10]  /*0350*/  IMAD.IADD R4, R10, 0x1, R7 ;  /* 0x000000010a047824 */ /* 0x000fd400078e0207 */
[----:B------:R-:W-:Y:S02]  /*0360*/  @P1 IMAD.IADD R5, R5, 0x1, -R10 ;  /* 0x0000000105051824 */ /* 0x000fe400078e0a0a */
[----:B------:R-:W-:-:S03]  /*0370*/  @P1 VIADD R2, R2, 0x1 ;  /* 0x0000000102021836 */ /* 0x000fc60000000000 */
[----:B------:R-:W-:Y:S02]  /*0380*/  ISETP.GE.U32.AND P2, PT, R5, R10, PT ;  /* 0x0000000a0500720c */ /* 0x000fe40003f46070 */
[----:B------:R-:W-:-:S11]  /*0390*/  SEL R5, RZ, 0x1, !P0 ;  /* 0x00000001ff057807 */ /* 0x000fd60004000000 */
[----:B------:R-:W-:Y:S01]  /*03a0*/  @P2 VIADD R2, R2, 0x1 ;  /* 0x0000000102022836 */ /* 0x000fe20000000000 */
[----:B------:R-:W-:-:S05]  /*03b0*/  @!P3 LOP3.LUT R2, RZ, R10, RZ, 0x33, !PT ;  /* 0x0000000aff02b212 */ /* 0x000fca00078e33ff */
[----:B---34-:R-:W-:-:S07]  /*03c0*/  IMAD.IADD R5, R5, 0x1, R2 ;  /* 0x0000000105057824 */ /* 0x018fce00078e0202 */
.L_x_748:
        /* <DEDUP_REMOVED lines=10> */
[----:B-1----:R-:W-:-:S04]  /*0470*/  IMAD R11, R6, R11, UR5 ;  /* 0x00000005060b7e24 */ /* 0x002fc8000f8e020b */
        /* <DEDUP_REMOVED lines=19> */
[----:B------:R-:W-:-:S07]  /*05b0*/  MOV R28, 0x5d0 ;  /* 0x000005d0001c7802 */ /* 0x000fce0000000f00 */
[----:B------:R-:W-:Y:S05]  /*05c0*/  CALL.REL.NOINC `($__internal_1_$__cuda_sm20_div_rn_f64_full) ;  /* 0x0000000800e87944 */ /* 0x000fea0003c00000 */
.L_x_734:
[----:B------:R-:W-:Y:S05]  /*05d0*/  BSYNC.RECONVERGENT B2 ;  /* 0x0000000000027941 */ /* 0x000fea0003800200 */
.L_x_733:
[----:B------:R-:W-:Y:S01]  /*05e0*/  IMAD.WIDE R26, R9, 0x8, R14 ;  /* 0x00000008091a7825 */ /* 0x000fe200078e020e */
[----:B------:R-:W2:Y:S04]  /*05f0*/  LDG.E.64 R2, desc[UR8][R14.64] ;  /* 0x000000080e027981 */ /* 0x000ea8000c1e1b00 */
[----:B------:R-:W2:Y:S01]  /*0600*/  LDG.E.64 R12, desc[UR8][R26.64] ;  /* 0x000000081a0c7981 */ /* 0x000ea2000c1e1b00 */
[----:B------:R-:W-:Y:S01]  /*0610*/  ISETP.NE.AND P0, PT, R30, RZ, PT ;  /* 0x000000ff1e00720c */ /* 0x000fe20003f05270 */
[----:B--2---:R-:W-:Y:S01]  /*0620*/  DFMA R12, R2, -R36, R12 ;  /* 0x80000024020c722b */ /* 0x004fe2000000000c */
[----:B------:R-:W-:-:S06]  /*0630*/  IMAD.MOV.U32 R3, RZ, RZ, R7 ;  /* 0x000000ffff037224 */ /* 0x000fcc00078e0007 */
[----:B------:R0:W-:Y:S05]  /*0640*/  STG.E.64 desc[UR8][R26.64], R12 ;  /* 0x0000000c1a007986 */ /* 0x0001ea000c101b08 */
[----:B------:R-:W-:Y:S05]  /*0650*/  @!P0 BRA `(.L_x_732) ;  /* 0x0000000000e08947 */ /* 0x000fea0003800000 */
[----:B------:R-:W2:Y:S01]  /*0660*/  LDG.E.64 R24, desc[UR8][R18.64] ;  /* 0x0000000812187981 */ /* 0x000ea2000c1e1b00 */
[----:B0-----:R-:W-:-:S05]  /*0670*/  IMAD.WIDE R12, R10, 0x8, R16 ;  /* 0x000000080a0c7825 */ /* 0x001fca00078e0210 */
[----:B------:R-:W3:Y:S01]  /*0680*/  LDG.E.64 R20, desc[UR8][R12.64] ;  /* 0x000000080c147981 */ /* 0x000ee2000c1e1b00 */
[----:B------:R-:W-:Y:S01]  /*0690*/  MOV R2, 0x1 ;  /* 0x0000000100027802 */ /* 0x000fe20000000f00 */
        /* <DEDUP_REMOVED lines=16> */
.L_x_736:
[----:B------:R-:W-:Y:S05]  /*07a0*/  BSYNC.RECONVERGENT B2 ;  /* 0x0000000000027941 */ /* 0x000fea0003800200 */
.L_x_735:
        /* <DEDUP_REMOVED lines=9> */
[----:B-1----:R-:W-:-:S06]  /*0840*/  IMAD.WIDE R20, R10, 0x8, R12 ;  /* 0x000000080a147825 */ /* 0x002fcc00078e020c */
        /* <DEDUP_REMOVED lines=17> */
[----:B------:R-:W-:-:S07]  /*0960*/  MOV R28, 0x980 ;  /* 0x00000980001c7802 */ /* 0x000fce0000000f00 */
[----:B------:R-:W-:Y:S05]  /*0970*/  CALL.REL.NOINC `($__internal_1_$__cuda_sm20_div_rn_f64_full) ;  /* 0x0000000400fc7944 */ /* 0x000fea0003c00000 */
.L_x_738:
[----:B------:R-:W-:Y:S05]  /*0980*/  BSYNC.RECONVERGENT B2 ;  /* 0x0000000000027941 */ /* 0x000fea0003800200 */
.L_x_737:
[----:B------:R-:W-:Y:S01]  /*0990*/  IMAD.WIDE R26, R10, 0x8, R26 ;  /* 0x000000080a1a7825 */ /* 0x000fe200078e021a */
[----:B------:R-:W2:Y:S04]  /*09a0*/  LDG.E.64 R12, desc[UR8][R14.64] ;  /* 0x000000080e0c7981 */ /* 0x000ea8000c1e1b00 */
[----:B------:R-:W2:Y:S02]  /*09b0*/  LDG.E.64 R20, desc[UR8][R26.64] ;  /* 0x000000081a147981 */ /* 0x000ea4000c1e1b00 */
[----:B--2---:R-:W-:-:S07]  /*09c0*/  DFMA R12, R12, -R36, R20 ;  /* 0x800000240c0c722b */ /* 0x004fce0000000014 */
[----:B------:R2:W-:Y:S04]  /*09d0*/  STG.E.64 desc[UR8][R26.64], R12 ;  /* 0x0000000c1a007986 */ /* 0x0005e8000c101b08 */
.L_x_732:
[----:B------:R-:W-:Y:S05]  /*09e0*/  BSYNC.RECONVERGENT B1 ;  /* 0x0000000000017941 */ /* 0x000fea0003800200 */
.L_x_731:
[----:B------:R-:W-:-:S13]  /*09f0*/  ISETP.GE.U32.AND P0, PT, R5, 0x3, PT ;  /* 0x000000030500780c */ /* 0x000fda0003f06070 */
[----:B------:R-:W-:Y:S05]  /*0a00*/  @!P0 BRA `(.L_x_730) ;  /* 0x0000000400c08947 */ /* 0x000fea0003800000 */
.L_x_747:
[----:B---3--:R-:W3:Y:S01]  /*0a10*/  LDG.E.64 R24, desc[UR8][R18.64] ;  /* 0x0000000812187981 */ /* 0x008ee2000c1e1b00 */
[----:B------:R-:W4:Y:S08]  /*0a20*/  LDC R0, c[0x0][0x388] ;  /* 0x0000e200ff007b82 */ /* 0x000f300000000800 */
[----:B0-2---:R-:W0:Y:S01]  /*0a30*/  LDC.64 R12, c[0x0][0x380] ;  /* 0x0000e000ff0c7b82 */ /* 0x005e220000000a00 */
[----:B----4-:R-:W-:-:S04]  /*0a40*/  IMAD R11, R0, UR6, R3 ;  /* 0x00000006000b7c24 */ /* 0x010fc8000f8e0203 */
[----:B0-----:R-:W-:-:S05]  /*0a50*/  IMAD.WIDE R12, R11, 0x8, R12 ;  /* 0x000000080b0c7825 */ /* 0x001fca00078e020c */
[----:B-1----:R-:W2:Y:S01]  /*0a60*/  LDG.E.64 R20, desc[UR8][R12.64] ;  /* 0x000000080c147981 */ /* 0x002ea2000c1e1b00 */
[----:B------:R-:W-:Y:S01]  /*0a70*/  IMAD.MOV.U32 R22, RZ, RZ, 0x1 ;  /* 0x00000001ff167424 */ /* 0x000fe200078e00ff */
[----:B------:R-:W-:Y:S01]  /*0a80*/  BSSY.RECONVERGENT B1, `(.L_x_739) ;  /* 0x0000010000017945 */ /* 0x000fe20003800200 */
[----:B---3--:R-:W0:Y:S04]  /*0a90*/  MUFU.RCP64H R23, R25 ;  /* 0x0000001900177308 */ /* 0x008e280000001800 */
[----:B0-----:R-:W-:-:S08]  /*0aa0*/  DFMA R26, -R24, R22, 1 ;  /* 0x3ff00000181a742b */ /* 0x001fd00000000116 */
[----:B------:R-:W-:-:S08]  /*0ab0*/  DFMA R26, R26, R26, R26 ;  /* 0x0000001a1a1a722b */ /* 0x000fd0000000001a */
[----:B------:R-:W-:Y:S01]  /*0ac0*/  DFMA R26, R22, R26, R22 ;  /* 0x0000001a161a722b */ /* 0x000fe20000000016 */
[----:B--2---:R-:W-:-:S07]  /*0ad0*/  FSETP.GEU.AND P1, PT, |R21|, 6.5827683646048100446e-37, PT ;  /* 0x036000001500780b */ /* 0x004fce0003f2e200 */
        /* <DEDUP_REMOVED lines=10> */
.L_x_740:
[----:B------:R-:W-:Y:S05]  /*0b80*/  BSYNC.RECONVERGENT B1 ;  /* 0x0000000000017941 */ /* 0x000fea0003800200 */
.L_x_739:
        /* <DEDUP_REMOVED lines=18> */
[----:B---3--:R-:W-:-:S08]  /*0cb0*/  DMUL R36, R20, R28 ;  /* 0x0000001c14247228 */ /* 0x008fd00000000000 */
[----:B0-----:R-:W-:-:S08]  /*0cc0*/  DFMA R22, -R24, R36, R20 ;  /* 0x000000241816722b */ /* 0x001fd00000000114 */
[----:B------:R-:W-:Y:S01]  /*0cd0*/  DFMA R36, R28, R22, R36 ;  /* 0x000000161c24722b */ /* 0x000fe20000000024 */
[----:B------:R-:W-:-:S09]  /*0ce0*/  FSETP.GEU.AND P1, PT, |R21|, 6.5827683646048100446e-37, PT ;  /* 0x036000001500780b */ /* 0x000fd20003f2e200 */
[----:B------:R-:W-:-:S05]  /*0cf0*/  FFMA R0, RZ, R25, R37 ;  /* 0x00000019ff007223 */ /* 0x000fca0000000025 */
[----:B------:R-:W-:-:S13]  /*0d00*/  FSETP.GT.AND P0, PT, |R0|, 1.469367938527859385e-39, PT ;  /* 0x001000000000780b */ /* 0x000fda0003f04200 */
[----:B------:R-:W-:Y:S05]  /*0d10*/  @P0 BRA P1, `(.L_x_742) ;  /* 0x0000000000080947 */ /* 0x000fea0000800000 */
[----:B------:R-:W-:-:S07]  /*0d20*/  MOV R28, 0xd40 ;  /* 0x00000d40001c7802 */ /* 0x000fce0000000f00 */
[----:B------:R-:W-:Y:S05]  /*0d30*/  CALL.REL.NOINC `($__internal_1_$__cuda_sm20_div_rn_f64_full) ;  /* 0x00000004000c7944 */ /* 0x000fea0003c00000 */
.L_x_742:
[----:B------:R-:W-:Y:S05]  /*0d40*/  BSYNC.RECONVERGENT B1 ;  /* 0x0000000000017941 */ /* 0x000fea0003800200 */
.L_x_741:
        /* <DEDUP_REMOVED lines=18> */
[----:B0-----:R-:W-:-:S08]  /*0e70*/  DFMA R22, -R24, R36, R20 ;  /* 0x000000241816722b */ /* 0x001fd00000000114 */
[----:B------:R-:W-:-:S10]  /*0e80*/  DFMA R36, R28, R22, R36 ;  /* 0x000000161c24722b */ /* 0x000fd40000000024 */
[----:B------:R-:W-:-:S05]  /*0e90*/  FFMA R0, RZ, R25, R37 ;  /* 0x00000019ff007223 */ /* 0x000fca0000000025 */
[----:B------:R-:W-:-:S13]  /*0ea0*/  FSETP.GT.AND P0, PT, |R0|, 1.469367938527859385e-39, PT ;  /* 0x001000000000780b */ /* 0x000fda0003f04200 */
[----:B------:R-:W-:Y:S05]  /*0eb0*/  @P0 BRA P1, `(.L_x_744) ;  /* 0x0000000000080947 */ /* 0x000fea0000800000 */
[----:B------:R-:W-:-:S07]  /*0ec0*/  MOV R28, 0xee0 ;  /* 0x00000ee0001c7802 */ /* 0x000fce0000000f00 */
[----:B------:R-:W-:Y:S05]  /*0ed0*/  CALL.REL.NOINC `($__internal_1_$__cuda_sm20_div_rn_f64_full) ;  /* 0x0000000000a47944 */ /* 0x000fea0003c00000 */
.L_x_744:
[----:B------:R-:W-:Y:S05]  /*0ee0*/  BSYNC.RECONVERGENT B1 ;  /* 0x0000000000017941 */ /* 0x000fea0003800200 */
.L_x_743:
[----:B------:R-:W-:Y:S01]  /*0ef0*/  IMAD.WIDE R26, R10, 0x8, R26 ;  /* 0x000000080a1a7825 */ /* 0x000fe200078e021a */
[----:B------:R-:W2:Y:S04]  /*0f00*/  LDG.E.64 R20, desc[UR8][R14.64] ;  /* 0x000000080e147981 */ /* 0x000ea8000c1e1b00 */
[----:B------:R-:W2:Y:S02]  /*0f10*/  LDG.E.64 R22, desc[UR8][R26.64] ;  /* 0x000000081a167981 */ /* 0x000ea4000c1e1b00 */
[----:B--2---:R-:W-:-:S07]  /*0f20*/  DFMA R22, R20, -R36, R22 ;  /* 0x800000241416722b */ /* 0x004fce0000000016 */
[----:B------:R0:W-:Y:S04]  /*0f30*/  STG.E.64 desc[UR8][R26.64], R22 ;  /* 0x000000161a007986 */ /* 0x0001e8000c101b08 */
[----:B------:R-:W2:Y:S01]  /*0f40*/  LDG.E.64 R24, desc[UR8][R18.64] ;  /* 0x0000000812187981 */ /* 0x000ea2000c1e1b00 */
[----:B------:R-:W-:-:S06]  /*0f50*/  IMAD.WIDE R20, R10, 0x8, R12 ;  /* 0x000000080a147825 */ /* 0x000fcc00078e020c */
        /* <DEDUP_REMOVED lines=18> */
.L_x_746:
[----:B------:R-:W-:Y:S05]  /*1080*/  BSYNC.RECONVERGENT B1 ;  /* 0x0000000000017941 */ /* 0x000fea0003800200 */
.L_x_745:
        /* <DEDUP_REMOVED lines=8> */
.L_x_730:
[----:B------:R-:W-:Y:S05]  /*1110*/  BSYNC.RECONVERGENT B0 ;  /* 0x0000000000007941 */ /* 0x000fea0003800200 */
.L_x_729:
[----:B------:R-:W4:Y:S02]  /*1120*/  LDC R3, c[0x0][0x374] ;  /* 0x0000dd00ff037b82 */ /* 0x000f240000000800 */
[----:B----4-:R-:W-:-:S05]  /*1130*/  IMAD R6, R3, UR7, R6 ;  /* 0x0000000703067c24 */ /* 0x010fca000f8e0206 */
[----:B------:R-:W-:-:S13]  /*1140*/  ISETP.GE.AND P0, PT, R6, UR4, PT ;  /* 0x0000000406007c0c */ /* 0x000fda000bf06270 */
[----:B------:R-:W-:Y:S05]  /*1150*/  @!P0 BRA `(.L_x_748) ;  /* 0xfffffff0009c8947 */ /* 0x000fea000383ffff */
[----:B------:R-:W-:Y:S05]  /*1160*/  EXIT ;  /* 0x000000000000794d */ /* 0x000fea0003800000 */
        .weak           $__internal_1_$__cuda_sm20_div_rn_f64_full
        .type           $__internal_1_$__cuda_sm20_div_rn_f64_full,@function
        .size           $__internal_1_$__cuda_sm20_div_rn_f64_full,(.L_x_756 - $__internal_1_$__cuda_sm20_div_rn_f64_full)
$__internal_1_$__cuda_sm20_div_rn_f64_full:
[----:B------:R-:W-:Y:S01]  /*1170*/  FSETP.GEU.AND P2, PT, |R21|, 1.469367938527859385e-39, PT ;  /* 0x001000001500780b */ /* 0x000fe20003f4e200 */
[----:B------:R-:W-:Y:S01]  /*1180*/  IMAD.MOV.U32 R0, RZ, RZ, 0x1ca00000 ;  /* 0x1ca00000ff007424 */ /* 0x000fe200078e00ff */
[C---:B------:R-:W-:Y:S01]  /*1190*/  FSETP.GEU.AND P0, PT, |R25|.reuse, 1.469367938527859385e-39, PT ;  /* 0x001000001900780b */ /* 0x040fe20003f0e200 */
[----:B------:R-:W-:Y:S01]  /*11a0*/  IMAD.MOV.U32 R32, RZ, RZ, R20 ;  /* 0x000000ffff207224 */ /* 0x000fe200078e0014 */
[----:B------:R-:W-:Y:S01]  /*11b0*/  LOP3.LUT R22, R25, 0x800fffff, RZ, 0xc0, !PT ;  /* 0x800fffff19167812 */ /* 0x000fe200078ec0ff */
[----:B------:R-:W-:Y:S01]  /*11c0*/  IMAD.MOV.U32 R34, RZ, RZ, 0x1 ;  /* 0x00000001ff227424 */ /* 0x000fe200078e00ff */
[----:B------:R-:W-:Y:S01]  /*11d0*/  LOP3.LUT R2, R21, 0x7ff00000, RZ, 0xc0, !PT ;  /* 0x7ff0000015027812 */ /* 0x000fe200078ec0ff */
[----:B------:R-:W-:Y:S01]  /*11e0*/  BSSY.RECONVERGENT B3, `(.L_x_749) ;  /* 0x0000051000037945 */ /* 0x000fe20003800200 */
[----:B------:R-:W-:Y:S02]  /*11f0*/  LOP3.LUT R23, R22, 0x3ff00000, RZ, 0xfc, !PT ;  /* 0x3ff0000016177812 */ /* 0x000fe400078efcff */
[----:B------:R-:W-:-:S02]  /*1200*/  MOV R22, R24 ;  /* 0x0000001800167202 */ /* 0x000fc40000000f00 */
[C---:B------:R-:W-:Y:S01]  /*1210*/  LOP3.LUT R11, R25.reuse, 0x7ff00000, RZ, 0xc0, !PT ;  /* 0x7ff00000190b7812 */ /* 0x040fe200078ec0ff */
[----:B------:R-:W-:Y:S01]  /*1220*/  @!P2 IMAD.MOV.U32 R36, RZ, RZ, RZ ;  /* 0x000000ffff24a224 */ /* 0x000fe200078e00ff */
[----:B------:R-:W-:Y:S01]  /*1230*/  @!P2 LOP3.LUT R29, R25, 0x7ff00000, RZ, 0xc0, !PT ;  /* 0x7ff00000191da812 */ /* 0x000fe200078ec0ff */
[----:B------:R-:W-:Y:S01]  /*1240*/  @!P0 DMUL R22, R24, 8.98846567431157953865e+307 ;  /* 0x7fe0000018168828 */ /* 0x000fe20000000000 */
[C---:B------:R-:W-:Y:S02]  /*1250*/  ISETP.GE.U32.AND P1, PT, R2.reuse, R11, PT ;  /* 0x0000000b0200720c */ /* 0x040fe40003f26070 */
[----:B------:R-:W-:Y:S02]  /*1260*/  @!P2 ISETP.GE.U32.AND P3, PT, R2, R29, PT ;  /* 0x0000001d0200a20c */ /* 0x000fe40003f66070 */
[C---:B------:R-:W-:Y:S01]  /*1270*/  SEL R29, R0.reuse, 0x63400000, !P1 ;  /* 0x63400000001d7807 */ /* 0x040fe20004800000 */
[----:B------:R-:W0:Y:S01]  /*1280*/  MUFU.RCP64H R35, R23 ;  /* 0x0000001700237308 */ /* 0x000e220000001800 */
[----:B------:R-:W-:-:S02]  /*1290*/  @!P2 SEL R31, R0, 0x63400000, !P3 ;  /* 0x63400000001fa807 */ /* 0x000fc40005800000 */
[--C-:B------:R-:W-:Y:S01]  /*12a0*/  LOP3.LUT R33, R29, 0x800fffff, R21.reuse, 0xf8, !PT ;  /* 0x800fffff1d217812 */ /* 0x100fe200078ef815 */
[----:B------:R-:W-:Y:S01]  /*12b0*/  IMAD.MOV.U32 R29, RZ, RZ, R2 ;  /* 0x000000ffff1d7224 */ /* 0x000fe200078e0002 */
[----:B------:R-:W-:Y:S02]  /*12c0*/  @!P2 LOP3.LUT R31, R31, 0x80000000, R21, 0xf8, !PT ;  /* 0x800000001f1fa812 */ /* 0x000fe400078ef815 */
[----:B------:R-:W-:Y:S02]  /*12d0*/  @!P0 LOP3.LUT R11, R23, 0x7ff00000, RZ, 0xc0, !PT ;  /* 0x7ff00000170b8812 */ /* 0x000fe400078ec0ff */
[----:B------:R-:W-:-:S06]  /*12e0*/  @!P2 LOP3.LUT R37, R31, 0x100000, RZ, 0xfc, !PT ;  /* 0x001000001f25a812 */ /* 0x000fcc00078efcff */
[----:B------:R-:W-:Y:S02]  /*12f0*/  @!P2 DFMA R32, R32, 2, -R36 ;  /* 0x400000002020a82b */ /* 0x000fe40000000824 */
[----:B0-----:R-:W-:-:S08]  /*1300*/  DFMA R36, R34, -R22, 1 ;  /* 0x3ff000002224742b */ /* 0x001fd00000000816 */
[----:B------:R-:W-:Y:S01]  /*1310*/  DFMA R36, R36, R36, R36 ;  /* 0x000000242424722b */ /* 0x000fe20000000024 */
[----:B------:R-:W-:-:S05]  /*1320*/  @!P2 LOP3.LUT R29, R33, 0x7ff00000, RZ, 0xc0, !PT ;  /* 0x7ff00000211da812 */ /* 0x000fca00078ec0ff */
[----:B------:R-:W-:Y:S02]  /*1330*/  VIADD R31, R29, 0xffffffff ;  /* 0xffffffff1d1f7836 */ /* 0x000fe40000000000 */
[----:B------:R-:W-:-:S03]  /*1340*/  DFMA R34, R34, R36, R34 ;  /* 0x000000242222722b */ /* 0x000fc60000000022 */
[----:B------:R-:W-:Y:S01]  /*1350*/  ISETP.GT.U32.AND P0, PT, R31, 0x7feffffe, PT ;  /* 0x7feffffe1f00780c */ /* 0x000fe20003f04070 */
[----:B------:R-:W-:-:S04]  /*1360*/  VIADD R31, R11, 0xffffffff ;  /* 0xffffffff0b1f7836 */ /* 0x000fc80000000000 */
[----:B------:R-:W-:Y:S01]  /*1370*/  DFMA R38, R34, -R22, 1 ;  /* 0x3ff000002226742b */ /* 0x000fe20000000816 */
[----:B------:R-:W-:-:S07]  /*1380*/  ISETP.GT.U32.OR P0, PT, R31, 0x7feffffe, P0 ;  /* 0x7feffffe1f00780c */ /* 0x000fce0000704470 */
[----:B------:R-:W-:-:S08]  /*1390*/  DFMA R38, R34, R38, R34 ;  /* 0x000000262226722b */ /* 0x000fd00000000022 */
[----:B------:R-:W-:-:S08]  /*13a0*/  DMUL R36, R38, R32 ;  /* 0x0000002026247228 */ /* 0x000fd00000000000 */
[----:B------:R-:W-:-:S08]  /*13b0*/  DFMA R34, R36, -R22, R32 ;  /* 0x800000162422722b */ /* 0x000fd00000000020 */
[----:B------:R-:W-:Y:S01]  /*13c0*/  DFMA R34, R38, R34, R36 ;  /* 0x000000222622722b */ /* 0x000fe20000000024 */
[----:B------:R-:W-:Y:S10]  /*13d0*/  @P0 BRA `(.L_x_750) ;  /* 0x0000000000700947 */ /* 0x000ff40003800000 */
        /* <DEDUP_REMOVED lines=11> */
[----:B------:R-:W-:-:S06]  /*1490*/  DFMA R22, R34, -R22, R32 ;  /* 0x800000162216722b */ /* 0x000fcc0000000020 */
[----:B------:R-:W-:-:S04]  /*14a0*/  IMAD.MOV.U32 R22, RZ, RZ, RZ ;  /* 0x000000ffff167224 */ /* 0x000fc800078e00ff */
        /* <DEDUP_REMOVED lines=12> */
[----:B------:R-:W-:-:S03]  /*1570*/  FSEL R37, R24, R37, !P0 ;  /* 0x0000002518257208 */ /* 0x000fc60004000000 */
[----:B------:R-:W-:Y:S01]  /*1580*/  IMAD.MOV.U32 R36, RZ, RZ, R0 ;  /* 0x000000ffff247224 */ /* 0x000fe200078e0000 */
[----:B------:R-:W-:Y:S06]  /*1590*/  BRA `(.L_x_751) ;  /* 0x0000000000547947 */ /* 0x000fec0003800000 */
.L_x_750:
[----:B------:R-:W-:-:S14]  /*15a0*/  DSETP.NAN.AND P0, PT, R20, R20, PT ;  /* 0x000000141400722a */ /* 0x000fdc0003f08000 */
[----:B------:R-:W-:Y:S05]  /*15b0*/  @P0 BRA `(.L_x_752) ;  /* 0x0000000000440947 */ /* 0x000fea0003800000 */
[----:B------:R-:W-:-:S14]  /*15c0*/  DSETP.NAN.AND P0, PT, R24, R24, PT ;  /* 0x000000181800722a */ /* 0x000fdc0003f08000 */
[----:B------:R-:W-:Y:S05]  /*15d0*/  @P0 BRA `(.L_x_753) ;  /* 0x0000000000300947 */ /* 0x000fea0003800000 */
[----:B------:R-:W-:Y:S01]  /*15e0*/  ISETP.NE.AND P0, PT, R29, R11, PT ;  /* 0x0000000b1d00720c */ /* 0x000fe20003f05270 */
[----:B------:R-:W-:Y:S01]  /*15f0*/  IMAD.MOV.U32 R36, RZ, RZ, 0x0 ;  /* 0x00000000ff247424 */ /* 0x000fe200078e00ff */
[----:B------:R-:W-:-:S11]  /*1600*/  MOV R37, 0xfff80000 ;  /* 0xfff8000000257802 */ /* 0x000fd60000000f00 */
[----:B------:R-:W-:Y:S05]  /*1610*/  @!P0 BRA `(.L_x_751) ;  /* 0x0000000000348947 */ /* 0x000fea0003800000 */
[----:B------:R-:W-:Y:S02]  /*1620*/  ISETP.NE.AND P0, PT, R29, 0x7ff00000, PT ;  /* 0x7ff000001d00780c */ /* 0x000fe40003f05270 */
[----:B------:R-:W-:Y:S02]  /*1630*/  LOP3.LUT R37, R21, 0x80000000, R25, 0x48, !PT ;  /* 0x8000000015257812 */ /* 0x000fe400078e4819 */
[----:B------:R-:W-:-:S13]  /*1640*/  ISETP.EQ.OR P0, PT, R11, RZ, !P0 ;  /* 0x000000ff0b00720c */ /* 0x000fda0004702670 */
[----:B------:R-:W-:Y:S01]  /*1650*/  @P0 LOP3.LUT R0, R37, 0x7ff00000, RZ, 0xfc, !PT ;  /* 0x7ff0000025000812 */ /* 0x000fe200078efcff */
[----:B------:R-:W-:Y:S02]  /*1660*/  @!P0 IMAD.MOV.U32 R36, RZ, RZ, RZ ;  /* 0x000000ffff248224 */ /* 0x000fe400078e00ff */
[----:B------:R-:W-:Y:S02]  /*1670*/  @P0 IMAD.MOV.U32 R36, RZ, RZ, RZ ;  /* 0x000000ffff240224 */ /* 0x000fe400078e00ff */
[----:B------:R-:W-:Y:S01]  /*1680*/  @P0 IMAD.MOV.U32 R37, RZ, RZ, R0 ;  /* 0x000000ffff250224 */ /* 0x000fe200078e0000 */
[----:B------:R-:W-:Y:S06]  /*1690*/  BRA `(.L_x_751) ;  /* 0x0000000000147947 */ /* 0x000fec0003800000 */
.L_x_753:
[----:B------:R-:W-:Y:S01]  /*16a0*/  LOP3.LUT R37, R25, 0x80000, RZ, 0xfc, !PT ;  /* 0x0008000019257812 */ /* 0x000fe200078efcff */
[----:B------:R-:W-:Y:S01]  /*16b0*/  IMAD.MOV.U32 R36, RZ, RZ, R24 ;  /* 0x000000ffff247224 */ /* 0x000fe200078e0018 */
[----:B------:R-:W-:Y:S06]  /*16c0*/  BRA `(.L_x_751) ;  /* 0x0000000000087947 */ /* 0x000fec0003800000 */
.L_x_752:
[----:B------:R-:W-:Y:S01]  /*16d0*/  LOP3.LUT R37, R21, 0x80000, RZ, 0xfc, !PT ;  /* 0x0008000015257812 */ /* 0x000fe200078efcff */
[----:B------:R-:W-:-:S07]  /*16e0*/  IMAD.MOV.U32 R36, RZ, RZ, R20 ;  /* 0x000000ffff247224 */ /* 0x000fce00078e0014 */
.L_x_751:
[----:B------:R-:W-:Y:S05]  /*16f0*/  BSYNC.RECONVERGENT B3 ;  /* 0x0000000000037941 */ /* 0x000fea0003800200 */
.L_x_749:
[----:B------:R-:W-:-:S04]  /*1700*/  IMAD.MOV.U32 R29, RZ, RZ, 0x0 ;  /* 0x00000000ff1d7424 */ /* 0x000fc800078e00ff */
[----:B------:R-:W-:Y:S05]  /*1710*/  RET.REL.NODEC R28 `(_Z4downPdiiiii) ;  /* 0xffffffe81c387950 */ /* 0x000fea0003c3ffff */
.L_x_754:
        /* <DEDUP_REMOVED lines=14> */
.L_x_756:


//--------------------- .nv.shared._ZN3cub18CUB_300001_SM_10006detail11EmptyKernelIvEEvv --------------------------
	.section	.nv.shared._ZN3cub18CUB_300001_SM_10006detail11EmptyKernelIvEEvv,"aw",@nobits
	.sectionflags	@""
	.align	16
	.zero		1024


//--------------------- .nv.shared.reserved.0     --------------------------
	.section	.nv.shared.reserved.0,"aw",@nobits
	.weak		__nv_reservedSMEM_offset_0_alias
	.size		__nv_reservedSMEM_offset_0_alias, 0, 64
	.other		__nv_reservedSMEM_offset_0_alias,@"STO_CUDA_RESERVED_SHARED STV_DEFAULT"
__nv_reservedSMEM_offset_0_alias:
	.zero		0
	.zero		64


//--------------------- .nv.global                --------------------------
	.section	.nv.global,"aw",@nobits
.nv.global:
	.type		_ZN34_INTERNAL_ab625011_4_k_cu_b0770ca16thrust24THRUST_300001_SM_1000_NS12placeholders2_8E,@object
	.size		_ZN34_INTERNAL_ab625011_4_k_cu_b0770ca16thrust24THRUST_300001_SM_1000_NS12placeholders2_8E,(_ZN34_INTERNAL_ab625011_4_k_cu_b0770ca14cuda3std3__436_GLOBAL__N__ab625011_4_k_cu_b0770ca16ignoreE - _ZN34_INTERNAL_ab625011_4_k_cu_b0770ca16thrust24THRUST_300001_SM_1000_NS12placeholders2_8E)
_ZN34_INTERNAL_ab625011_4_k_cu_b0770ca16thrust24THRUST_300001_SM_1000_NS12placeholders2_8E:
	.zero		1
	.type		_ZN34_INTERNAL_ab625011_4_k_cu_b0770ca14cuda3std3__436_GLOBAL__N__ab625011_4_k_cu_b0770ca16ignoreE,@object
	.size		_ZN34_INTERNAL_ab625011_4_k_cu_b0770ca14cuda3std3__436_GLOBAL__N__ab625011_4_k_cu_b0770ca16ignoreE,(_ZN34_INTERNAL_ab625011_4_k_cu_b0770ca14cuda3std6ranges3__45__cpo4dataE - _ZN34_INTERNAL_ab625011_4_k_cu_b0770ca14cuda3std3__436_GLOBAL__N__ab625011_4_k_cu_b0770ca16ignoreE)
_ZN34_INTERNAL_ab625011_4_k_cu_b0770ca14cuda3std3__436_GLOBAL__N__ab625011_4_k_cu_b0770ca16ignoreE:
	.zero		1
	.type		_ZN34_INTERNAL_ab625011_4_k_cu_b0770ca14cuda3std6ranges3__45__cpo4dataE,@object
	.size		_ZN34_INTERNAL_ab625011_4_k_cu_b0770ca14cuda3std6ranges3__45__cpo4dataE,(_ZN34_INTERNAL_ab625011_4_k_cu_b0770ca16thrust24THRUST_300001_SM_1000_NS6system3cpp3parE - _ZN34_INTERNAL_ab625011_4_k_cu_b0770ca14cuda3std6ranges3__45__cpo4dataE)
_ZN34_INTERNAL_ab625011_4_k_cu_b0770ca14cuda3std6ranges3__45__cpo4dataE:
	.zero		1
	.type		_ZN34_INTERNAL_ab625011_4_k_cu_b0770ca16thrust24THRUST_300001_SM_1000_NS6system3cpp3parE,@object
	.size		_ZN34_INTERNAL_ab625011_4_k_cu_b0770ca16thrust24THRUST_300001_SM_1000_NS6system3cpp3parE,(_ZN34_INTERNAL_ab625011_4_k_cu_b0770ca14cuda3std3__45__cpo5beginE - _ZN34_INTERNAL_ab625011_4_k_cu_b0770ca16thrust24THRUST_300001_SM_1000_NS6system3cpp3parE)
_ZN34_INTERNAL_ab625011_4_k_cu_b0770ca16thrust24THRUST_300001_SM_1000_NS6system3cpp3parE:
	.zero		1
	.type		_ZN34_INTERNAL_ab625011_4_k_cu_b0770ca14cuda3std3__45__cpo5beginE,@object
	.size		_ZN34_INTERNAL_ab625011_4_k_cu_b0770ca14cuda3std3__45__cpo5beginE,(_ZN34_INTERNAL_ab625011_4_k_cu_b0770ca14cuda3std6ranges3__45__cpo5beginE - _ZN34_INTERNAL_ab625011_4_k_cu_b0770ca14cuda3std3__45__cpo5beginE)
_ZN34_INTERNAL_ab625011_4_k_cu_b0770ca14cuda3std3__45__cpo5beginE:
	.zero		1
	.type		_ZN34_INTERNAL_ab625011_4_k_cu_b0770ca14cuda3std6ranges3__45__cpo5beginE,@object
	.size		_ZN34_INTERNAL_ab625011_4_k_cu_b0770ca14cuda3std6ranges3__45__cpo5beginE,(_ZN34_INTERNAL_ab625011_4_k_cu_b0770ca16thrust24THRUST_300001_SM_1000_NS6deviceE - _ZN34_INTERNAL_ab625011_4_k_cu_b0770ca14cuda3std6ranges3__45__cpo5beginE)
_ZN34_INTERNAL_ab625011_4_k_cu_b0770ca14cuda3std6ranges3__45__cpo5beginE:
	.zero		1
	.type		_ZN34_INTERNAL_ab625011_4_k_cu_b0770ca16thrust24THRUST_300001_SM_1000_NS6deviceE,@object
	.size		_ZN34_INTERNAL_ab625011_4_k_cu_b0770ca16thrust24THRUST_300001_SM_1000_NS6deviceE,(_ZN34_INTERNAL_ab625011_4_k_cu_b0770ca14cuda3std3__47nulloptE - _ZN34_INTERNAL_ab625011_4_k_cu_b0770ca16thrust24THRUST_300001_SM_1000_NS6deviceE)
_ZN34_INTERNAL_ab625011_4_k_cu_b0770ca16thrust24THRUST_300001_SM_1000_NS6deviceE:
	.zero		1
	.type		_ZN34_INTERNAL_ab625011_4_k_cu_b0770ca14cuda3std3__47nulloptE,@object
	.size		_ZN34_INTERNAL_ab625011_4_k_cu_b0770ca14cuda3std3__47nulloptE,(_ZN34_INTERNAL_ab625011_4_k_cu_b0770ca14cuda3std6ranges3__45__cpo8distanceE - _ZN34_INTERNAL_ab625011_4_k_cu_b0770ca14cuda3std3__47nulloptE)
_ZN34_INTERNAL_ab625011_4_k_cu_b0770ca14cuda3std3__47nulloptE:
	.zero		1
	.type		_ZN34_INTERNAL_ab625011_4_k_cu_b0770ca14cuda3std6ranges3__45__cpo8distanceE,@object
	.size		_ZN34_INTERNAL_ab625011_4_k_cu_b0770ca14cuda3std6ranges3__45__cpo8distanceE,(_ZN34_INTERNAL_ab625011_4_k_cu_b0770ca16thrust24THRUST_300001_SM_1000_NS12placeholders2_4E - _ZN34_INTERNAL_ab625011_4_k_cu_b0770ca14cuda3std6ranges3__45__cpo8distanceE)
_ZN34_INTERNAL_ab625011_4_k_cu_b0770ca14cuda3std6ranges3__45__cpo8distanceE:
	.zero		1
	.type		_ZN34_INTERNAL_ab625011_4_k_cu_b0770ca16thrust24THRUST_300001_SM_1000_NS12placeholders2_4E,@object
	.size		_ZN34_INTERNAL_ab625011_4_k_cu_b0770ca16thrust24THRUST_300001_SM_1000_NS12placeholders2_4E,(_ZN34_INTERNAL_ab625011_4_k_cu_b0770ca14cuda3std3__45__cpo6rbeginE - _ZN34_INTERNAL_ab625011_4_k_cu_b0770ca16thrust24THRUST_300001_SM_1000_NS12placeholders2_4E)
_ZN34_INTERNAL_ab625011_4_k_cu_b0770ca16thrust24THRUST_300001_SM_1000_NS12placeholders2_4E:
	.zero		1
	.type		_ZN34_INTERNAL_ab625011_4_k_cu_b0770ca14cuda3std3__45__cpo6rbeginE,@object
	.size		_ZN34_INTERNAL_ab625011_4_k_cu_b0770ca14cuda3std3__45__cpo6rbeginE,(_ZN34_INTERNAL_ab625011_4_k_cu_b0770ca14cuda3std6ranges3__45__cpo7advanceE - _ZN34_INTERNAL_ab625011_4_k_cu_b0770ca14cuda3std3__45__cpo6rbeginE)
_ZN34_INTERNAL_ab625011_4_k_cu_b0770ca14cuda3std3__45__cpo6rbeginE:
	.zero		1
	.type		_ZN34_INTERNAL_ab625011_4_k_cu_b0770ca14cuda3std6ranges3__45__cpo7advanceE,@object
	.size		_ZN34_INTERNAL_ab625011_4_k_cu_b0770ca14cuda3std6ranges3__45__cpo7advanceE,(_ZN34_INTERNAL_ab625011_4_k_cu_b0770ca16thrust24THRUST_300001_SM_1000_NS12placeholders3_10E - _ZN34_INTERNAL_ab625011_4_k_cu_b0770ca14cuda3std6ranges3__45__cpo7advanceE)
_ZN34_INTERNAL_ab625011_4_k_cu_b0770ca14cuda3std6ranges3__45__cpo7advanceE:
	.zero		1
	.type		_ZN34_INTERNAL_ab625011_4_k_cu_b0770ca16thrust24THRUST_300001_SM_1000_NS12placeholders3_10E,@object
	.size		_ZN34_INTERNAL_ab625011_4_k_cu_b0770ca16thrust24THRUST_300001_SM_1000_NS12placeholders3_10E,(_ZN34_INTERNAL_ab625011_4_k_cu_b0770ca14cuda3std3__48in_placeE - _ZN34_INTERNAL_ab625011_4_k_cu_b0770ca16thrust24THRUST_300001_SM_1000_NS12placeholders3_10E)
_ZN34_INTERNAL_ab625011_4_k_cu_b0770ca16thrust24THRUST_300001_SM_1000_NS12placeholders3_10E:
	.zero		1
	.type		_ZN34_INTERNAL_ab625011_4_k_cu_b0770ca14cuda3std3__48in_placeE,@object
	.size		_ZN34_INTERNAL_ab625011_4_k_cu_b0770ca14cuda3std3__48in_placeE,(_ZN34_INTERNAL_ab625011_4_k_cu_b0770ca14cuda3std6ranges3__45__cpo4sizeE - _ZN34_INTERNAL_ab625011_4_k_cu_b0770ca14cuda3std3__48in_placeE)
_ZN34_INTERNAL_ab625011_4_k_cu_b0770ca14cuda3std3__48in_placeE:
	.zero		1
	.type		_ZN34_INTERNAL_ab625011_4_k_cu_b0770ca14cuda3std6ranges3__45__cpo4sizeE,@object
	.size		_ZN34_INTERNAL_ab625011_4_k_cu_b0770ca14cuda3std6ranges3__45__cpo4sizeE,(_ZN34_INTERNAL_ab625011_4_k_cu_b0770ca16thrust24THRUST_300001_SM_1000_NS12placeholders2_2E - _ZN34_INTERNAL_ab625011_4_k_cu_b0770ca14cuda3std6ranges3__45__cpo4sizeE)
_ZN34_INTERNAL_ab625011_4_k_cu_b0770ca14cuda3std6ranges3__45__cpo4sizeE:
	.zero		1
	.type		_ZN34_INTERNAL_ab625011_4_k_cu_b0770ca16thrust24THRUST_300001_SM_1000_NS12placeholders2_2E,@object
	.size		_ZN34_INTERNAL_ab625011_4_k_cu_b0770ca16thrust24THRUST_300001_SM_1000_NS12placeholders2_2E,(_ZN34_INTERNAL_ab625011_4_k_cu_b0770ca14cuda3std3__45__cpo6cbeginE - _ZN34_INTERNAL_ab625011_4_k_cu_b0770ca16thrust24THRUST_300001_SM_1000_NS12placeholders2_2E)
_ZN34_INTERNAL_ab625011_4_k_cu_b0770ca16thrust24THRUST_300001_SM_1000_NS12placeholders2_2E:
	.zero		1
	.type		_ZN34_INTERNAL_ab625011_4_k_cu_b0770ca14cuda3std3__45__cpo6cbeginE,@object
	.size		_ZN34_INTERNAL_ab625011_4_k_cu_b0770ca14cuda3std3__45__cpo6cbeginE,(_ZN34_INTERNAL_ab625011_4_k_cu_b0770ca14cuda3std6ranges3__45__cpo6cbeginE - _ZN34_INTERNAL_ab625011_4_k_cu_b0770ca14cuda3std3__45__cpo6cbeginE)
_ZN34_INTERNAL_ab625011_4_k_cu_b0770ca14cuda3std3__45__cpo6cbeginE:
	.zero		1
	.type		_ZN34_INTERNAL_ab625011_4_k_cu_b0770ca14cuda3std6ranges3__45__cpo6cbeginE,@object
	.size		_ZN34_INTERNAL_ab625011_4_k_cu_b0770ca14cuda3std6ranges3__45__cpo6cbeginE,(_ZN34_INTERNAL_ab625011_4_k_cu_b0770ca16thrust24THRUST_300001_SM_1000_NS12placeholders2_6E - _ZN34_INTERNAL_ab625011_4_k_cu_b0770ca14cuda3std6ranges3__45__cpo6cbeginE)
_ZN34_INTERNAL_ab625011_4_k_cu_b0770ca14cuda3std6ranges3__45__cpo6cbeginE:
	.zero		1
	.type		_ZN34_INTERNAL_ab625011_4_k_cu_b0770ca16thrust24THRUST_300001_SM_1000_NS12placeholders2_6E,@object
	.size		_ZN34_INTERNAL_ab625011_4_k_cu_b0770ca16thrust24THRUST_300001_SM_1000_NS12placeholders2_6E,(_ZN34_INTERNAL_ab625011_4_k_cu_b0770ca14cuda3std3__45__cpo7crbeginE - _ZN34_INTERNAL_ab625011_4_k_cu_b0770ca16thrust24THRUST_300001_SM_1000_NS12placeholders2_6E)
_ZN34_INTERNAL_ab625011_4_k_cu_b0770ca16thrust24THRUST_300001_SM_1000_NS12placeholders2_6E:
	.zero		1
	.type		_ZN34_INTERNAL_ab625011_4_k_cu_b0770ca14cuda3std3__45__cpo7crbeginE,@object
	.size		_ZN34_INTERNAL_ab625011_4_k_cu_b0770ca14cuda3std3__45__cpo7crbeginE,(_ZN34_INTERNAL_ab625011_4_k_cu_b0770ca14cuda3std6ranges3__45__cpo4nextE - _ZN34_INTERNAL_ab625011_4_k_cu_b0770ca14cuda3std3__45__cpo7crbeginE)
_ZN34_INTERNAL_ab625011_4_k_cu_b0770ca14cuda3std3__45__cpo7crbeginE:
	.zero		1
	.type		_ZN34_INTERNAL_ab625011_4_k_cu_b0770ca14cuda3std6ranges3__45__cpo4nextE,@object
	.size		_ZN34_INTERNAL_ab625011_4_k_cu_b0770ca14cuda3std6ranges3__45__cpo4nextE,(_ZN34_INTERNAL_ab625011_4_k_cu_b0770ca14cuda3std6ranges3__45__cpo4swapE - _ZN34_INTERNAL_ab625011_4_k_cu_b0770ca14cuda3std6ranges3__45__cpo4nextE)
_ZN34_INTERNAL_ab625011_4_k_cu_b0770ca14cuda3std6ranges3__45__cpo4nextE:
	.zero		1
	.type		_ZN34_INTERNAL_ab625011_4_k_cu_b0770ca14cuda3std6ranges3__45__cpo4swapE,@object
	.size		_ZN34_INTERNAL_ab625011_4_k_cu_b0770ca14cuda3std6ranges3__45__cpo4swapE,(_ZN34_INTERNAL_ab625011_4_k_cu_b0770ca16thrust24THRUST_300001_SM_1000_NS8cuda_cub10par_nosyncE - _ZN34_INTERNAL_ab625011_4_k_cu_b0770ca14cuda3std6ranges3__45__cpo4swapE)
_ZN34_INTERNAL_ab625011_4_k_cu_b0770ca14cuda3std6ranges3__45__cpo4swapE:
	.zero		1
	.type		_ZN34_INTERNAL_ab625011_4_k_cu_b0770ca16thrust24THRUST_300001_SM_1000_NS8cuda_cub10par_nosyncE,@object
	.size		_ZN34_INTERNAL_ab625011_4_k_cu_b0770ca16thrust24THRUST_300001_SM_1000_NS8cuda_cub10par_nosyncE,(_ZN34_INTERNAL_ab625011_4_k_cu_b0770ca16thrust24THRUST_300001_SM_1000_NS3seqE - _ZN34_INTERNAL_ab625011_4_k_cu_b0770ca16thrust24THRUST_300001_SM_1000_NS8cuda_cub10par_nosyncE)
_ZN34_INTERNAL_ab625011_4_k_cu_b0770ca16thrust24THRUST_300001_SM_1000_NS8cuda_cub10par_nosyncE:
	.zero		1
	.type		_ZN34_INTERNAL_ab625011_4_k_cu_b0770ca16thrust24THRUST_300001_SM_1000_NS3seqE,@object
	.size		_ZN34_INTERNAL_ab625011_4_k_cu_b0770ca16thrust24THRUST_300001_SM_1000_NS3seqE,(_ZN34_INTERNAL_ab625011_4_k_cu_b0770ca14cuda3std3__420unreachable_sentinelE - _ZN34_INTERNAL_ab625011_4_k_cu_b0770ca16thrust24THRUST_300001_SM_1000_NS3seqE)
_ZN34_INTERNAL_ab625011_4_k_cu_b0770ca16thrust24THRUST_300001_SM_1000_NS3seqE:
	.zero		1
	.type		_ZN34_INTERNAL_ab625011_4_k_cu_b0770ca14cuda3std3__420unreachable_sentinelE,@object
	.size		_ZN34_INTERNAL_ab625011_4_k_cu_b0770ca14cuda3std3__420unreachable_sentinelE,(_ZN34_INTERNAL_ab625011_4_k_cu_b0770ca14cuda3std6ranges3__45__cpo5ssizeE - _ZN34_INTERNAL_ab625011_4_k_cu_b0770ca14cuda3std3__420unreachable_sentinelE)
_ZN34_INTERNAL_ab625011_4_k_cu_b0770ca14cuda3std3__420unreachable_sentinelE:
	.zero		1
	.type		_ZN34_INTERNAL_ab625011_4_k_cu_b0770ca14cuda3std6ranges3__45__cpo5ssizeE,@object
	.size		_ZN34_INTERNAL_ab625011_4_k_cu_b0770ca14cuda3std6ranges3__45__cpo5ssizeE,(_ZN34_INTERNAL_ab625011_4_k_cu_b0770ca16thrust24THRUST_300001_SM_1000_NS12placeholders2_3E - _ZN34_INTERNAL_ab625011_4_k_cu_b0770ca14cuda3std6ranges3__45__cpo5ssizeE)
_ZN34_INTERNAL_ab625011_4_k_cu_b0770ca14cuda3std6ranges3__45__cpo5ssizeE:
	.zero		1
	.type		_ZN34_INTERNAL_ab625011_4_k_cu_b0770ca16thrust24THRUST_300001_SM_1000_NS12placeholders2_3E,@object
	.size		_ZN34_INTERNAL_ab625011_4_k_cu_b0770ca16thrust24THRUST_300001_SM_1000_NS12placeholders2_3E,(_ZN34_INTERNAL_ab625011_4_k_cu_b0770ca14cuda3std3__45__cpo4cendE - _ZN34_INTERNAL_ab625011_4_k_cu_b0770ca16thrust24THRUST_300001_SM_1000_NS12placeholders2_3E)
_ZN34_INTERNAL_ab625011_4_k_cu_b0770ca16thrust24THRUST_300001_SM_1000_NS12placeholders2_3E:
	.zero		1
	.type		_ZN34_INTERNAL_ab625011_4_k_cu_b0770ca14cuda3std3__45__cpo4cendE,@object
	.size		_ZN34_INTERNAL_ab625011_4_k_cu_b0770ca14cuda3std3__45__cpo4cendE,(_ZN34_INTERNAL_ab625011_4_k_cu_b0770ca14cuda3std6ranges3__45__cpo4cendE - _ZN34_INTERNAL_ab625011_4_k_cu_b0770ca14cuda3std3__45__cpo4cendE)
_ZN34_INTERNAL_ab625011_4_k_cu_b0770ca14cuda3std3__45__cpo4cendE:
	.zero		1
	.type		_ZN34_INTERNAL_ab625011_4_k_cu_b0770ca14cuda3std6ranges3__45__cpo4cendE,@object
	.size		_ZN34_INTERNAL_ab625011_4_k_cu_b0770ca14cuda3std6ranges3__45__cpo4cendE,(_ZN34_INTERNAL_ab625011_4_k_cu_b0770ca16thrust24THRUST_300001_SM_1000_NS12placeholders2_7E - _ZN34_INTERNAL_ab625011_4_k_cu_b0770ca14cuda3std6ranges3__45__cpo4cendE)
_ZN34_INTERNAL_ab625011_4_k_cu_b0770ca14cuda3std6ranges3__45__cpo4cendE:
	.zero		1
	.type		_ZN34_INTERNAL_ab625011_4_k_cu_b0770ca16thrust24THRUST_300001_SM_1000_NS12placeholders2_7E,@object
	.size		_ZN34_INTERNAL_ab625011_4_k_cu_b0770ca16thrust24THRUST_300001_SM_1000_NS12placeholders2_7E,(_ZN34_INTERNAL_ab625011_4_k_cu_b0770ca14cuda3std3__45__cpo5crendE - _ZN34_INTERNAL_ab625011_4_k_cu_b0770ca16thrust24THRUST_300001_SM_1000_NS12placeholders2_7E)
_ZN34_INTERNAL_ab625011_4_k_cu_b0770ca16thrust24THRUST_300001_SM_1000_NS12placeholders2_7E:
	.zero		1
	.type		_ZN34_INTERNAL_ab625011_4_k_cu_b0770ca14cuda3std3__45__cpo5crendE,@object
	.size		_ZN34_INTERNAL_ab625011_4_k_cu_b0770ca14cuda3std3__45__cpo5crendE,(_ZN34_INTERNAL_ab625011_4_k_cu_b0770ca14cuda3std6ranges3__45__cpo4prevE - _ZN34_INTERNAL_ab625011_4_k_cu_b0770ca14cuda3std3__45__cpo5crendE)
_ZN34_INTERNAL_ab625011_4_k_cu_b0770ca14cuda3std3__45__cpo5crendE:
	.zero		1
	.type		_ZN34_INTERNAL_ab625011_4_k_cu_b0770ca14cuda3std6ranges3__45__cpo4prevE,@object
	.size		_ZN34_INTERNAL_ab625011_4_k_cu_b0770ca14cuda3std6ranges3__45__cpo4prevE,(_ZN34_INTERNAL_ab625011_4_k_cu_b0770ca14cuda3std6ranges3__45__cpo9iter_moveE - _ZN34_INTERNAL_ab625011_4_k_cu_b0770ca14cuda3std6ranges3__45__cpo4prevE)
_ZN34_INTERNAL_ab625011_4_k_cu_b0770ca14cuda3std6ranges3__45__cpo4prevE:
	.zero		1
	.type		_ZN34_INTERNAL_ab625011_4_k_cu_b0770ca14cuda3std6ranges3__45__cpo9iter_moveE,@object
	.size		_ZN34_INTERNAL_ab625011_4_k_cu_b0770ca14cuda3std6ranges3__45__cpo9iter_moveE,(_ZN34_INTERNAL_ab625011_4_k_cu_b0770ca16thrust24THRUST_300001_SM_1000_NS6system6detail10sequential3seqE - _ZN34_INTERNAL_ab625011_4_k_cu_b0770ca14cuda3std6ranges3__45__cpo9iter_moveE)
_ZN34_INTERNAL_ab625011_4_k_cu_b0770ca14cuda3std6ranges3__45__cpo9iter_moveE:
	.zero		1
	.type		_ZN34_INTERNAL_ab625011_4_k_cu_b0770ca16thrust24THRUST_300001_SM_1000_NS6system6detail10sequential3seqE,@object
	.size		_ZN34_INTERNAL_ab625011_4_k_cu_b0770ca16thrust24THRUST_300001_SM_1000_NS6system6detail10sequential3seqE,(_ZN34_INTERNAL_ab625011_4_k_cu_b0770ca16thrust24THRUST_300001_SM_1000_NS12placeholders2_9E - _ZN34_INTERNAL_ab625011_4_k_cu_b0770ca16thrust24THRUST_300001_SM_1000_NS6system6detail10sequential3seqE)
_ZN34_INTERNAL_ab625011_4_k_cu_b0770ca16thrust24THRUST_300001_SM_1000_NS6system6detail10sequential3seqE:
	.zero		1
	.type		_ZN34_INTERNAL_ab625011_4_k_cu_b0770ca16thrust24THRUST_300001_SM_1000_NS12placeholders2_9E,@object
	.size		_ZN34_INTERNAL_ab625011_4_k_cu_b0770ca16thrust24THRUST_300001_SM_1000_NS12placeholders2_9E,(_ZN34_INTERNAL_ab625011_4_k_cu_b0770ca14cuda3std3__419piecewise_constructE - _ZN34_INTERNAL_ab625011_4_k_cu_b0770ca16thrust24THRUST_300001_SM_1000_NS12placeholders2_9E)
_ZN34_INTERNAL_ab625011_4_k_cu_b0770ca16thrust24THRUST_300001_SM_1000_NS12placeholders2_9E:
	.zero		1
	.type		_ZN34_INTERNAL_ab625011_4_k_cu_b0770ca14cuda3std3__419piecewise_constructE,@object
	.size		_ZN34_INTERNAL_ab625011_4_k_cu_b0770ca14cuda3std3__419piecewise_constructE,(_ZN34_INTERNAL_ab625011_4_k_cu_b0770ca14cuda3std6ranges3__45__cpo5cdataE - _ZN34_INTERNAL_ab625011_4_k_cu_b0770ca14cuda3std3__419piecewise_constructE)
_ZN34_INTERNAL_ab625011_4_k_cu_b0770ca14cuda3std3__419piecewise_constructE:
	.zero		1
	.type		_ZN34_INTERNAL_ab625011_4_k_cu_b0770ca14cuda3std6ranges3__45__cpo5cdataE,@object
	.size		_ZN34_INTERNAL_ab625011_4_k_cu_b0770ca14cuda3std6ranges3__45__cpo5cdataE,(_ZN34_INTERNAL_ab625011_4_k_cu_b0770ca16thrust24THRUST_300001_SM_1000_NS12placeholders2_1E - _ZN34_INTERNAL_ab625011_4_k_cu_b0770ca14cuda3std6ranges3__45__cpo5cdataE)
_ZN34_INTERNAL_ab625011_4_k_cu_b0770ca14cuda3std6ranges3__45__cpo5cdataE:
	.zero		1
	.type		_ZN34_INTERNAL_ab625011_4_k_cu_b0770ca16thrust24THRUST_300001_SM_1000_NS12placeholders2_1E,@object
	.size		_ZN34_INTERNAL_ab625011_4_k_cu_b0770ca16thrust24THRUST_300001_SM_1000_NS12placeholders2_1E,(_ZN34_INTERNAL_ab625011_4_k_cu_b0770ca14cuda3std3__45__cpo3endE - _ZN34_INTERNAL_ab625011_4_k_cu_b0770ca16thrust24THRUST_300001_SM_1000_NS12placeholders2_1E)
_ZN34_INTERNAL_ab625011_4_k_cu_b0770ca16thrust24THRUST_300001_SM_1000_NS12placeholders2_1E:
	.zero		1
	.type		_ZN34_INTERNAL_ab625011_4_k_cu_b0770ca14cuda3std3__45__cpo3endE,@object
	.size		_ZN34_INTERNAL_ab625011_4_k_cu_b0770ca14cuda3std3__45__cpo3endE,(_ZN34_INTERNAL_ab625011_4_k_cu_b0770ca14cuda3std6ranges3__45__cpo3endE - _ZN34_INTERNAL_ab625011_4_k_cu_b0770ca14cuda3std3__45__cpo3endE)
_ZN34_INTERNAL_ab625011_4_k_cu_b0770ca14cuda3std3__45__cpo3endE:
	.zero		1
	.type		_ZN34_INTERNAL_ab625011_4_k_cu_b0770ca14cuda3std6ranges3__45__cpo3endE,@object
	.size		_ZN34_INTERNAL_ab625011_4_k_cu_b0770ca14cuda3std6ranges3__45__cpo3endE,(_ZN34_INTERNAL_ab625011_4_k_cu_b0770ca16thrust24THRUST_300001_SM_1000_NS12placeholders2_5E - _ZN34_INTERNAL_ab625011_4_k_cu_b0770ca14cuda3std6ranges3__45__cpo3endE)
_ZN34_INTERNAL_ab625011_4_k_cu_b0770ca14cuda3std6ranges3__45__cpo3endE:
	.zero		1
	.type		_ZN34_INTERNAL_ab625011_4_k_cu_b0770ca16thrust24THRUST_300001_SM_1000_NS12placeholders2_5E,@object
	.size		_ZN34_INTERNAL_ab625011_4_k_cu_b0770ca16thrust24THRUST_300001_SM_1000_NS12placeholders2_5E,(_ZN34_INTERNAL_ab625011_4_k_cu_b0770ca14cuda3std3__45__cpo4rendE - _ZN34_INTERNAL_ab625011_4_k_cu_b0770ca16thrust24THRUST_300001_SM_1000_NS12placeholders2_5E)
_ZN34_INTERNAL_ab625011_4_k_cu_b0770ca16thrust24THRUST_300001_SM_1000_NS12placeholders2_5E:
	.zero		1
	.type		_ZN34_INTERNAL_ab625011_4_k_cu_b0770ca14cuda3std3__45__cpo4rendE,@object
	.size		_ZN34_INTERNAL_ab625011_4_k_cu_b0770ca14cuda3std3__45__cpo4rendE,(_ZN34_INTERNAL_ab625011_4_k_cu_b0770ca14cuda3std6ranges3__45__cpo9iter_swapE - _ZN34_INTERNAL_ab625011_4_k_cu_b0770ca14cuda3std3__45__cpo4rendE)
_ZN34_INTERNAL_ab625011_4_k_cu_b0770ca14cuda3std3__45__cpo4rendE:
	.zero		1
	.type		_ZN34_INTERNAL_ab625011_4_k_cu_b0770ca14cuda3std6ranges3__45__cpo9iter_swapE,@object
	.size		_ZN34_INTERNAL_ab625011_4_k_cu_b0770ca14cuda3std6ranges3__45__cpo9iter_swapE,(_ZN34_INTERNAL_ab625011_4_k_cu_b0770ca14cuda3std3__48unexpectE - _ZN34_INTERNAL_ab625011_4_k_cu_b0770ca14cuda3std6ranges3__45__cpo9iter_swapE)
_ZN34_INTERNAL_ab625011_4_k_cu_b0770ca14cuda3std6ranges3__45__cpo9iter_swapE:
	.zero		1
	.type		_ZN34_INTERNAL_ab625011_4_k_cu_b0770ca14cuda3std3__48unexpectE,@object
	.size		_ZN34_INTERNAL_ab625011_4_k_cu_b0770ca14cuda3std3__48unexpectE,(_ZN34_INTERNAL_ab625011_4_k_cu_b0770ca16thrust24THRUST_300001_SM_1000_NS8cuda_cub3parE - _ZN34_INTERNAL_ab625011_4_k_cu_b0770ca14cuda3std3__48unexpectE)
_ZN34_INTERNAL_ab625011_4_k_cu_b0770ca14cuda3std3__48unexpectE:
	.zero		1
	.type		_ZN34_INTERNAL_ab625011_4_k_cu_b0770ca16thrust24THRUST_300001_SM_1000_NS8cuda_cub3parE,@object
	.size		_ZN34_INTERNAL_ab625011_4_k_cu_b0770ca16thrust24THRUST_300001_SM_1000_NS8cuda_cub3parE,(.L_29 - _ZN34_INTERNAL_ab625011_4_k_cu_b0770ca16thrust24THRUST_300001_SM_1000_NS8cuda_cub3parE)
_ZN34_INTERNAL_ab625011_4_k_cu_b0770ca16thrust24THRUST_300001_SM_1000_NS8cuda_cub3parE:
	.zero		1
.L_29:


//--------------------- .nv.shared._ZN6thrust24THRUST_300001_SM_1000_NS8cuda_cub4core6detail13_kernel_agentINS1_8__reduce11ReduceAgentIPN4cuda3std3__45tupleIJdlEEESC_SB_lNS1_9__extrema9arg_max_fIdl10comparatorEEEEJSC_SC_iSG_EEEvDpT0_ --------------------------
	.section	.nv.shared._ZN6thrust24THRUST_300001_SM_1000_NS8cuda_cub4core6detail13_kernel_agentINS1_8__reduce11ReduceAgentIPN4cuda3std3__45tupleIJdlEEESC_SB_lNS1_9__extrema9arg_max_fIdl10comparatorEEEEJSC_SC_iSG_EEEvDpT0_,"aw",@nobits
	.sectionflags	@""
	.align	16
	.zero		1024


//--------------------- .nv.shared._ZN6thrust24THRUST_300001_SM_1000_NS8cuda_cub4core6detail13_kernel_agentINS1_8__reduce10DrainAgentIlEEJN3cub18CUB_300001_SM_10009GridQueueIyEElEEEvDpT0_ --------------------------
	.section	.nv.shared._ZN6thrust24THRUST_300001_SM_1000_NS8cuda_cub4core6detail13_kernel_agentINS1_8__reduce10DrainAgentIlEEJN3cub18CUB_300001_SM_10009GridQueueIyEElEEEvDpT0_,"aw",@nobits
	.sectionflags	@""
	.align	16
	.zero		1024


//--------------------- .nv.shared._ZN6thrust24THRUST_300001_SM_1000_NS8cuda_cub4core6detail13_kernel_agentINS1_8__reduce11ReduceAgentINS0_12zip_iteratorIN4cuda3std3__45tupleIJNS0_10device_ptrIdEENS0_17counting_iteratorIlNS0_11use_defaultESF_SF_EEEEEEEPNSB_IJdlEEESJ_lNS1_9__extrema9arg_max_fIdl10comparatorEEEEJSI_SK_lN3cub18CUB_300001_SM_100013GridEvenShareIlEENSR_9GridQueueIyEESO_EEEvDpT0_ --------------------------
	.section	.nv.shared._ZN6thrust24THRUST_300001_SM_1000_NS8cuda_cub4core6detail13_kernel_agentINS1_8__reduce11ReduceAgentINS0_12zip_iteratorIN4cuda3std3__45tupleIJNS0_10device_ptrIdEENS0_17counting_iteratorIlNS0_11use_defaultESF_SF_EEEEEEEPNSB_IJdlEEESJ_lNS1_9__extrema9arg_max_fIdl10comparatorEEEEJSI_SK_lN3cub18CUB_300001_SM_100013GridEvenShareIlEENSR_9GridQueueIyEESO_EEEvDpT0_,"aw",@nobits
	.sectionflags	@""
	.align	16
	.zero		1024


//--------------------- .nv.shared._ZN6thrust24THRUST_300001_SM_1000_NS8cuda_cub4core6detail13_kernel_agentINS1_8__reduce11ReduceAgentINS0_12zip_iteratorIN4cuda3std3__45tupleIJNS0_10device_ptrIdEENS0_17counting_iteratorIlNS0_11use_defaultESF_SF_EEEEEEEPNSB_IJdlEEESJ_lNS1_9__extrema9arg_max_fIdl10comparatorEEEEJSI_SK_lSO_EEEvDpT0_ --------------------------
	.section	.nv.shared._ZN6thrust24THRUST_300001_SM_1000_NS8cuda_cub4core6detail13_kernel_agentINS1_8__reduce11ReduceAgentINS0_12zip_iteratorIN4cuda3std3__45tupleIJNS0_10device_ptrIdEENS0_17counting_iteratorIlNS0_11use_defaultESF_SF_EEEEEEEPNSB_IJdlEEESJ_lNS1_9__extrema9arg_max_fIdl10comparatorEEEEJSI_SK_lSO_EEEvDpT0_,"aw",@nobits
	.sectionflags	@""
	.align	16
	.zero		1024


//--------------------- .nv.shared._ZN6thrust24THRUST_300001_SM_1000_NS8cuda_cub4core6detail13_kernel_agentINS1_8__reduce11ReduceAgentIPN4cuda3std3__45tupleIJdlEEESC_SB_iNS1_9__extrema9arg_max_fIdl10comparatorEEEEJSC_SC_iSG_EEEvDpT0_ --------------------------
	.section	.nv.shared._ZN6thrust24THRUST_300001_SM_1000_NS8cuda_cub4core6detail13_kernel_agentINS1_8__reduce11ReduceAgentIPN4cuda3std3__45tupleIJdlEEESC_SB_iNS1_9__extrema9arg_max_fIdl10comparatorEEEEJSC_SC_iSG_EEEvDpT0_,"aw",@nobits
	.sectionflags	@""
	.align	16
	.zero		1024


//--------------------- .nv.shared._ZN6thrust24THRUST_300001_SM_1000_NS8cuda_cub4core6detail13_kernel_agentINS1_8__reduce10DrainAgentIiEEJN3cub18CUB_300001_SM_10009GridQueueIjEEiEEEvDpT0_ --------------------------
	.section	.nv.shared._ZN6thrust24THRUST_300001_SM_1000_NS8cuda_cub4core6detail13_kernel_agentINS1_8__reduce10DrainAgentIiEEJN3cub18CUB_300001_SM_10009GridQueueIjEEiEEEvDpT0_,"aw",@nobits
	.sectionflags	@""
	.align	16
	.zero		1024


//--------------------- .nv.shared._ZN6thrust24THRUST_300001_SM_1000_NS8cuda_cub4core6detail13_kernel_agentINS1_8__reduce11ReduceAgentINS0_12zip_iteratorIN4cuda3std3__45tupleIJNS0_10device_ptrIdEENS0_17counting_iteratorIlNS0_11use_defaultESF_SF_EEEEEEEPNSB_IJdlEEESJ_iNS1_9__extrema9arg_max_fIdl10comparatorEEEEJSI_SK_iN3cub18CUB_300001_SM_100013GridEvenShareIiEENSR_9GridQueueIjEESO_EEEvDpT0_ --------------------------
	.section	.nv.shared._ZN6thrust24THRUST_300001_SM_1000_NS8cuda_cub4core6detail13_kernel_agentINS1_8__reduce11ReduceAgentINS0_12zip_iteratorIN4cuda3std3__45tupleIJNS0_10device_ptrIdEENS0_17counting_iteratorIlNS0_11use_defaultESF_SF_EEEEEEEPNSB_IJdlEEESJ_iNS1_9__extrema9arg_max_fIdl10comparatorEEEEJSI_SK_iN3cub18CUB_300001_SM_100013GridEvenShareIiEENSR_9GridQueueIjEESO_EEEvDpT0_,"aw",@nobits
	.sectionflags	@""
	.align	16
	.zero		1024


//--------------------- .nv.shared._ZN6thrust24THRUST_300001_SM_1000_NS8cuda_cub4core6detail13_kernel_agentINS1_8__reduce11ReduceAgentINS0_12zip_iteratorIN4cuda3std3__45tupleIJNS0_10device_ptrIdEENS0_17counting_iteratorIlNS0_11use_defaultESF_SF_EEEEEEEPNSB_IJdlEEESJ_iNS1_9__extrema9arg_max_fIdl10comparatorEEEEJSI_SK_iSO_EEEvDpT0_ --------------------------
	.section	.nv.shared._ZN6thrust24THRUST_300001_SM_1000_NS8cuda_cub4core6detail13_kernel_agentINS1_8__reduce11ReduceAgentINS0_12zip_iteratorIN4cuda3std3__45tupleIJNS0_10device_ptrIdEENS0_17counting_iteratorIlNS0_11use_defaultESF_SF_EEEEEEEPNSB_IJdlEEESJ_iNS1_9__extrema9arg_max_fIdl10comparatorEEEEJSI_SK_iSO_EEEvDpT0_,"aw",@nobits
	.sectionflags	@""
	.align	16
	.zero		1024


//--------------------- .nv.shared._Z4swapPdiiiii --------------------------
	.section	.nv.shared._Z4swapPdiiiii,"aw",@nobits
	.sectionflags	@""
	.align	16
	.zero		1024


//--------------------- .nv.shared._Z2upPdiiiii   --------------------------
	.section	.nv.shared._Z2upPdiiiii,"aw",@nobits
	.sectionflags	@""
	.align	16
	.zero		1024


//--------------------- .nv.shared._Z4downPdiiiii --------------------------
	.section	.nv.shared._Z4downPdiiiii,"aw",@nobits
	.sectionflags	@""
	.align	16
	.zero		1024


//--------------------- .nv.constant0._ZN3cub18CUB_300001_SM_10006detail11EmptyKernelIvEEvv --------------------------
	.section	.nv.constant0._ZN3cub18CUB_300001_SM_10006detail11EmptyKernelIvEEvv,"a",@progbits
	.sectionflags	@""
	.align	4
.nv.constant0._ZN3cub18CUB_300001_SM_10006detail11EmptyKernelIvEEvv:
	.zero		896


//--------------------- .nv.constant0._ZN6thrust24THRUST_300001_SM_1000_NS8cuda_cub4core6detail13_kernel_agentINS1_8__reduce11ReduceAgentIPN4cuda3std3__45tupleIJdlEEESC_SB_lNS1_9__extrema9arg_max_fIdl10comparatorEEEEJSC_SC_iSG_EEEvDpT0_ --------------------------
	.section	.nv.constant0._ZN6thrust24THRUST_300001_SM_1000_NS8cuda_cub4core6detail13_kernel_agentINS1_8__reduce11ReduceAgentIPN4cuda3std3__45tupleIJdlEEESC_SB_lNS1_9__extrema9arg_max_fIdl10comparatorEEEEJSC_SC_iSG_EEEvDpT0_,"a",@progbits
	.sectionflags	@""
	.align	4
.nv.constant0._ZN6thrust24THRUST_300001_SM_1000_NS8cuda_cub4core6detail13_kernel_agentINS1_8__reduce11ReduceAgentIPN4cuda3std3__45tupleIJdlEEESC_SB_lNS1_9__extrema9arg_max_fIdl10comparatorEEEEJSC_SC_iSG_EEEvDpT0_:
	.zero		917


//--------------------- .nv.constant0._ZN6thrust24THRUST_300001_SM_1000_NS8cuda_cub4core6detail13_kernel_agentINS1_8__reduce10DrainAgentIlEEJN3cub18CUB_300001_SM_10009GridQueueIyEElEEEvDpT0_ --------------------------
	.section	.nv.constant0._ZN6thrust24THRUST_300001_SM_1000_NS8cuda_cub4core6detail13_kernel_agentINS1_8__reduce10DrainAgentIlEEJN3cub18CUB_300001_SM_10009GridQueueIyEElEEEvDpT0_,"a",@progbits
	.sectionflags	@""
	.align	4
.nv.constant0._ZN6thrust24THRUST_300001_SM_1000_NS8cuda_cub4core6detail13_kernel_agentINS1_8__reduce10DrainAgentIlEEJN3cub18CUB_300001_SM_10009GridQueueIyEElEEEvDpT0_:
	.zero		912


//--------------------- .nv.constant0._ZN6thrust24THRUST_300001_SM_1000_NS8cuda_cub4core6detail13_kernel_agentINS1_8__reduce11ReduceAgentINS0_12zip_iteratorIN4cuda3std3__45tupleIJNS0_10device_ptrIdEENS0_17counting_iteratorIlNS0_11use_defaultESF_SF_EEEEEEEPNSB_IJdlEEESJ_lNS1_9__extrema9arg_max_fIdl10comparatorEEEEJSI_SK_lN3cub18CUB_300001_SM_100013GridEvenShareIlEENSR_9GridQueueIyEESO_EEEvDpT0_ --------------------------
	.section	.nv.constant0._ZN6thrust24THRUST_300001_SM_1000_NS8cuda_cub4core6detail13_kernel_agentINS1_8__reduce11ReduceAgentINS0_12zip_iteratorIN4cuda3std3__45tupleIJNS0_10device_ptrIdEENS0_17counting_iteratorIlNS0_11use_defaultESF_SF_EEEEEEEPNSB_IJdlEEESJ_lNS1_9__extrema9arg_max_fIdl10comparatorEEEEJSI_SK_lN3cub18CUB_300001_SM_100013GridEvenShareIlEENSR_9GridQueueIyEESO_EEEvDpT0_,"a",@progbits
	.sectionflags	@""
	.align	4
.nv.constant0._ZN6thrust24THRUST_300001_SM_1000_NS8cuda_cub4core6detail13_kernel_agentINS1_8__reduce11ReduceAgentINS0_12zip_iteratorIN4cuda3std3__45tupleIJNS0_10device_ptrIdEENS0_17counting_iteratorIlNS0_11use_defaultESF_SF_EEEEEEEPNSB_IJdlEEESJ_lNS1_9__extrema9arg_max_fIdl10comparatorEEEEJSI_SK_lN3cub18CUB_300001_SM_100013GridEvenShareIlEENSR_9GridQueueIyEESO_EEEvDpT0_:
	.zero		1009


//--------------------- .nv.constant0._ZN6thrust24THRUST_300001_SM_1000_NS8cuda_cub4core6detail13_kernel_agentINS1_8__reduce11ReduceAgentINS0_12zip_iteratorIN4cuda3std3__45tupleIJNS0_10device_ptrIdEENS0_17counting_iteratorIlNS0_11use_defaultESF_SF_EEEEEEEPNSB_IJdlEEESJ_lNS1_9__extrema9arg_max_fIdl10comparatorEEEEJSI_SK_lSO_EEEvDpT0_ --------------------------
	.section	.nv.constant0._ZN6thrust24THRUST_300001_SM_1000_NS8cuda_cub4core6detail13_kernel_agentINS1_8__reduce11ReduceAgentINS0_12zip_iteratorIN4cuda3std3__45tupleIJNS0_10device_ptrIdEENS0_17counting_iteratorIlNS0_11use_defaultESF_SF_EEEEEEEPNSB_IJdlEEESJ_lNS1_9__extrema9arg_max_fIdl10comparatorEEEEJSI_SK_lSO_EEEvDpT0_,"a",@progbits
	.sectionflags	@""
	.align	4
.nv.constant0._ZN6thrust24THRUST_300001_SM_1000_NS8cuda_cub4core6detail13_kernel_agentINS1_8__reduce11ReduceAgentINS0_12zip_iteratorIN4cuda3std3__45tupleIJNS0_10device_ptrIdEENS0_17counting_iteratorIlNS0_11use_defaultESF_SF_EEEEEEEPNSB_IJdlEEESJ_lNS1_9__extrema9arg_max_fIdl10comparatorEEEEJSI_SK_lSO_EEEvDpT0_:
	.zero		929


//--------------------- .nv.constant0._ZN6thrust24THRUST_300001_SM_1000_NS8cuda_cub4core6detail13_kernel_agentINS1_8__reduce11ReduceAgentIPN4cuda3std3__45tupleIJdlEEESC_SB_iNS1_9__extrema9arg_max_fIdl10comparatorEEEEJSC_SC_iSG_EEEvDpT0_ --------------------------
	.section	.nv.constant0._ZN6thrust24THRUST_300001_SM_1000_NS8cuda_cub4core6detail13_kernel_agentINS1_8__reduce11ReduceAgentIPN4cuda3std3__45tupleIJdlEEESC_SB_iNS1_9__extrema9arg_max_fIdl10comparatorEEEEJSC_SC_iSG_EEEvDpT0_,"a",@progbits
	.sectionflags	@""
	.align	4
.nv.constant0._ZN6thrust24THRUST_300001_SM_1000_NS8cuda_cub4core6detail13_kernel_agentINS1_8__reduce11ReduceAgentIPN4cuda3std3__45tupleIJdlEEESC_SB_iNS1_9__extrema9arg_max_fIdl10comparatorEEEEJSC_SC_iSG_EEEvDpT0_:
	.zero		917


//--------------------- .nv.constant0._ZN6thrust24THRUST_300001_SM_1000_NS8cuda_cub4core6detail13_kernel_agentINS1_8__reduce10DrainAgentIiEEJN3cub18CUB_300001_SM_10009GridQueueIjEEiEEEvDpT0_ --------------------------
	.section	.nv.constant0._ZN6thrust24THRUST_300001_SM_1000_NS8cuda_cub4core6detail13_kernel_agentINS1_8__reduce10DrainAgentIiEEJN3cub18CUB_300001_SM_10009GridQueueIjEEiEEEvDpT0_,"a",@progbits
	.sectionflags	@""
	.align	4
.nv.constant0._ZN6thrust24THRUST_300001_SM_1000_NS8cuda_cub4core6detail13_kernel_agentINS1_8__reduce10DrainAgentIiEEJN3cub18CUB_300001_SM_10009GridQueueIjEEiEEEvDpT0_:
	.zero		908


//--------------------- .nv.constant0._ZN6thrust24THRUST_300001_SM_1000_NS8cuda_cub4core6detail13_kernel_agentINS1_8__reduce11ReduceAgentINS0_12zip_iteratorIN4cuda3std3__45tupleIJNS0_10device_ptrIdEENS0_17counting_iteratorIlNS0_11use_defaultESF_SF_EEEEEEEPNSB_IJdlEEESJ_iNS1_9__extrema9arg_max_fIdl10comparatorEEEEJSI_SK_iN3cub18CUB_300001_SM_100013GridEvenShareIiEENSR_9GridQueueIjEESO_EEEvDpT0_ --------------------------
	.section	.nv.constant0._ZN6thrust24THRUST_300001_SM_1000_NS8cuda_cub4core6detail13_kernel_agentINS1_8__reduce11ReduceAgentINS0_12zip_iteratorIN4cuda3std3__45tupleIJNS0_10device_ptrIdEENS0_17counting_iteratorIlNS0_11use_defaultESF_SF_EEEEEEEPNSB_IJdlEEESJ_iNS1_9__extrema9arg_max_fIdl10comparatorEEEEJSI_SK_iN3cub18CUB_300001_SM_100013GridEvenShareIiEENSR_9GridQueueIjEESO_EEEvDpT0_,"a",@progbits
	.sectionflags	@""
	.align	4
.nv.constant0._ZN6thrust24THRUST_300001_SM_1000_NS8cuda_cub4core6detail13_kernel_agentINS1_8__reduce11ReduceAgentINS0_12zip_iteratorIN4cuda3std3__45tupleIJNS0_10device_ptrIdEENS0_17counting_iteratorIlNS0_11use_defaultESF_SF_EEEEEEEPNSB_IJdlEEESJ_iNS1_9__extrema9arg_max_fIdl10comparatorEEEEJSI_SK_iN3cub18CUB_300001_SM_100013GridEvenShareIiEENSR_9GridQueueIjEESO_EEEvDpT0_:
	.zero		977


//--------------------- .nv.constant0._ZN6thrust24THRUST_300001_SM_1000_NS8cuda_cub4core6detail13_kernel_agentINS1_8__reduce11ReduceAgentINS0_12zip_iteratorIN4cuda3std3__45tupleIJNS0_10device_ptrIdEENS0_17counting_iteratorIlNS0_11use_defaultESF_SF_EEEEEEEPNSB_IJdlEEESJ_iNS1_9__extrema9arg_max_fIdl10comparatorEEEEJSI_SK_iSO_EEEvDpT0_ --------------------------
	.section	.nv.constant0._ZN6thrust24THRUST_300001_SM_1000_NS8cuda_cub4core6detail13_kernel_agentINS1_8__reduce11ReduceAgentINS0_12zip_iteratorIN4cuda3std3__45tupleIJNS0_10device_ptrIdEENS0_17counting_iteratorIlNS0_11use_defaultESF_SF_EEEEEEEPNSB_IJdlEEESJ_iNS1_9__extrema9arg_max_fIdl10comparatorEEEEJSI_SK_iSO_EEEvDpT0_,"a",@progbits
	.sectionflags	@""
	.align	4
.nv.constant0._ZN6thrust24THRUST_300001_SM_1000_NS8cuda_cub4core6detail13_kernel_agentINS1_8__reduce11ReduceAgentINS0_12zip_iteratorIN4cuda3std3__45tupleIJNS0_10device_ptrIdEENS0_17counting_iteratorIlNS0_11use_defaultESF_SF_EEEEEEEPNSB_IJdlEEESJ_iNS1_9__extrema9arg_max_fIdl10comparatorEEEEJSI_SK_iSO_EEEvDpT0_:
	.zero		925


//--------------------- .nv.constant0._Z4swapPdiiiii --------------------------
	.section	.nv.constant0._Z4swapPdiiiii,"a",@progbits
	.sectionflags	@""
	.align	4
.nv.constant0._Z4swapPdiiiii:
	.zero		924


//--------------------- .nv.constant0._Z2upPdiiiii --------------------------
	.section	.nv.constant0._Z2upPdiiiii,"a",@progbits
	.sectionflags	@""
	.align	4
.nv.constant0._Z2upPdiiiii:
	.zero		924


//--------------------- .nv.constant0._Z4downPdiiiii --------------------------
	.section	.nv.constant0._Z4downPdiiiii,"a",@progbits
	.sectionflags	@""
	.align	4
.nv.constant0._Z4downPdiiiii:
	.zero		924


//--------------------- SYMBOLS --------------------------

	.type		.nv.reservedSmem.offset0,@object
	.size		.nv.reservedSmem.offset0,0x4
	.type		.nv.reservedSmem.cap,@object
	.size		.nv.reservedSmem.cap,0x4
